//
// Generated by NVIDIA NVVM Compiler
//
// Compiler Build ID: CL-36424714
// Cuda compilation tools, release 13.0, V13.0.88
// Based on NVVM 20.0.0
//

.version 9.0
.target sm_100
.address_size 64

	// .globl	_Z12_sum_32_20_1iPfS_
// _ZZ12_sum_32_20_1iPfS_E6buffer has been demoted
// _ZZ12_sum_32_20_2PfS_E6buffer has been demoted
// _ZZ12_sum_64_20_1iPdS_E6buffer has been demoted
// _ZZ12_sum_64_20_2PdS_E6buffer has been demoted
// _ZZ13_prod_32_20_1iPfS_E6buffer has been demoted
// _ZZ13_prod_32_20_2PfS_E6buffer has been demoted
// _ZZ13_prod_64_20_1iPdS_E6buffer has been demoted
// _ZZ13_prod_64_20_2PdS_E6buffer has been demoted
// _ZZ16_maximum_32_20_1iPfS_E6buffer has been demoted
// _ZZ16_maximum_32_20_2PfS_E6buffer has been demoted
// _ZZ16_maximum_64_20_1iPdS_E6buffer has been demoted
// _ZZ16_maximum_64_20_2PdS_E6buffer has been demoted
// _ZZ16_minimum_32_20_1iPfS_E6buffer has been demoted
// _ZZ16_minimum_32_20_2PfS_E6buffer has been demoted
// _ZZ16_minimum_64_20_1iPdS_E6buffer has been demoted
// _ZZ16_minimum_64_20_2PdS_E6buffer has been demoted
// _ZZ15_sumabs_32_20_1iPfS_E6buffer has been demoted
// _ZZ15_sumabs_32_20_2PfS_E6buffer has been demoted
// _ZZ15_sumabs_64_20_1iPdS_E6buffer has been demoted
// _ZZ15_sumabs_64_20_2PdS_E6buffer has been demoted
// _ZZ16_sumabs2_32_20_1iPfS_E6buffer has been demoted
// _ZZ16_sumabs2_32_20_2PfS_E6buffer has been demoted
// _ZZ16_sumabs2_64_20_1iPdS_E6buffer has been demoted
// _ZZ16_sumabs2_64_20_2PdS_E6buffer has been demoted
// _ZZ15_maxabs_32_20_1iPfS_E6buffer has been demoted
// _ZZ15_maxabs_32_20_2PfS_E6buffer has been demoted
// _ZZ15_maxabs_64_20_1iPdS_E6buffer has been demoted
// _ZZ15_maxabs_64_20_2PdS_E6buffer has been demoted
// _ZZ15_minabs_32_20_1iPfS_E6buffer has been demoted
// _ZZ15_minabs_32_20_2PfS_E6buffer has been demoted
// _ZZ15_minabs_64_20_1iPdS_E6buffer has been demoted
// _ZZ15_minabs_64_20_2PdS_E6buffer has been demoted
// _ZZ16_countnz_32_20_1iPfS_E6buffer has been demoted
// _ZZ16_countnz_32_20_2PfS_E6buffer has been demoted
// _ZZ16_countnz_64_20_1iPdS_E6buffer has been demoted
// _ZZ16_countnz_64_20_2PdS_E6buffer has been demoted

.visible .entry _Z12_sum_32_20_1iPfS_(
	.param .u32 _Z12_sum_32_20_1iPfS__param_0,
	.param .u64 .ptr .align 1 _Z12_sum_32_20_1iPfS__param_1,
	.param .u64 .ptr .align 1 _Z12_sum_32_20_1iPfS__param_2
)
{
	.reg .pred 	%p<10>;
	.reg .b32 	%r<34>;
	.reg .b32 	%f<47>;
	.reg .b64 	%rd<15>;
	// demoted variable
	.shared .align 4 .b8 _ZZ12_sum_32_20_1iPfS_E6buffer[512];
	ld.param.u32 	%r15, [_Z12_sum_32_20_1iPfS__param_0];
	ld.param.u64 	%rd3, [_Z12_sum_32_20_1iPfS__param_1];
	ld.param.u64 	%rd2, [_Z12_sum_32_20_1iPfS__param_2];
	cvta.to.global.u64 	%rd1, %rd3;
	mov.u32 	%r1, %tid.x;
	mov.u32 	%r2, %ctaid.x;
	mov.u32 	%r16, %ntid.x;
	mad.lo.s32 	%r32, %r2, %r16, %r1;
	mov.u32 	%r17, %nctaid.x;
	mul.lo.s32 	%r4, %r16, %r17;
	setp.ge.s32 	%p1, %r32, %r15;
	mov.f32 	%f46, 0f00000000;
	@%p1 bra 	$L__BB0_7;
	add.s32 	%r18, %r32, %r4;
	max.s32 	%r19, %r15, %r18;
	setp.lt.s32 	%p2, %r18, %r15;
	selp.u32 	%r20, 1, 0, %p2;
	add.s32 	%r21, %r18, %r20;
	sub.s32 	%r22, %r19, %r21;
	div.u32 	%r23, %r22, %r4;
	add.s32 	%r5, %r23, %r20;
	and.b32  	%r24, %r5, 3;
	setp.eq.s32 	%p3, %r24, 3;
	mov.f32 	%f46, 0f00000000;
	@%p3 bra 	$L__BB0_4;
	add.s32 	%r25, %r5, 1;
	and.b32  	%r26, %r25, 3;
	neg.s32 	%r30, %r26;
	mov.f32 	%f46, 0f00000000;
$L__BB0_3:
	.pragma "nounroll";
	mul.wide.s32 	%rd4, %r32, 4;
	add.s64 	%rd5, %rd1, %rd4;
	ld.global.f32 	%f12, [%rd5];
	add.f32 	%f46, %f46, %f12;
	add.s32 	%r32, %r32, %r4;
	add.s32 	%r30, %r30, 1;
	setp.ne.s32 	%p4, %r30, 0;
	@%p4 bra 	$L__BB0_3;
$L__BB0_4:
	setp.lt.u32 	%p5, %r5, 3;
	@%p5 bra 	$L__BB0_7;
	mul.wide.s32 	%rd8, %r4, 4;
	shl.b32 	%r27, %r4, 2;
$L__BB0_6:
	mul.wide.s32 	%rd6, %r32, 4;
	add.s64 	%rd7, %rd1, %rd6;
	ld.global.f32 	%f13, [%rd7];
	add.f32 	%f14, %f46, %f13;
	add.s64 	%rd9, %rd7, %rd8;
	ld.global.f32 	%f15, [%rd9];
	add.f32 	%f16, %f14, %f15;
	add.s64 	%rd10, %rd9, %rd8;
	ld.global.f32 	%f17, [%rd10];
	add.f32 	%f18, %f16, %f17;
	add.s64 	%rd11, %rd10, %rd8;
	ld.global.f32 	%f19, [%rd11];
	add.f32 	%f46, %f18, %f19;
	add.s32 	%r32, %r27, %r32;
	setp.lt.s32 	%p6, %r32, %r15;
	@%p6 bra 	$L__BB0_6;
$L__BB0_7:
	shl.b32 	%r28, %r1, 2;
	mov.u32 	%r29, _ZZ12_sum_32_20_1iPfS_E6buffer;
	add.s32 	%r14, %r29, %r28;
	st.shared.f32 	[%r14], %f46;
	bar.sync 	0;
	setp.gt.u32 	%p7, %r1, 63;
	@%p7 bra 	$L__BB0_9;
	ld.shared.f32 	%f20, [%r14];
	ld.shared.f32 	%f21, [%r14+256];
	add.f32 	%f22, %f20, %f21;
	st.shared.f32 	[%r14], %f22;
$L__BB0_9:
	bar.sync 	0;
	setp.gt.u32 	%p8, %r1, 31;
	@%p8 bra 	$L__BB0_11;
	ld.volatile.shared.f32 	%f23, [%r14];
	ld.volatile.shared.f32 	%f24, [%r14+128];
	add.f32 	%f25, %f23, %f24;
	st.volatile.shared.f32 	[%r14], %f25;
	ld.volatile.shared.f32 	%f26, [%r14];
	ld.volatile.shared.f32 	%f27, [%r14+64];
	add.f32 	%f28, %f26, %f27;
	st.volatile.shared.f32 	[%r14], %f28;
	ld.volatile.shared.f32 	%f29, [%r14];
	ld.volatile.shared.f32 	%f30, [%r14+32];
	add.f32 	%f31, %f29, %f30;
	st.volatile.shared.f32 	[%r14], %f31;
	ld.volatile.shared.f32 	%f32, [%r14];
	ld.volatile.shared.f32 	%f33, [%r14+16];
	add.f32 	%f34, %f32, %f33;
	st.volatile.shared.f32 	[%r14], %f34;
	ld.volatile.shared.f32 	%f35, [%r14];
	ld.volatile.shared.f32 	%f36, [%r14+8];
	add.f32 	%f37, %f35, %f36;
	st.volatile.shared.f32 	[%r14], %f37;
	ld.volatile.shared.f32 	%f38, [%r14];
	ld.volatile.shared.f32 	%f39, [%r14+4];
	add.f32 	%f40, %f38, %f39;
	st.volatile.shared.f32 	[%r14], %f40;
$L__BB0_11:
	bar.sync 	0;
	setp.ne.s32 	%p9, %r1, 0;
	@%p9 bra 	$L__BB0_13;
	ld.shared.f32 	%f41, [_ZZ12_sum_32_20_1iPfS_E6buffer];
	cvta.to.global.u64 	%rd12, %rd2;
	mul.wide.u32 	%rd13, %r2, 4;
	add.s64 	%rd14, %rd12, %rd13;
	st.global.f32 	[%rd14], %f41;
$L__BB0_13:
	ret;

}
	// .globl	_Z12_sum_32_20_2PfS_
.visible .entry _Z12_sum_32_20_2PfS_(
	.param .u64 .ptr .align 1 _Z12_sum_32_20_2PfS__param_0,
	.param .u64 .ptr .align 1 _Z12_sum_32_20_2PfS__param_1
)
{
	.reg .pred 	%p<4>;
	.reg .b32 	%r<5>;
	.reg .b32 	%f<24>;
	.reg .b64 	%rd<7>;
	// demoted variable
	.shared .align 4 .b8 _ZZ12_sum_32_20_2PfS_E6buffer[512];
	ld.param.u64 	%rd2, [_Z12_sum_32_20_2PfS__param_0];
	ld.param.u64 	%rd1, [_Z12_sum_32_20_2PfS__param_1];
	cvta.to.global.u64 	%rd3, %rd2;
	mov.u32 	%r1, %tid.x;
	mul.wide.u32 	%rd4, %r1, 4;
	add.s64 	%rd5, %rd3, %rd4;
	ld.global.f32 	%f1, [%rd5];
	shl.b32 	%r3, %r1, 2;
	mov.u32 	%r4, _ZZ12_sum_32_20_2PfS_E6buffer;
	add.s32 	%r2, %r4, %r3;
	st.shared.f32 	[%r2], %f1;
	bar.sync 	0;
	setp.gt.u32 	%p1, %r1, 63;
	@%p1 bra 	$L__BB1_2;
	ld.shared.f32 	%f2, [%r2];
	ld.shared.f32 	%f3, [%r2+256];
	add.f32 	%f4, %f2, %f3;
	st.shared.f32 	[%r2], %f4;
$L__BB1_2:
	bar.sync 	0;
	setp.gt.u32 	%p2, %r1, 31;
	@%p2 bra 	$L__BB1_4;
	ld.volatile.shared.f32 	%f5, [%r2];
	ld.volatile.shared.f32 	%f6, [%r2+128];
	add.f32 	%f7, %f5, %f6;
	st.volatile.shared.f32 	[%r2], %f7;
	ld.volatile.shared.f32 	%f8, [%r2];
	ld.volatile.shared.f32 	%f9, [%r2+64];
	add.f32 	%f10, %f8, %f9;
	st.volatile.shared.f32 	[%r2], %f10;
	ld.volatile.shared.f32 	%f11, [%r2];
	ld.volatile.shared.f32 	%f12, [%r2+32];
	add.f32 	%f13, %f11, %f12;
	st.volatile.shared.f32 	[%r2], %f13;
	ld.volatile.shared.f32 	%f14, [%r2];
	ld.volatile.shared.f32 	%f15, [%r2+16];
	add.f32 	%f16, %f14, %f15;
	st.volatile.shared.f32 	[%r2], %f16;
	ld.volatile.shared.f32 	%f17, [%r2];
	ld.volatile.shared.f32 	%f18, [%r2+8];
	add.f32 	%f19, %f17, %f18;
	st.volatile.shared.f32 	[%r2], %f19;
	ld.volatile.shared.f32 	%f20, [%r2];
	ld.volatile.shared.f32 	%f21, [%r2+4];
	add.f32 	%f22, %f20, %f21;
	st.volatile.shared.f32 	[%r2], %f22;
$L__BB1_4:
	bar.sync 	0;
	setp.ne.s32 	%p3, %r1, 0;
	@%p3 bra 	$L__BB1_6;
	ld.shared.f32 	%f23, [_ZZ12_sum_32_20_2PfS_E6buffer];
	cvta.to.global.u64 	%rd6, %rd1;
	st.global.f32 	[%rd6], %f23;
$L__BB1_6:
	ret;

}
	// .globl	_Z12_sum_64_20_1iPdS_
.visible .entry _Z12_sum_64_20_1iPdS_(
	.param .u32 _Z12_sum_64_20_1iPdS__param_0,
	.param .u64 .ptr .align 1 _Z12_sum_64_20_1iPdS__param_1,
	.param .u64 .ptr .align 1 _Z12_sum_64_20_1iPdS__param_2
)
{
	.reg .pred 	%p<10>;
	.reg .b32 	%r<34>;
	.reg .b64 	%rd<15>;
	.reg .b64 	%fd<47>;
	// demoted variable
	.shared .align 8 .b8 _ZZ12_sum_64_20_1iPdS_E6buffer[1024];
	ld.param.u32 	%r15, [_Z12_sum_64_20_1iPdS__param_0];
	ld.param.u64 	%rd3, [_Z12_sum_64_20_1iPdS__param_1];
	ld.param.u64 	%rd2, [_Z12_sum_64_20_1iPdS__param_2];
	cvta.to.global.u64 	%rd1, %rd3;
	mov.u32 	%r1, %tid.x;
	mov.u32 	%r2, %ctaid.x;
	mov.u32 	%r16, %ntid.x;
	mad.lo.s32 	%r32, %r2, %r16, %r1;
	mov.u32 	%r17, %nctaid.x;
	mul.lo.s32 	%r4, %r16, %r17;
	setp.ge.s32 	%p1, %r32, %r15;
	mov.f64 	%fd46, 0d0000000000000000;
	@%p1 bra 	$L__BB2_7;
	add.s32 	%r18, %r32, %r4;
	max.s32 	%r19, %r15, %r18;
	setp.lt.s32 	%p2, %r18, %r15;
	selp.u32 	%r20, 1, 0, %p2;
	add.s32 	%r21, %r18, %r20;
	sub.s32 	%r22, %r19, %r21;
	div.u32 	%r23, %r22, %r4;
	add.s32 	%r5, %r23, %r20;
	and.b32  	%r24, %r5, 3;
	setp.eq.s32 	%p3, %r24, 3;
	mov.f64 	%fd46, 0d0000000000000000;
	@%p3 bra 	$L__BB2_4;
	add.s32 	%r25, %r5, 1;
	and.b32  	%r26, %r25, 3;
	neg.s32 	%r30, %r26;
	mov.f64 	%fd46, 0d0000000000000000;
$L__BB2_3:
	.pragma "nounroll";
	mul.wide.s32 	%rd4, %r32, 8;
	add.s64 	%rd5, %rd1, %rd4;
	ld.global.f64 	%fd12, [%rd5];
	add.f64 	%fd46, %fd46, %fd12;
	add.s32 	%r32, %r32, %r4;
	add.s32 	%r30, %r30, 1;
	setp.ne.s32 	%p4, %r30, 0;
	@%p4 bra 	$L__BB2_3;
$L__BB2_4:
	setp.lt.u32 	%p5, %r5, 3;
	@%p5 bra 	$L__BB2_7;
	mul.wide.s32 	%rd8, %r4, 8;
	shl.b32 	%r27, %r4, 2;
$L__BB2_6:
	mul.wide.s32 	%rd6, %r32, 8;
	add.s64 	%rd7, %rd1, %rd6;
	ld.global.f64 	%fd13, [%rd7];
	add.f64 	%fd14, %fd46, %fd13;
	add.s64 	%rd9, %rd7, %rd8;
	ld.global.f64 	%fd15, [%rd9];
	add.f64 	%fd16, %fd14, %fd15;
	add.s64 	%rd10, %rd9, %rd8;
	ld.global.f64 	%fd17, [%rd10];
	add.f64 	%fd18, %fd16, %fd17;
	add.s64 	%rd11, %rd10, %rd8;
	ld.global.f64 	%fd19, [%rd11];
	add.f64 	%fd46, %fd18, %fd19;
	add.s32 	%r32, %r27, %r32;
	setp.lt.s32 	%p6, %r32, %r15;
	@%p6 bra 	$L__BB2_6;
$L__BB2_7:
	shl.b32 	%r28, %r1, 3;
	mov.u32 	%r29, _ZZ12_sum_64_20_1iPdS_E6buffer;
	add.s32 	%r14, %r29, %r28;
	st.shared.f64 	[%r14], %fd46;
	bar.sync 	0;
	setp.gt.u32 	%p7, %r1, 63;
	@%p7 bra 	$L__BB2_9;
	ld.shared.f64 	%fd20, [%r14];
	ld.shared.f64 	%fd21, [%r14+512];
	add.f64 	%fd22, %fd20, %fd21;
	st.shared.f64 	[%r14], %fd22;
$L__BB2_9:
	bar.sync 	0;
	setp.gt.u32 	%p8, %r1, 31;
	@%p8 bra 	$L__BB2_11;
	ld.volatile.shared.f64 	%fd23, [%r14];
	ld.volatile.shared.f64 	%fd24, [%r14+256];
	add.f64 	%fd25, %fd23, %fd24;
	st.volatile.shared.f64 	[%r14], %fd25;
	ld.volatile.shared.f64 	%fd26, [%r14];
	ld.volatile.shared.f64 	%fd27, [%r14+128];
	add.f64 	%fd28, %fd26, %fd27;
	st.volatile.shared.f64 	[%r14], %fd28;
	ld.volatile.shared.f64 	%fd29, [%r14];
	ld.volatile.shared.f64 	%fd30, [%r14+64];
	add.f64 	%fd31, %fd29, %fd30;
	st.volatile.shared.f64 	[%r14], %fd31;
	ld.volatile.shared.f64 	%fd32, [%r14];
	ld.volatile.shared.f64 	%fd33, [%r14+32];
	add.f64 	%fd34, %fd32, %fd33;
	st.volatile.shared.f64 	[%r14], %fd34;
	ld.volatile.shared.f64 	%fd35, [%r14];
	ld.volatile.shared.f64 	%fd36, [%r14+16];
	add.f64 	%fd37, %fd35, %fd36;
	st.volatile.shared.f64 	[%r14], %fd37;
	ld.volatile.shared.f64 	%fd38, [%r14];
	ld.volatile.shared.f64 	%fd39, [%r14+8];
	add.f64 	%fd40, %fd38, %fd39;
	st.volatile.shared.f64 	[%r14], %fd40;
$L__BB2_11:
	bar.sync 	0;
	setp.ne.s32 	%p9, %r1, 0;
	@%p9 bra 	$L__BB2_13;
	ld.shared.f64 	%fd41, [_ZZ12_sum_64_20_1iPdS_E6buffer];
	cvta.to.global.u64 	%rd12, %rd2;
	mul.wide.u32 	%rd13, %r2, 8;
	add.s64 	%rd14, %rd12, %rd13;
	st.global.f64 	[%rd14], %fd41;
$L__BB2_13:
	ret;

}
	// .globl	_Z12_sum_64_20_2PdS_
.visible .entry _Z12_sum_64_20_2PdS_(
	.param .u64 .ptr .align 1 _Z12_sum_64_20_2PdS__param_0,
	.param .u64 .ptr .align 1 _Z12_sum_64_20_2PdS__param_1
)
{
	.reg .pred 	%p<4>;
	.reg .b32 	%r<5>;
	.reg .b64 	%rd<7>;
	.reg .b64 	%fd<24>;
	// demoted variable
	.shared .align 8 .b8 _ZZ12_sum_64_20_2PdS_E6buffer[1024];
	ld.param.u64 	%rd2, [_Z12_sum_64_20_2PdS__param_0];
	ld.param.u64 	%rd1, [_Z12_sum_64_20_2PdS__param_1];
	cvta.to.global.u64 	%rd3, %rd2;
	mov.u32 	%r1, %tid.x;
	mul.wide.u32 	%rd4, %r1, 8;
	add.s64 	%rd5, %rd3, %rd4;
	ld.global.f64 	%fd1, [%rd5];
	shl.b32 	%r3, %r1, 3;
	mov.u32 	%r4, _ZZ12_sum_64_20_2PdS_E6buffer;
	add.s32 	%r2, %r4, %r3;
	st.shared.f64 	[%r2], %fd1;
	bar.sync 	0;
	setp.gt.u32 	%p1, %r1, 63;
	@%p1 bra 	$L__BB3_2;
	ld.shared.f64 	%fd2, [%r2];
	ld.shared.f64 	%fd3, [%r2+512];
	add.f64 	%fd4, %fd2, %fd3;
	st.shared.f64 	[%r2], %fd4;
$L__BB3_2:
	bar.sync 	0;
	setp.gt.u32 	%p2, %r1, 31;
	@%p2 bra 	$L__BB3_4;
	ld.volatile.shared.f64 	%fd5, [%r2];
	ld.volatile.shared.f64 	%fd6, [%r2+256];
	add.f64 	%fd7, %fd5, %fd6;
	st.volatile.shared.f64 	[%r2], %fd7;
	ld.volatile.shared.f64 	%fd8, [%r2];
	ld.volatile.shared.f64 	%fd9, [%r2+128];
	add.f64 	%fd10, %fd8, %fd9;
	st.volatile.shared.f64 	[%r2], %fd10;
	ld.volatile.shared.f64 	%fd11, [%r2];
	ld.volatile.shared.f64 	%fd12, [%r2+64];
	add.f64 	%fd13, %fd11, %fd12;
	st.volatile.shared.f64 	[%r2], %fd13;
	ld.volatile.shared.f64 	%fd14, [%r2];
	ld.volatile.shared.f64 	%fd15, [%r2+32];
	add.f64 	%fd16, %fd14, %fd15;
	st.volatile.shared.f64 	[%r2], %fd16;
	ld.volatile.shared.f64 	%fd17, [%r2];
	ld.volatile.shared.f64 	%fd18, [%r2+16];
	add.f64 	%fd19, %fd17, %fd18;
	st.volatile.shared.f64 	[%r2], %fd19;
	ld.volatile.shared.f64 	%fd20, [%r2];
	ld.volatile.shared.f64 	%fd21, [%r2+8];
	add.f64 	%fd22, %fd20, %fd21;
	st.volatile.shared.f64 	[%r2], %fd22;
$L__BB3_4:
	bar.sync 	0;
	setp.ne.s32 	%p3, %r1, 0;
	@%p3 bra 	$L__BB3_6;
	ld.shared.f64 	%fd23, [_ZZ12_sum_64_20_2PdS_E6buffer];
	cvta.to.global.u64 	%rd6, %rd1;
	st.global.f64 	[%rd6], %fd23;
$L__BB3_6:
	ret;

}
	// .globl	_Z13_prod_32_20_1iPfS_
.visible .entry _Z13_prod_32_20_1iPfS_(
	.param .u32 _Z13_prod_32_20_1iPfS__param_0,
	.param .u64 .ptr .align 1 _Z13_prod_32_20_1iPfS__param_1,
	.param .u64 .ptr .align 1 _Z13_prod_32_20_1iPfS__param_2
)
{
	.reg .pred 	%p<10>;
	.reg .b32 	%r<34>;
	.reg .b32 	%f<47>;
	.reg .b64 	%rd<15>;
	// demoted variable
	.shared .align 4 .b8 _ZZ13_prod_32_20_1iPfS_E6buffer[512];
	ld.param.u32 	%r15, [_Z13_prod_32_20_1iPfS__param_0];
	ld.param.u64 	%rd3, [_Z13_prod_32_20_1iPfS__param_1];
	ld.param.u64 	%rd2, [_Z13_prod_32_20_1iPfS__param_2];
	cvta.to.global.u64 	%rd1, %rd3;
	mov.u32 	%r1, %tid.x;
	mov.u32 	%r2, %ctaid.x;
	mov.u32 	%r16, %ntid.x;
	mad.lo.s32 	%r32, %r2, %r16, %r1;
	mov.u32 	%r17, %nctaid.x;
	mul.lo.s32 	%r4, %r16, %r17;
	setp.ge.s32 	%p1, %r32, %r15;
	mov.f32 	%f46, 0f3F800000;
	@%p1 bra 	$L__BB4_7;
	add.s32 	%r18, %r32, %r4;
	max.s32 	%r19, %r15, %r18;
	setp.lt.s32 	%p2, %r18, %r15;
	selp.u32 	%r20, 1, 0, %p2;
	add.s32 	%r21, %r18, %r20;
	sub.s32 	%r22, %r19, %r21;
	div.u32 	%r23, %r22, %r4;
	add.s32 	%r5, %r23, %r20;
	and.b32  	%r24, %r5, 3;
	setp.eq.s32 	%p3, %r24, 3;
	mov.f32 	%f46, 0f3F800000;
	@%p3 bra 	$L__BB4_4;
	add.s32 	%r25, %r5, 1;
	and.b32  	%r26, %r25, 3;
	neg.s32 	%r30, %r26;
	mov.f32 	%f46, 0f3F800000;
$L__BB4_3:
	.pragma "nounroll";
	mul.wide.s32 	%rd4, %r32, 4;
	add.s64 	%rd5, %rd1, %rd4;
	ld.global.f32 	%f12, [%rd5];
	mul.f32 	%f46, %f46, %f12;
	add.s32 	%r32, %r32, %r4;
	add.s32 	%r30, %r30, 1;
	setp.ne.s32 	%p4, %r30, 0;
	@%p4 bra 	$L__BB4_3;
$L__BB4_4:
	setp.lt.u32 	%p5, %r5, 3;
	@%p5 bra 	$L__BB4_7;
	mul.wide.s32 	%rd8, %r4, 4;
	shl.b32 	%r27, %r4, 2;
$L__BB4_6:
	mul.wide.s32 	%rd6, %r32, 4;
	add.s64 	%rd7, %rd1, %rd6;
	ld.global.f32 	%f13, [%rd7];
	mul.f32 	%f14, %f46, %f13;
	add.s64 	%rd9, %rd7, %rd8;
	ld.global.f32 	%f15, [%rd9];
	mul.f32 	%f16, %f14, %f15;
	add.s64 	%rd10, %rd9, %rd8;
	ld.global.f32 	%f17, [%rd10];
	mul.f32 	%f18, %f16, %f17;
	add.s64 	%rd11, %rd10, %rd8;
	ld.global.f32 	%f19, [%rd11];
	mul.f32 	%f46, %f18, %f19;
	add.s32 	%r32, %r27, %r32;
	setp.lt.s32 	%p6, %r32, %r15;
	@%p6 bra 	$L__BB4_6;
$L__BB4_7:
	shl.b32 	%r28, %r1, 2;
	mov.u32 	%r29, _ZZ13_prod_32_20_1iPfS_E6buffer;
	add.s32 	%r14, %r29, %r28;
	st.shared.f32 	[%r14], %f46;
	bar.sync 	0;
	setp.gt.u32 	%p7, %r1, 63;
	@%p7 bra 	$L__BB4_9;
	ld.shared.f32 	%f20, [%r14];
	ld.shared.f32 	%f21, [%r14+256];
	mul.f32 	%f22, %f20, %f21;
	st.shared.f32 	[%r14], %f22;
$L__BB4_9:
	bar.sync 	0;
	setp.gt.u32 	%p8, %r1, 31;
	@%p8 bra 	$L__BB4_11;
	ld.volatile.shared.f32 	%f23, [%r14];
	ld.volatile.shared.f32 	%f24, [%r14+128];
	mul.f32 	%f25, %f23, %f24;
	st.volatile.shared.f32 	[%r14], %f25;
	ld.volatile.shared.f32 	%f26, [%r14];
	ld.volatile.shared.f32 	%f27, [%r14+64];
	mul.f32 	%f28, %f26, %f27;
	st.volatile.shared.f32 	[%r14], %f28;
	ld.volatile.shared.f32 	%f29, [%r14];
	ld.volatile.shared.f32 	%f30, [%r14+32];
	mul.f32 	%f31, %f29, %f30;
	st.volatile.shared.f32 	[%r14], %f31;
	ld.volatile.shared.f32 	%f32, [%r14];
	ld.volatile.shared.f32 	%f33, [%r14+16];
	mul.f32 	%f34, %f32, %f33;
	st.volatile.shared.f32 	[%r14], %f34;
	ld.volatile.shared.f32 	%f35, [%r14];
	ld.volatile.shared.f32 	%f36, [%r14+8];
	mul.f32 	%f37, %f35, %f36;
	st.volatile.shared.f32 	[%r14], %f37;
	ld.volatile.shared.f32 	%f38, [%r14];
	ld.volatile.shared.f32 	%f39, [%r14+4];
	mul.f32 	%f40, %f38, %f39;
	st.volatile.shared.f32 	[%r14], %f40;
$L__BB4_11:
	bar.sync 	0;
	setp.ne.s32 	%p9, %r1, 0;
	@%p9 bra 	$L__BB4_13;
	ld.shared.f32 	%f41, [_ZZ13_prod_32_20_1iPfS_E6buffer];
	cvta.to.global.u64 	%rd12, %rd2;
	mul.wide.u32 	%rd13, %r2, 4;
	add.s64 	%rd14, %rd12, %rd13;
	st.global.f32 	[%rd14], %f41;
$L__BB4_13:
	ret;

}
	// .globl	_Z13_prod_32_20_2PfS_
.visible .entry _Z13_prod_32_20_2PfS_(
	.param .u64 .ptr .align 1 _Z13_prod_32_20_2PfS__param_0,
	.param .u64 .ptr .align 1 _Z13_prod_32_20_2PfS__param_1
)
{
	.reg .pred 	%p<4>;
	.reg .b32 	%r<5>;
	.reg .b32 	%f<24>;
	.reg .b64 	%rd<7>;
	// demoted variable
	.shared .align 4 .b8 _ZZ13_prod_32_20_2PfS_E6buffer[512];
	ld.param.u64 	%rd2, [_Z13_prod_32_20_2PfS__param_0];
	ld.param.u64 	%rd1, [_Z13_prod_32_20_2PfS__param_1];
	cvta.to.global.u64 	%rd3, %rd2;
	mov.u32 	%r1, %tid.x;
	mul.wide.u32 	%rd4, %r1, 4;
	add.s64 	%rd5, %rd3, %rd4;
	ld.global.f32 	%f1, [%rd5];
	shl.b32 	%r3, %r1, 2;
	mov.u32 	%r4, _ZZ13_prod_32_20_2PfS_E6buffer;
	add.s32 	%r2, %r4, %r3;
	st.shared.f32 	[%r2], %f1;
	bar.sync 	0;
	setp.gt.u32 	%p1, %r1, 63;
	@%p1 bra 	$L__BB5_2;
	ld.shared.f32 	%f2, [%r2];
	ld.shared.f32 	%f3, [%r2+256];
	mul.f32 	%f4, %f2, %f3;
	st.shared.f32 	[%r2], %f4;
$L__BB5_2:
	bar.sync 	0;
	setp.gt.u32 	%p2, %r1, 31;
	@%p2 bra 	$L__BB5_4;
	ld.volatile.shared.f32 	%f5, [%r2];
	ld.volatile.shared.f32 	%f6, [%r2+128];
	mul.f32 	%f7, %f5, %f6;
	st.volatile.shared.f32 	[%r2], %f7;
	ld.volatile.shared.f32 	%f8, [%r2];
	ld.volatile.shared.f32 	%f9, [%r2+64];
	mul.f32 	%f10, %f8, %f9;
	st.volatile.shared.f32 	[%r2], %f10;
	ld.volatile.shared.f32 	%f11, [%r2];
	ld.volatile.shared.f32 	%f12, [%r2+32];
	mul.f32 	%f13, %f11, %f12;
	st.volatile.shared.f32 	[%r2], %f13;
	ld.volatile.shared.f32 	%f14, [%r2];
	ld.volatile.shared.f32 	%f15, [%r2+16];
	mul.f32 	%f16, %f14, %f15;
	st.volatile.shared.f32 	[%r2], %f16;
	ld.volatile.shared.f32 	%f17, [%r2];
	ld.volatile.shared.f32 	%f18, [%r2+8];
	mul.f32 	%f19, %f17, %f18;
	st.volatile.shared.f32 	[%r2], %f19;
	ld.volatile.shared.f32 	%f20, [%r2];
	ld.volatile.shared.f32 	%f21, [%r2+4];
	mul.f32 	%f22, %f20, %f21;
	st.volatile.shared.f32 	[%r2], %f22;
$L__BB5_4:
	bar.sync 	0;
	setp.ne.s32 	%p3, %r1, 0;
	@%p3 bra 	$L__BB5_6;
	ld.shared.f32 	%f23, [_ZZ13_prod_32_20_2PfS_E6buffer];
	cvta.to.global.u64 	%rd6, %rd1;
	st.global.f32 	[%rd6], %f23;
$L__BB5_6:
	ret;

}
	// .globl	_Z13_prod_64_20_1iPdS_
.visible .entry _Z13_prod_64_20_1iPdS_(
	.param .u32 _Z13_prod_64_20_1iPdS__param_0,
	.param .u64 .ptr .align 1 _Z13_prod_64_20_1iPdS__param_1,
	.param .u64 .ptr .align 1 _Z13_prod_64_20_1iPdS__param_2
)
{
	.reg .pred 	%p<10>;
	.reg .b32 	%r<34>;
	.reg .b64 	%rd<15>;
	.reg .b64 	%fd<47>;
	// demoted variable
	.shared .align 8 .b8 _ZZ13_prod_64_20_1iPdS_E6buffer[1024];
	ld.param.u32 	%r15, [_Z13_prod_64_20_1iPdS__param_0];
	ld.param.u64 	%rd3, [_Z13_prod_64_20_1iPdS__param_1];
	ld.param.u64 	%rd2, [_Z13_prod_64_20_1iPdS__param_2];
	cvta.to.global.u64 	%rd1, %rd3;
	mov.u32 	%r1, %tid.x;
	mov.u32 	%r2, %ctaid.x;
	mov.u32 	%r16, %ntid.x;
	mad.lo.s32 	%r32, %r2, %r16, %r1;
	mov.u32 	%r17, %nctaid.x;
	mul.lo.s32 	%r4, %r16, %r17;
	setp.ge.s32 	%p1, %r32, %r15;
	mov.f64 	%fd46, 0d3FF0000000000000;
	@%p1 bra 	$L__BB6_7;
	add.s32 	%r18, %r32, %r4;
	max.s32 	%r19, %r15, %r18;
	setp.lt.s32 	%p2, %r18, %r15;
	selp.u32 	%r20, 1, 0, %p2;
	add.s32 	%r21, %r18, %r20;
	sub.s32 	%r22, %r19, %r21;
	div.u32 	%r23, %r22, %r4;
	add.s32 	%r5, %r23, %r20;
	and.b32  	%r24, %r5, 3;
	setp.eq.s32 	%p3, %r24, 3;
	mov.f64 	%fd46, 0d3FF0000000000000;
	@%p3 bra 	$L__BB6_4;
	add.s32 	%r25, %r5, 1;
	and.b32  	%r26, %r25, 3;
	neg.s32 	%r30, %r26;
	mov.f64 	%fd46, 0d3FF0000000000000;
$L__BB6_3:
	.pragma "nounroll";
	mul.wide.s32 	%rd4, %r32, 8;
	add.s64 	%rd5, %rd1, %rd4;
	ld.global.f64 	%fd12, [%rd5];
	mul.f64 	%fd46, %fd46, %fd12;
	add.s32 	%r32, %r32, %r4;
	add.s32 	%r30, %r30, 1;
	setp.ne.s32 	%p4, %r30, 0;
	@%p4 bra 	$L__BB6_3;
$L__BB6_4:
	setp.lt.u32 	%p5, %r5, 3;
	@%p5 bra 	$L__BB6_7;
	mul.wide.s32 	%rd8, %r4, 8;
	shl.b32 	%r27, %r4, 2;
$L__BB6_6:
	mul.wide.s32 	%rd6, %r32, 8;
	add.s64 	%rd7, %rd1, %rd6;
	ld.global.f64 	%fd13, [%rd7];
	mul.f64 	%fd14, %fd46, %fd13;
	add.s64 	%rd9, %rd7, %rd8;
	ld.global.f64 	%fd15, [%rd9];
	mul.f64 	%fd16, %fd14, %fd15;
	add.s64 	%rd10, %rd9, %rd8;
	ld.global.f64 	%fd17, [%rd10];
	mul.f64 	%fd18, %fd16, %fd17;
	add.s64 	%rd11, %rd10, %rd8;
	ld.global.f64 	%fd19, [%rd11];
	mul.f64 	%fd46, %fd18, %fd19;
	add.s32 	%r32, %r27, %r32;
	setp.lt.s32 	%p6, %r32, %r15;
	@%p6 bra 	$L__BB6_6;
$L__BB6_7:
	shl.b32 	%r28, %r1, 3;
	mov.u32 	%r29, _ZZ13_prod_64_20_1iPdS_E6buffer;
	add.s32 	%r14, %r29, %r28;
	st.shared.f64 	[%r14], %fd46;
	bar.sync 	0;
	setp.gt.u32 	%p7, %r1, 63;
	@%p7 bra 	$L__BB6_9;
	ld.shared.f64 	%fd20, [%r14];
	ld.shared.f64 	%fd21, [%r14+512];
	mul.f64 	%fd22, %fd20, %fd21;
	st.shared.f64 	[%r14], %fd22;
$L__BB6_9:
	bar.sync 	0;
	setp.gt.u32 	%p8, %r1, 31;
	@%p8 bra 	$L__BB6_11;
	ld.volatile.shared.f64 	%fd23, [%r14];
	ld.volatile.shared.f64 	%fd24, [%r14+256];
	mul.f64 	%fd25, %fd23, %fd24;
	st.volatile.shared.f64 	[%r14], %fd25;
	ld.volatile.shared.f64 	%fd26, [%r14];
	ld.volatile.shared.f64 	%fd27, [%r14+128];
	mul.f64 	%fd28, %fd26, %fd27;
	st.volatile.shared.f64 	[%r14], %fd28;
	ld.volatile.shared.f64 	%fd29, [%r14];
	ld.volatile.shared.f64 	%fd30, [%r14+64];
	mul.f64 	%fd31, %fd29, %fd30;
	st.volatile.shared.f64 	[%r14], %fd31;
	ld.volatile.shared.f64 	%fd32, [%r14];
	ld.volatile.shared.f64 	%fd33, [%r14+32];
	mul.f64 	%fd34, %fd32, %fd33;
	st.volatile.shared.f64 	[%r14], %fd34;
	ld.volatile.shared.f64 	%fd35, [%r14];
	ld.volatile.shared.f64 	%fd36, [%r14+16];
	mul.f64 	%fd37, %fd35, %fd36;
	st.volatile.shared.f64 	[%r14], %fd37;
	ld.volatile.shared.f64 	%fd38, [%r14];
	ld.volatile.shared.f64 	%fd39, [%r14+8];
	mul.f64 	%fd40, %fd38, %fd39;
	st.volatile.shared.f64 	[%r14], %fd40;
$L__BB6_11:
	bar.sync 	0;
	setp.ne.s32 	%p9, %r1, 0;
	@%p9 bra 	$L__BB6_13;
	ld.shared.f64 	%fd41, [_ZZ13_prod_64_20_1iPdS_E6buffer];
	cvta.to.global.u64 	%rd12, %rd2;
	mul.wide.u32 	%rd13, %r2, 8;
	add.s64 	%rd14, %rd12, %rd13;
	st.global.f64 	[%rd14], %fd41;
$L__BB6_13:
	ret;

}
	// .globl	_Z13_prod_64_20_2PdS_
.visible .entry _Z13_prod_64_20_2PdS_(
	.param .u64 .ptr .align 1 _Z13_prod_64_20_2PdS__param_0,
	.param .u64 .ptr .align 1 _Z13_prod_64_20_2PdS__param_1
)
{
	.reg .pred 	%p<4>;
	.reg .b32 	%r<5>;
	.reg .b64 	%rd<7>;
	.reg .b64 	%fd<24>;
	// demoted variable
	.shared .align 8 .b8 _ZZ13_prod_64_20_2PdS_E6buffer[1024];
	ld.param.u64 	%rd2, [_Z13_prod_64_20_2PdS__param_0];
	ld.param.u64 	%rd1, [_Z13_prod_64_20_2PdS__param_1];
	cvta.to.global.u64 	%rd3, %rd2;
	mov.u32 	%r1, %tid.x;
	mul.wide.u32 	%rd4, %r1, 8;
	add.s64 	%rd5, %rd3, %rd4;
	ld.global.f64 	%fd1, [%rd5];
	shl.b32 	%r3, %r1, 3;
	mov.u32 	%r4, _ZZ13_prod_64_20_2PdS_E6buffer;
	add.s32 	%r2, %r4, %r3;
	st.shared.f64 	[%r2], %fd1;
	bar.sync 	0;
	setp.gt.u32 	%p1, %r1, 63;
	@%p1 bra 	$L__BB7_2;
	ld.shared.f64 	%fd2, [%r2];
	ld.shared.f64 	%fd3, [%r2+512];
	mul.f64 	%fd4, %fd2, %fd3;
	st.shared.f64 	[%r2], %fd4;
$L__BB7_2:
	bar.sync 	0;
	setp.gt.u32 	%p2, %r1, 31;
	@%p2 bra 	$L__BB7_4;
	ld.volatile.shared.f64 	%fd5, [%r2];
	ld.volatile.shared.f64 	%fd6, [%r2+256];
	mul.f64 	%fd7, %fd5, %fd6;
	st.volatile.shared.f64 	[%r2], %fd7;
	ld.volatile.shared.f64 	%fd8, [%r2];
	ld.volatile.shared.f64 	%fd9, [%r2+128];
	mul.f64 	%fd10, %fd8, %fd9;
	st.volatile.shared.f64 	[%r2], %fd10;
	ld.volatile.shared.f64 	%fd11, [%r2];
	ld.volatile.shared.f64 	%fd12, [%r2+64];
	mul.f64 	%fd13, %fd11, %fd12;
	st.volatile.shared.f64 	[%r2], %fd13;
	ld.volatile.shared.f64 	%fd14, [%r2];
	ld.volatile.shared.f64 	%fd15, [%r2+32];
	mul.f64 	%fd16, %fd14, %fd15;
	st.volatile.shared.f64 	[%r2], %fd16;
	ld.volatile.shared.f64 	%fd17, [%r2];
	ld.volatile.shared.f64 	%fd18, [%r2+16];
	mul.f64 	%fd19, %fd17, %fd18;
	st.volatile.shared.f64 	[%r2], %fd19;
	ld.volatile.shared.f64 	%fd20, [%r2];
	ld.volatile.shared.f64 	%fd21, [%r2+8];
	mul.f64 	%fd22, %fd20, %fd21;
	st.volatile.shared.f64 	[%r2], %fd22;
$L__BB7_4:
	bar.sync 	0;
	setp.ne.s32 	%p3, %r1, 0;
	@%p3 bra 	$L__BB7_6;
	ld.shared.f64 	%fd23, [_ZZ13_prod_64_20_2PdS_E6buffer];
	cvta.to.global.u64 	%rd6, %rd1;
	st.global.f64 	[%rd6], %fd23;
$L__BB7_6:
	ret;

}
	// .globl	_Z16_maximum_32_20_1iPfS_
.visible .entry _Z16_maximum_32_20_1iPfS_(
	.param .u32 _Z16_maximum_32_20_1iPfS__param_0,
	.param .u64 .ptr .align 1 _Z16_maximum_32_20_1iPfS__param_1,
	.param .u64 .ptr .align 1 _Z16_maximum_32_20_1iPfS__param_2
)
{
	.reg .pred 	%p<22>;
	.reg .b32 	%r<34>;
	.reg .b32 	%f<47>;
	.reg .b64 	%rd<15>;
	// demoted variable
	.shared .align 4 .b8 _ZZ16_maximum_32_20_1iPfS_E6buffer[512];
	ld.param.u32 	%r15, [_Z16_maximum_32_20_1iPfS__param_0];
	ld.param.u64 	%rd3, [_Z16_maximum_32_20_1iPfS__param_1];
	ld.param.u64 	%rd2, [_Z16_maximum_32_20_1iPfS__param_2];
	cvta.to.global.u64 	%rd1, %rd3;
	mov.u32 	%r1, %tid.x;
	mov.u32 	%r2, %ctaid.x;
	mov.u32 	%r16, %ntid.x;
	mad.lo.s32 	%r32, %r2, %r16, %r1;
	mov.u32 	%r17, %nctaid.x;
	mul.lo.s32 	%r4, %r16, %r17;
	setp.ge.s32 	%p1, %r32, %r15;
	mov.f32 	%f46, 0fFF800000;
	@%p1 bra 	$L__BB8_7;
	add.s32 	%r18, %r32, %r4;
	max.s32 	%r19, %r15, %r18;
	setp.lt.s32 	%p2, %r18, %r15;
	selp.u32 	%r20, 1, 0, %p2;
	add.s32 	%r21, %r18, %r20;
	sub.s32 	%r22, %r19, %r21;
	div.u32 	%r23, %r22, %r4;
	add.s32 	%r5, %r23, %r20;
	and.b32  	%r24, %r5, 3;
	setp.eq.s32 	%p3, %r24, 3;
	mov.f32 	%f46, 0fFF800000;
	@%p3 bra 	$L__BB8_4;
	add.s32 	%r25, %r5, 1;
	and.b32  	%r26, %r25, 3;
	neg.s32 	%r30, %r26;
	mov.f32 	%f46, 0fFF800000;
$L__BB8_3:
	.pragma "nounroll";
	mul.wide.s32 	%rd4, %r32, 4;
	add.s64 	%rd5, %rd1, %rd4;
	ld.global.f32 	%f12, [%rd5];
	setp.gt.f32 	%p4, %f46, %f12;
	selp.f32 	%f46, %f46, %f12, %p4;
	add.s32 	%r32, %r32, %r4;
	add.s32 	%r30, %r30, 1;
	setp.ne.s32 	%p5, %r30, 0;
	@%p5 bra 	$L__BB8_3;
$L__BB8_4:
	setp.lt.u32 	%p6, %r5, 3;
	@%p6 bra 	$L__BB8_7;
	mul.wide.s32 	%rd8, %r4, 4;
	shl.b32 	%r27, %r4, 2;
$L__BB8_6:
	mul.wide.s32 	%rd6, %r32, 4;
	add.s64 	%rd7, %rd1, %rd6;
	ld.global.f32 	%f13, [%rd7];
	setp.gt.f32 	%p7, %f46, %f13;
	selp.f32 	%f14, %f46, %f13, %p7;
	add.s64 	%rd9, %rd7, %rd8;
	ld.global.f32 	%f15, [%rd9];
	setp.gt.f32 	%p8, %f14, %f15;
	selp.f32 	%f16, %f14, %f15, %p8;
	add.s64 	%rd10, %rd9, %rd8;
	ld.global.f32 	%f17, [%rd10];
	setp.gt.f32 	%p9, %f16, %f17;
	selp.f32 	%f18, %f16, %f17, %p9;
	add.s64 	%rd11, %rd10, %rd8;
	ld.global.f32 	%f19, [%rd11];
	setp.gt.f32 	%p10, %f18, %f19;
	selp.f32 	%f46, %f18, %f19, %p10;
	add.s32 	%r32, %r27, %r32;
	setp.lt.s32 	%p11, %r32, %r15;
	@%p11 bra 	$L__BB8_6;
$L__BB8_7:
	shl.b32 	%r28, %r1, 2;
	mov.u32 	%r29, _ZZ16_maximum_32_20_1iPfS_E6buffer;
	add.s32 	%r14, %r29, %r28;
	st.shared.f32 	[%r14], %f46;
	bar.sync 	0;
	setp.gt.u32 	%p12, %r1, 63;
	@%p12 bra 	$L__BB8_9;
	ld.shared.f32 	%f20, [%r14];
	ld.shared.f32 	%f21, [%r14+256];
	setp.gt.f32 	%p13, %f20, %f21;
	selp.f32 	%f22, %f20, %f21, %p13;
	st.shared.f32 	[%r14], %f22;
$L__BB8_9:
	bar.sync 	0;
	setp.gt.u32 	%p14, %r1, 31;
	@%p14 bra 	$L__BB8_11;
	ld.volatile.shared.f32 	%f23, [%r14];
	ld.volatile.shared.f32 	%f24, [%r14+128];
	setp.gt.f32 	%p15, %f23, %f24;
	selp.f32 	%f25, %f23, %f24, %p15;
	st.volatile.shared.f32 	[%r14], %f25;
	ld.volatile.shared.f32 	%f26, [%r14];
	ld.volatile.shared.f32 	%f27, [%r14+64];
	setp.gt.f32 	%p16, %f26, %f27;
	selp.f32 	%f28, %f26, %f27, %p16;
	st.volatile.shared.f32 	[%r14], %f28;
	ld.volatile.shared.f32 	%f29, [%r14];
	ld.volatile.shared.f32 	%f30, [%r14+32];
	setp.gt.f32 	%p17, %f29, %f30;
	selp.f32 	%f31, %f29, %f30, %p17;
	st.volatile.shared.f32 	[%r14], %f31;
	ld.volatile.shared.f32 	%f32, [%r14];
	ld.volatile.shared.f32 	%f33, [%r14+16];
	setp.gt.f32 	%p18, %f32, %f33;
	selp.f32 	%f34, %f32, %f33, %p18;
	st.volatile.shared.f32 	[%r14], %f34;
	ld.volatile.shared.f32 	%f35, [%r14];
	ld.volatile.shared.f32 	%f36, [%r14+8];
	setp.gt.f32 	%p19, %f35, %f36;
	selp.f32 	%f37, %f35, %f36, %p19;
	st.volatile.shared.f32 	[%r14], %f37;
	ld.volatile.shared.f32 	%f38, [%r14];
	ld.volatile.shared.f32 	%f39, [%r14+4];
	setp.gt.f32 	%p20, %f38, %f39;
	selp.f32 	%f40, %f38, %f39, %p20;
	st.volatile.shared.f32 	[%r14], %f40;
$L__BB8_11:
	bar.sync 	0;
	setp.ne.s32 	%p21, %r1, 0;
	@%p21 bra 	$L__BB8_13;
	ld.shared.f32 	%f41, [_ZZ16_maximum_32_20_1iPfS_E6buffer];
	cvta.to.global.u64 	%rd12, %rd2;
	mul.wide.u32 	%rd13, %r2, 4;
	add.s64 	%rd14, %rd12, %rd13;
	st.global.f32 	[%rd14], %f41;
$L__BB8_13:
	ret;

}
	// .globl	_Z16_maximum_32_20_2PfS_
.visible .entry _Z16_maximum_32_20_2PfS_(
	.param .u64 .ptr .align 1 _Z16_maximum_32_20_2PfS__param_0,
	.param .u64 .ptr .align 1 _Z16_maximum_32_20_2PfS__param_1
)
{
	.reg .pred 	%p<11>;
	.reg .b32 	%r<5>;
	.reg .b32 	%f<24>;
	.reg .b64 	%rd<7>;
	// demoted variable
	.shared .align 4 .b8 _ZZ16_maximum_32_20_2PfS_E6buffer[512];
	ld.param.u64 	%rd2, [_Z16_maximum_32_20_2PfS__param_0];
	ld.param.u64 	%rd1, [_Z16_maximum_32_20_2PfS__param_1];
	cvta.to.global.u64 	%rd3, %rd2;
	mov.u32 	%r1, %tid.x;
	mul.wide.u32 	%rd4, %r1, 4;
	add.s64 	%rd5, %rd3, %rd4;
	ld.global.f32 	%f1, [%rd5];
	shl.b32 	%r3, %r1, 2;
	mov.u32 	%r4, _ZZ16_maximum_32_20_2PfS_E6buffer;
	add.s32 	%r2, %r4, %r3;
	st.shared.f32 	[%r2], %f1;
	bar.sync 	0;
	setp.gt.u32 	%p1, %r1, 63;
	@%p1 bra 	$L__BB9_2;
	ld.shared.f32 	%f2, [%r2];
	ld.shared.f32 	%f3, [%r2+256];
	setp.gt.f32 	%p2, %f2, %f3;
	selp.f32 	%f4, %f2, %f3, %p2;
	st.shared.f32 	[%r2], %f4;
$L__BB9_2:
	bar.sync 	0;
	setp.gt.u32 	%p3, %r1, 31;
	@%p3 bra 	$L__BB9_4;
	ld.volatile.shared.f32 	%f5, [%r2];
	ld.volatile.shared.f32 	%f6, [%r2+128];
	setp.gt.f32 	%p4, %f5, %f6;
	selp.f32 	%f7, %f5, %f6, %p4;
	st.volatile.shared.f32 	[%r2], %f7;
	ld.volatile.shared.f32 	%f8, [%r2];
	ld.volatile.shared.f32 	%f9, [%r2+64];
	setp.gt.f32 	%p5, %f8, %f9;
	selp.f32 	%f10, %f8, %f9, %p5;
	st.volatile.shared.f32 	[%r2], %f10;
	ld.volatile.shared.f32 	%f11, [%r2];
	ld.volatile.shared.f32 	%f12, [%r2+32];
	setp.gt.f32 	%p6, %f11, %f12;
	selp.f32 	%f13, %f11, %f12, %p6;
	st.volatile.shared.f32 	[%r2], %f13;
	ld.volatile.shared.f32 	%f14, [%r2];
	ld.volatile.shared.f32 	%f15, [%r2+16];
	setp.gt.f32 	%p7, %f14, %f15;
	selp.f32 	%f16, %f14, %f15, %p7;
	st.volatile.shared.f32 	[%r2], %f16;
	ld.volatile.shared.f32 	%f17, [%r2];
	ld.volatile.shared.f32 	%f18, [%r2+8];
	setp.gt.f32 	%p8, %f17, %f18;
	selp.f32 	%f19, %f17, %f18, %p8;
	st.volatile.shared.f32 	[%r2], %f19;
	ld.volatile.shared.f32 	%f20, [%r2];
	ld.volatile.shared.f32 	%f21, [%r2+4];
	setp.gt.f32 	%p9, %f20, %f21;
	selp.f32 	%f22, %f20, %f21, %p9;
	st.volatile.shared.f32 	[%r2], %f22;
$L__BB9_4:
	bar.sync 	0;
	setp.ne.s32 	%p10, %r1, 0;
	@%p10 bra 	$L__BB9_6;
	ld.shared.f32 	%f23, [_ZZ16_maximum_32_20_2PfS_E6buffer];
	cvta.to.global.u64 	%rd6, %rd1;
	st.global.f32 	[%rd6], %f23;
$L__BB9_6:
	ret;

}
	// .globl	_Z16_maximum_64_20_1iPdS_
.visible .entry _Z16_maximum_64_20_1iPdS_(
	.param .u32 _Z16_maximum_64_20_1iPdS__param_0,
	.param .u64 .ptr .align 1 _Z16_maximum_64_20_1iPdS__param_1,
	.param .u64 .ptr .align 1 _Z16_maximum_64_20_1iPdS__param_2
)
{
	.reg .pred 	%p<22>;
	.reg .b32 	%r<34>;
	.reg .b64 	%rd<15>;
	.reg .b64 	%fd<47>;
	// demoted variable
	.shared .align 8 .b8 _ZZ16_maximum_64_20_1iPdS_E6buffer[1024];
	ld.param.u32 	%r15, [_Z16_maximum_64_20_1iPdS__param_0];
	ld.param.u64 	%rd3, [_Z16_maximum_64_20_1iPdS__param_1];
	ld.param.u64 	%rd2, [_Z16_maximum_64_20_1iPdS__param_2];
	cvta.to.global.u64 	%rd1, %rd3;
	mov.u32 	%r1, %tid.x;
	mov.u32 	%r2, %ctaid.x;
	mov.u32 	%r16, %ntid.x;
	mad.lo.s32 	%r32, %r2, %r16, %r1;
	mov.u32 	%r17, %nctaid.x;
	mul.lo.s32 	%r4, %r16, %r17;
	setp.ge.s32 	%p1, %r32, %r15;
	mov.f64 	%fd46, 0dFFF0000000000000;
	@%p1 bra 	$L__BB10_7;
	add.s32 	%r18, %r32, %r4;
	max.s32 	%r19, %r15, %r18;
	setp.lt.s32 	%p2, %r18, %r15;
	selp.u32 	%r20, 1, 0, %p2;
	add.s32 	%r21, %r18, %r20;
	sub.s32 	%r22, %r19, %r21;
	div.u32 	%r23, %r22, %r4;
	add.s32 	%r5, %r23, %r20;
	and.b32  	%r24, %r5, 3;
	setp.eq.s32 	%p3, %r24, 3;
	mov.f64 	%fd46, 0dFFF0000000000000;
	@%p3 bra 	$L__BB10_4;
	add.s32 	%r25, %r5, 1;
	and.b32  	%r26, %r25, 3;
	neg.s32 	%r30, %r26;
	mov.f64 	%fd46, 0dFFF0000000000000;
$L__BB10_3:
	.pragma "nounroll";
	mul.wide.s32 	%rd4, %r32, 8;
	add.s64 	%rd5, %rd1, %rd4;
	ld.global.f64 	%fd12, [%rd5];
	setp.gt.f64 	%p4, %fd46, %fd12;
	selp.f64 	%fd46, %fd46, %fd12, %p4;
	add.s32 	%r32, %r32, %r4;
	add.s32 	%r30, %r30, 1;
	setp.ne.s32 	%p5, %r30, 0;
	@%p5 bra 	$L__BB10_3;
$L__BB10_4:
	setp.lt.u32 	%p6, %r5, 3;
	@%p6 bra 	$L__BB10_7;
	mul.wide.s32 	%rd8, %r4, 8;
	shl.b32 	%r27, %r4, 2;
$L__BB10_6:
	mul.wide.s32 	%rd6, %r32, 8;
	add.s64 	%rd7, %rd1, %rd6;
	ld.global.f64 	%fd13, [%rd7];
	setp.gt.f64 	%p7, %fd46, %fd13;
	selp.f64 	%fd14, %fd46, %fd13, %p7;
	add.s64 	%rd9, %rd7, %rd8;
	ld.global.f64 	%fd15, [%rd9];
	setp.gt.f64 	%p8, %fd14, %fd15;
	selp.f64 	%fd16, %fd14, %fd15, %p8;
	add.s64 	%rd10, %rd9, %rd8;
	ld.global.f64 	%fd17, [%rd10];
	setp.gt.f64 	%p9, %fd16, %fd17;
	selp.f64 	%fd18, %fd16, %fd17, %p9;
	add.s64 	%rd11, %rd10, %rd8;
	ld.global.f64 	%fd19, [%rd11];
	setp.gt.f64 	%p10, %fd18, %fd19;
	selp.f64 	%fd46, %fd18, %fd19, %p10;
	add.s32 	%r32, %r27, %r32;
	setp.lt.s32 	%p11, %r32, %r15;
	@%p11 bra 	$L__BB10_6;
$L__BB10_7:
	shl.b32 	%r28, %r1, 3;
	mov.u32 	%r29, _ZZ16_maximum_64_20_1iPdS_E6buffer;
	add.s32 	%r14, %r29, %r28;
	st.shared.f64 	[%r14], %fd46;
	bar.sync 	0;
	setp.gt.u32 	%p12, %r1, 63;
	@%p12 bra 	$L__BB10_9;
	ld.shared.f64 	%fd20, [%r14];
	ld.shared.f64 	%fd21, [%r14+512];
	setp.gt.f64 	%p13, %fd20, %fd21;
	selp.f64 	%fd22, %fd20, %fd21, %p13;
	st.shared.f64 	[%r14], %fd22;
$L__BB10_9:
	bar.sync 	0;
	setp.gt.u32 	%p14, %r1, 31;
	@%p14 bra 	$L__BB10_11;
	ld.volatile.shared.f64 	%fd23, [%r14];
	ld.volatile.shared.f64 	%fd24, [%r14+256];
	setp.gt.f64 	%p15, %fd23, %fd24;
	selp.f64 	%fd25, %fd23, %fd24, %p15;
	st.volatile.shared.f64 	[%r14], %fd25;
	ld.volatile.shared.f64 	%fd26, [%r14];
	ld.volatile.shared.f64 	%fd27, [%r14+128];
	setp.gt.f64 	%p16, %fd26, %fd27;
	selp.f64 	%fd28, %fd26, %fd27, %p16;
	st.volatile.shared.f64 	[%r14], %fd28;
	ld.volatile.shared.f64 	%fd29, [%r14];
	ld.volatile.shared.f64 	%fd30, [%r14+64];
	setp.gt.f64 	%p17, %fd29, %fd30;
	selp.f64 	%fd31, %fd29, %fd30, %p17;
	st.volatile.shared.f64 	[%r14], %fd31;
	ld.volatile.shared.f64 	%fd32, [%r14];
	ld.volatile.shared.f64 	%fd33, [%r14+32];
	setp.gt.f64 	%p18, %fd32, %fd33;
	selp.f64 	%fd34, %fd32, %fd33, %p18;
	st.volatile.shared.f64 	[%r14], %fd34;
	ld.volatile.shared.f64 	%fd35, [%r14];
	ld.volatile.shared.f64 	%fd36, [%r14+16];
	setp.gt.f64 	%p19, %fd35, %fd36;
	selp.f64 	%fd37, %fd35, %fd36, %p19;
	st.volatile.shared.f64 	[%r14], %fd37;
	ld.volatile.shared.f64 	%fd38, [%r14];
	ld.volatile.shared.f64 	%fd39, [%r14+8];
	setp.gt.f64 	%p20, %fd38, %fd39;
	selp.f64 	%fd40, %fd38, %fd39, %p20;
	st.volatile.shared.f64 	[%r14], %fd40;
$L__BB10_11:
	bar.sync 	0;
	setp.ne.s32 	%p21, %r1, 0;
	@%p21 bra 	$L__BB10_13;
	ld.shared.f64 	%fd41, [_ZZ16_maximum_64_20_1iPdS_E6buffer];
	cvta.to.global.u64 	%rd12, %rd2;
	mul.wide.u32 	%rd13, %r2, 8;
	add.s64 	%rd14, %rd12, %rd13;
	st.global.f64 	[%rd14], %fd41;
$L__BB10_13:
	ret;

}
	// .globl	_Z16_maximum_64_20_2PdS_
.visible .entry _Z16_maximum_64_20_2PdS_(
	.param .u64 .ptr .align 1 _Z16_maximum_64_20_2PdS__param_0,
	.param .u64 .ptr .align 1 _Z16_maximum_64_20_2PdS__param_1
)
{
	.reg .pred 	%p<11>;
	.reg .b32 	%r<5>;
	.reg .b64 	%rd<7>;
	.reg .b64 	%fd<24>;
	// demoted variable
	.shared .align 8 .b8 _ZZ16_maximum_64_20_2PdS_E6buffer[1024];
	ld.param.u64 	%rd2, [_Z16_maximum_64_20_2PdS__param_0];
	ld.param.u64 	%rd1, [_Z16_maximum_64_20_2PdS__param_1];
	cvta.to.global.u64 	%rd3, %rd2;
	mov.u32 	%r1, %tid.x;
	mul.wide.u32 	%rd4, %r1, 8;
	add.s64 	%rd5, %rd3, %rd4;
	ld.global.f64 	%fd1, [%rd5];
	shl.b32 	%r3, %r1, 3;
	mov.u32 	%r4, _ZZ16_maximum_64_20_2PdS_E6buffer;
	add.s32 	%r2, %r4, %r3;
	st.shared.f64 	[%r2], %fd1;
	bar.sync 	0;
	setp.gt.u32 	%p1, %r1, 63;
	@%p1 bra 	$L__BB11_2;
	ld.shared.f64 	%fd2, [%r2];
	ld.shared.f64 	%fd3, [%r2+512];
	setp.gt.f64 	%p2, %fd2, %fd3;
	selp.f64 	%fd4, %fd2, %fd3, %p2;
	st.shared.f64 	[%r2], %fd4;
$L__BB11_2:
	bar.sync 	0;
	setp.gt.u32 	%p3, %r1, 31;
	@%p3 bra 	$L__BB11_4;
	ld.volatile.shared.f64 	%fd5, [%r2];
	ld.volatile.shared.f64 	%fd6, [%r2+256];
	setp.gt.f64 	%p4, %fd5, %fd6;
	selp.f64 	%fd7, %fd5, %fd6, %p4;
	st.volatile.shared.f64 	[%r2], %fd7;
	ld.volatile.shared.f64 	%fd8, [%r2];
	ld.volatile.shared.f64 	%fd9, [%r2+128];
	setp.gt.f64 	%p5, %fd8, %fd9;
	selp.f64 	%fd10, %fd8, %fd9, %p5;
	st.volatile.shared.f64 	[%r2], %fd10;
	ld.volatile.shared.f64 	%fd11, [%r2];
	ld.volatile.shared.f64 	%fd12, [%r2+64];
	setp.gt.f64 	%p6, %fd11, %fd12;
	selp.f64 	%fd13, %fd11, %fd12, %p6;
	st.volatile.shared.f64 	[%r2], %fd13;
	ld.volatile.shared.f64 	%fd14, [%r2];
	ld.volatile.shared.f64 	%fd15, [%r2+32];
	setp.gt.f64 	%p7, %fd14, %fd15;
	selp.f64 	%fd16, %fd14, %fd15, %p7;
	st.volatile.shared.f64 	[%r2], %fd16;
	ld.volatile.shared.f64 	%fd17, [%r2];
	ld.volatile.shared.f64 	%fd18, [%r2+16];
	setp.gt.f64 	%p8, %fd17, %fd18;
	selp.f64 	%fd19, %fd17, %fd18, %p8;
	st.volatile.shared.f64 	[%r2], %fd19;
	ld.volatile.shared.f64 	%fd20, [%r2];
	ld.volatile.shared.f64 	%fd21, [%r2+8];
	setp.gt.f64 	%p9, %fd20, %fd21;
	selp.f64 	%fd22, %fd20, %fd21, %p9;
	st.volatile.shared.f64 	[%r2], %fd22;
$L__BB11_4:
	bar.sync 	0;
	setp.ne.s32 	%p10, %r1, 0;
	@%p10 bra 	$L__BB11_6;
	ld.shared.f64 	%fd23, [_ZZ16_maximum_64_20_2PdS_E6buffer];
	cvta.to.global.u64 	%rd6, %rd1;
	st.global.f64 	[%rd6], %fd23;
$L__BB11_6:
	ret;

}
	// .globl	_Z16_minimum_32_20_1iPfS_
.visible .entry _Z16_minimum_32_20_1iPfS_(
	.param .u32 _Z16_minimum_32_20_1iPfS__param_0,
	.param .u64 .ptr .align 1 _Z16_minimum_32_20_1iPfS__param_1,
	.param .u64 .ptr .align 1 _Z16_minimum_32_20_1iPfS__param_2
)
{
	.reg .pred 	%p<22>;
	.reg .b32 	%r<34>;
	.reg .b32 	%f<47>;
	.reg .b64 	%rd<15>;
	// demoted variable
	.shared .align 4 .b8 _ZZ16_minimum_32_20_1iPfS_E6buffer[512];
	ld.param.u32 	%r15, [_Z16_minimum_32_20_1iPfS__param_0];
	ld.param.u64 	%rd3, [_Z16_minimum_32_20_1iPfS__param_1];
	ld.param.u64 	%rd2, [_Z16_minimum_32_20_1iPfS__param_2];
	cvta.to.global.u64 	%rd1, %rd3;
	mov.u32 	%r1, %tid.x;
	mov.u32 	%r2, %ctaid.x;
	mov.u32 	%r16, %ntid.x;
	mad.lo.s32 	%r32, %r2, %r16, %r1;
	mov.u32 	%r17, %nctaid.x;
	mul.lo.s32 	%r4, %r16, %r17;
	setp.ge.s32 	%p1, %r32, %r15;
	mov.f32 	%f46, 0f7F800000;
	@%p1 bra 	$L__BB12_7;
	add.s32 	%r18, %r32, %r4;
	max.s32 	%r19, %r15, %r18;
	setp.lt.s32 	%p2, %r18, %r15;
	selp.u32 	%r20, 1, 0, %p2;
	add.s32 	%r21, %r18, %r20;
	sub.s32 	%r22, %r19, %r21;
	div.u32 	%r23, %r22, %r4;
	add.s32 	%r5, %r23, %r20;
	and.b32  	%r24, %r5, 3;
	setp.eq.s32 	%p3, %r24, 3;
	mov.f32 	%f46, 0f7F800000;
	@%p3 bra 	$L__BB12_4;
	add.s32 	%r25, %r5, 1;
	and.b32  	%r26, %r25, 3;
	neg.s32 	%r30, %r26;
	mov.f32 	%f46, 0f7F800000;
$L__BB12_3:
	.pragma "nounroll";
	mul.wide.s32 	%rd4, %r32, 4;
	add.s64 	%rd5, %rd1, %rd4;
	ld.global.f32 	%f12, [%rd5];
	setp.lt.f32 	%p4, %f46, %f12;
	selp.f32 	%f46, %f46, %f12, %p4;
	add.s32 	%r32, %r32, %r4;
	add.s32 	%r30, %r30, 1;
	setp.ne.s32 	%p5, %r30, 0;
	@%p5 bra 	$L__BB12_3;
$L__BB12_4:
	setp.lt.u32 	%p6, %r5, 3;
	@%p6 bra 	$L__BB12_7;
	mul.wide.s32 	%rd8, %r4, 4;
	shl.b32 	%r27, %r4, 2;
$L__BB12_6:
	mul.wide.s32 	%rd6, %r32, 4;
	add.s64 	%rd7, %rd1, %rd6;
	ld.global.f32 	%f13, [%rd7];
	setp.lt.f32 	%p7, %f46, %f13;
	selp.f32 	%f14, %f46, %f13, %p7;
	add.s64 	%rd9, %rd7, %rd8;
	ld.global.f32 	%f15, [%rd9];
	setp.lt.f32 	%p8, %f14, %f15;
	selp.f32 	%f16, %f14, %f15, %p8;
	add.s64 	%rd10, %rd9, %rd8;
	ld.global.f32 	%f17, [%rd10];
	setp.lt.f32 	%p9, %f16, %f17;
	selp.f32 	%f18, %f16, %f17, %p9;
	add.s64 	%rd11, %rd10, %rd8;
	ld.global.f32 	%f19, [%rd11];
	setp.lt.f32 	%p10, %f18, %f19;
	selp.f32 	%f46, %f18, %f19, %p10;
	add.s32 	%r32, %r27, %r32;
	setp.lt.s32 	%p11, %r32, %r15;
	@%p11 bra 	$L__BB12_6;
$L__BB12_7:
	shl.b32 	%r28, %r1, 2;
	mov.u32 	%r29, _ZZ16_minimum_32_20_1iPfS_E6buffer;
	add.s32 	%r14, %r29, %r28;
	st.shared.f32 	[%r14], %f46;
	bar.sync 	0;
	setp.gt.u32 	%p12, %r1, 63;
	@%p12 bra 	$L__BB12_9;
	ld.shared.f32 	%f20, [%r14];
	ld.shared.f32 	%f21, [%r14+256];
	setp.lt.f32 	%p13, %f20, %f21;
	selp.f32 	%f22, %f20, %f21, %p13;
	st.shared.f32 	[%r14], %f22;
$L__BB12_9:
	bar.sync 	0;
	setp.gt.u32 	%p14, %r1, 31;
	@%p14 bra 	$L__BB12_11;
	ld.volatile.shared.f32 	%f23, [%r14];
	ld.volatile.shared.f32 	%f24, [%r14+128];
	setp.lt.f32 	%p15, %f23, %f24;
	selp.f32 	%f25, %f23, %f24, %p15;
	st.volatile.shared.f32 	[%r14], %f25;
	ld.volatile.shared.f32 	%f26, [%r14];
	ld.volatile.shared.f32 	%f27, [%r14+64];
	setp.lt.f32 	%p16, %f26, %f27;
	selp.f32 	%f28, %f26, %f27, %p16;
	st.volatile.shared.f32 	[%r14], %f28;
	ld.volatile.shared.f32 	%f29, [%r14];
	ld.volatile.shared.f32 	%f30, [%r14+32];
	setp.lt.f32 	%p17, %f29, %f30;
	selp.f32 	%f31, %f29, %f30, %p17;
	st.volatile.shared.f32 	[%r14], %f31;
	ld.volatile.shared.f32 	%f32, [%r14];
	ld.volatile.shared.f32 	%f33, [%r14+16];
	setp.lt.f32 	%p18, %f32, %f33;
	selp.f32 	%f34, %f32, %f33, %p18;
	st.volatile.shared.f32 	[%r14], %f34;
	ld.volatile.shared.f32 	%f35, [%r14];
	ld.volatile.shared.f32 	%f36, [%r14+8];
	setp.lt.f32 	%p19, %f35, %f36;
	selp.f32 	%f37, %f35, %f36, %p19;
	st.volatile.shared.f32 	[%r14], %f37;
	ld.volatile.shared.f32 	%f38, [%r14];
	ld.volatile.shared.f32 	%f39, [%r14+4];
	setp.lt.f32 	%p20, %f38, %f39;
	selp.f32 	%f40, %f38, %f39, %p20;
	st.volatile.shared.f32 	[%r14], %f40;
$L__BB12_11:
	bar.sync 	0;
	setp.ne.s32 	%p21, %r1, 0;
	@%p21 bra 	$L__BB12_13;
	ld.shared.f32 	%f41, [_ZZ16_minimum_32_20_1iPfS_E6buffer];
	cvta.to.global.u64 	%rd12, %rd2;
	mul.wide.u32 	%rd13, %r2, 4;
	add.s64 	%rd14, %rd12, %rd13;
	st.global.f32 	[%rd14], %f41;
$L__BB12_13:
	ret;

}
	// .globl	_Z16_minimum_32_20_2PfS_
.visible .entry _Z16_minimum_32_20_2PfS_(
	.param .u64 .ptr .align 1 _Z16_minimum_32_20_2PfS__param_0,
	.param .u64 .ptr .align 1 _Z16_minimum_32_20_2PfS__param_1
)
{
	.reg .pred 	%p<11>;
	.reg .b32 	%r<5>;
	.reg .b32 	%f<24>;
	.reg .b64 	%rd<7>;
	// demoted variable
	.shared .align 4 .b8 _ZZ16_minimum_32_20_2PfS_E6buffer[512];
	ld.param.u64 	%rd2, [_Z16_minimum_32_20_2PfS__param_0];
	ld.param.u64 	%rd1, [_Z16_minimum_32_20_2PfS__param_1];
	cvta.to.global.u64 	%rd3, %rd2;
	mov.u32 	%r1, %tid.x;
	mul.wide.u32 	%rd4, %r1, 4;
	add.s64 	%rd5, %rd3, %rd4;
	ld.global.f32 	%f1, [%rd5];
	shl.b32 	%r3, %r1, 2;
	mov.u32 	%r4, _ZZ16_minimum_32_20_2PfS_E6buffer;
	add.s32 	%r2, %r4, %r3;
	st.shared.f32 	[%r2], %f1;
	bar.sync 	0;
	setp.gt.u32 	%p1, %r1, 63;
	@%p1 bra 	$L__BB13_2;
	ld.shared.f32 	%f2, [%r2];
	ld.shared.f32 	%f3, [%r2+256];
	setp.lt.f32 	%p2, %f2, %f3;
	selp.f32 	%f4, %f2, %f3, %p2;
	st.shared.f32 	[%r2], %f4;
$L__BB13_2:
	bar.sync 	0;
	setp.gt.u32 	%p3, %r1, 31;
	@%p3 bra 	$L__BB13_4;
	ld.volatile.shared.f32 	%f5, [%r2];
	ld.volatile.shared.f32 	%f6, [%r2+128];
	setp.lt.f32 	%p4, %f5, %f6;
	selp.f32 	%f7, %f5, %f6, %p4;
	st.volatile.shared.f32 	[%r2], %f7;
	ld.volatile.shared.f32 	%f8, [%r2];
	ld.volatile.shared.f32 	%f9, [%r2+64];
	setp.lt.f32 	%p5, %f8, %f9;
	selp.f32 	%f10, %f8, %f9, %p5;
	st.volatile.shared.f32 	[%r2], %f10;
	ld.volatile.shared.f32 	%f11, [%r2];
	ld.volatile.shared.f32 	%f12, [%r2+32];
	setp.lt.f32 	%p6, %f11, %f12;
	selp.f32 	%f13, %f11, %f12, %p6;
	st.volatile.shared.f32 	[%r2], %f13;
	ld.volatile.shared.f32 	%f14, [%r2];
	ld.volatile.shared.f32 	%f15, [%r2+16];
	setp.lt.f32 	%p7, %f14, %f15;
	selp.f32 	%f16, %f14, %f15, %p7;
	st.volatile.shared.f32 	[%r2], %f16;
	ld.volatile.shared.f32 	%f17, [%r2];
	ld.volatile.shared.f32 	%f18, [%r2+8];
	setp.lt.f32 	%p8, %f17, %f18;
	selp.f32 	%f19, %f17, %f18, %p8;
	st.volatile.shared.f32 	[%r2], %f19;
	ld.volatile.shared.f32 	%f20, [%r2];
	ld.volatile.shared.f32 	%f21, [%r2+4];
	setp.lt.f32 	%p9, %f20, %f21;
	selp.f32 	%f22, %f20, %f21, %p9;
	st.volatile.shared.f32 	[%r2], %f22;
$L__BB13_4:
	bar.sync 	0;
	setp.ne.s32 	%p10, %r1, 0;
	@%p10 bra 	$L__BB13_6;
	ld.shared.f32 	%f23, [_ZZ16_minimum_32_20_2PfS_E6buffer];
	cvta.to.global.u64 	%rd6, %rd1;
	st.global.f32 	[%rd6], %f23;
$L__BB13_6:
	ret;

}
	// .globl	_Z16_minimum_64_20_1iPdS_
.visible .entry _Z16_minimum_64_20_1iPdS_(
	.param .u32 _Z16_minimum_64_20_1iPdS__param_0,
	.param .u64 .ptr .align 1 _Z16_minimum_64_20_1iPdS__param_1,
	.param .u64 .ptr .align 1 _Z16_minimum_64_20_1iPdS__param_2
)
{
	.reg .pred 	%p<22>;
	.reg .b32 	%r<34>;
	.reg .b64 	%rd<15>;
	.reg .b64 	%fd<47>;
	// demoted variable
	.shared .align 8 .b8 _ZZ16_minimum_64_20_1iPdS_E6buffer[1024];
	ld.param.u32 	%r15, [_Z16_minimum_64_20_1iPdS__param_0];
	ld.param.u64 	%rd3, [_Z16_minimum_64_20_1iPdS__param_1];
	ld.param.u64 	%rd2, [_Z16_minimum_64_20_1iPdS__param_2];
	cvta.to.global.u64 	%rd1, %rd3;
	mov.u32 	%r1, %tid.x;
	mov.u32 	%r2, %ctaid.x;
	mov.u32 	%r16, %ntid.x;
	mad.lo.s32 	%r32, %r2, %r16, %r1;
	mov.u32 	%r17, %nctaid.x;
	mul.lo.s32 	%r4, %r16, %r17;
	setp.ge.s32 	%p1, %r32, %r15;
	mov.f64 	%fd46, 0d7FF0000000000000;
	@%p1 bra 	$L__BB14_7;
	add.s32 	%r18, %r32, %r4;
	max.s32 	%r19, %r15, %r18;
	setp.lt.s32 	%p2, %r18, %r15;
	selp.u32 	%r20, 1, 0, %p2;
	add.s32 	%r21, %r18, %r20;
	sub.s32 	%r22, %r19, %r21;
	div.u32 	%r23, %r22, %r4;
	add.s32 	%r5, %r23, %r20;
	and.b32  	%r24, %r5, 3;
	setp.eq.s32 	%p3, %r24, 3;
	mov.f64 	%fd46, 0d7FF0000000000000;
	@%p3 bra 	$L__BB14_4;
	add.s32 	%r25, %r5, 1;
	and.b32  	%r26, %r25, 3;
	neg.s32 	%r30, %r26;
	mov.f64 	%fd46, 0d7FF0000000000000;
$L__BB14_3:
	.pragma "nounroll";
	mul.wide.s32 	%rd4, %r32, 8;
	add.s64 	%rd5, %rd1, %rd4;
	ld.global.f64 	%fd12, [%rd5];
	setp.lt.f64 	%p4, %fd46, %fd12;
	selp.f64 	%fd46, %fd46, %fd12, %p4;
	add.s32 	%r32, %r32, %r4;
	add.s32 	%r30, %r30, 1;
	setp.ne.s32 	%p5, %r30, 0;
	@%p5 bra 	$L__BB14_3;
$L__BB14_4:
	setp.lt.u32 	%p6, %r5, 3;
	@%p6 bra 	$L__BB14_7;
	mul.wide.s32 	%rd8, %r4, 8;
	shl.b32 	%r27, %r4, 2;
$L__BB14_6:
	mul.wide.s32 	%rd6, %r32, 8;
	add.s64 	%rd7, %rd1, %rd6;
	ld.global.f64 	%fd13, [%rd7];
	setp.lt.f64 	%p7, %fd46, %fd13;
	selp.f64 	%fd14, %fd46, %fd13, %p7;
	add.s64 	%rd9, %rd7, %rd8;
	ld.global.f64 	%fd15, [%rd9];
	setp.lt.f64 	%p8, %fd14, %fd15;
	selp.f64 	%fd16, %fd14, %fd15, %p8;
	add.s64 	%rd10, %rd9, %rd8;
	ld.global.f64 	%fd17, [%rd10];
	setp.lt.f64 	%p9, %fd16, %fd17;
	selp.f64 	%fd18, %fd16, %fd17, %p9;
	add.s64 	%rd11, %rd10, %rd8;
	ld.global.f64 	%fd19, [%rd11];
	setp.lt.f64 	%p10, %fd18, %fd19;
	selp.f64 	%fd46, %fd18, %fd19, %p10;
	add.s32 	%r32, %r27, %r32;
	setp.lt.s32 	%p11, %r32, %r15;
	@%p11 bra 	$L__BB14_6;
$L__BB14_7:
	shl.b32 	%r28, %r1, 3;
	mov.u32 	%r29, _ZZ16_minimum_64_20_1iPdS_E6buffer;
	add.s32 	%r14, %r29, %r28;
	st.shared.f64 	[%r14], %fd46;
	bar.sync 	0;
	setp.gt.u32 	%p12, %r1, 63;
	@%p12 bra 	$L__BB14_9;
	ld.shared.f64 	%fd20, [%r14];
	ld.shared.f64 	%fd21, [%r14+512];
	setp.lt.f64 	%p13, %fd20, %fd21;
	selp.f64 	%fd22, %fd20, %fd21, %p13;
	st.shared.f64 	[%r14], %fd22;
$L__BB14_9:
	bar.sync 	0;
	setp.gt.u32 	%p14, %r1, 31;
	@%p14 bra 	$L__BB14_11;
	ld.volatile.shared.f64 	%fd23, [%r14];
	ld.volatile.shared.f64 	%fd24, [%r14+256];
	setp.lt.f64 	%p15, %fd23, %fd24;
	selp.f64 	%fd25, %fd23, %fd24, %p15;
	st.volatile.shared.f64 	[%r14], %fd25;
	ld.volatile.shared.f64 	%fd26, [%r14];
	ld.volatile.shared.f64 	%fd27, [%r14+128];
	setp.lt.f64 	%p16, %fd26, %fd27;
	selp.f64 	%fd28, %fd26, %fd27, %p16;
	st.volatile.shared.f64 	[%r14], %fd28;
	ld.volatile.shared.f64 	%fd29, [%r14];
	ld.volatile.shared.f64 	%fd30, [%r14+64];
	setp.lt.f64 	%p17, %fd29, %fd30;
	selp.f64 	%fd31, %fd29, %fd30, %p17;
	st.volatile.shared.f64 	[%r14], %fd31;
	ld.volatile.shared.f64 	%fd32, [%r14];
	ld.volatile.shared.f64 	%fd33, [%r14+32];
	setp.lt.f64 	%p18, %fd32, %fd33;
	selp.f64 	%fd34, %fd32, %fd33, %p18;
	st.volatile.shared.f64 	[%r14], %fd34;
	ld.volatile.shared.f64 	%fd35, [%r14];
	ld.volatile.shared.f64 	%fd36, [%r14+16];
	setp.lt.f64 	%p19, %fd35, %fd36;
	selp.f64 	%fd37, %fd35, %fd36, %p19;
	st.volatile.shared.f64 	[%r14], %fd37;
	ld.volatile.shared.f64 	%fd38, [%r14];
	ld.volatile.shared.f64 	%fd39, [%r14+8];
	setp.lt.f64 	%p20, %fd38, %fd39;
	selp.f64 	%fd40, %fd38, %fd39, %p20;
	st.volatile.shared.f64 	[%r14], %fd40;
$L__BB14_11:
	bar.sync 	0;
	setp.ne.s32 	%p21, %r1, 0;
	@%p21 bra 	$L__BB14_13;
	ld.shared.f64 	%fd41, [_ZZ16_minimum_64_20_1iPdS_E6buffer];
	cvta.to.global.u64 	%rd12, %rd2;
	mul.wide.u32 	%rd13, %r2, 8;
	add.s64 	%rd14, %rd12, %rd13;
	st.global.f64 	[%rd14], %fd41;
$L__BB14_13:
	ret;

}
	// .globl	_Z16_minimum_64_20_2PdS_
.visible .entry _Z16_minimum_64_20_2PdS_(
	.param .u64 .ptr .align 1 _Z16_minimum_64_20_2PdS__param_0,
	.param .u64 .ptr .align 1 _Z16_minimum_64_20_2PdS__param_1
)
{
	.reg .pred 	%p<11>;
	.reg .b32 	%r<5>;
	.reg .b64 	%rd<7>;
	.reg .b64 	%fd<24>;
	// demoted variable
	.shared .align 8 .b8 _ZZ16_minimum_64_20_2PdS_E6buffer[1024];
	ld.param.u64 	%rd2, [_Z16_minimum_64_20_2PdS__param_0];
	ld.param.u64 	%rd1, [_Z16_minimum_64_20_2PdS__param_1];
	cvta.to.global.u64 	%rd3, %rd2;
	mov.u32 	%r1, %tid.x;
	mul.wide.u32 	%rd4, %r1, 8;
	add.s64 	%rd5, %rd3, %rd4;
	ld.global.f64 	%fd1, [%rd5];
	shl.b32 	%r3, %r1, 3;
	mov.u32 	%r4, _ZZ16_minimum_64_20_2PdS_E6buffer;
	add.s32 	%r2, %r4, %r3;
	st.shared.f64 	[%r2], %fd1;
	bar.sync 	0;
	setp.gt.u32 	%p1, %r1, 63;
	@%p1 bra 	$L__BB15_2;
	ld.shared.f64 	%fd2, [%r2];
	ld.shared.f64 	%fd3, [%r2+512];
	setp.lt.f64 	%p2, %fd2, %fd3;
	selp.f64 	%fd4, %fd2, %fd3, %p2;
	st.shared.f64 	[%r2], %fd4;
$L__BB15_2:
	bar.sync 	0;
	setp.gt.u32 	%p3, %r1, 31;
	@%p3 bra 	$L__BB15_4;
	ld.volatile.shared.f64 	%fd5, [%r2];
	ld.volatile.shared.f64 	%fd6, [%r2+256];
	setp.lt.f64 	%p4, %fd5, %fd6;
	selp.f64 	%fd7, %fd5, %fd6, %p4;
	st.volatile.shared.f64 	[%r2], %fd7;
	ld.volatile.shared.f64 	%fd8, [%r2];
	ld.volatile.shared.f64 	%fd9, [%r2+128];
	setp.lt.f64 	%p5, %fd8, %fd9;
	selp.f64 	%fd10, %fd8, %fd9, %p5;
	st.volatile.shared.f64 	[%r2], %fd10;
	ld.volatile.shared.f64 	%fd11, [%r2];
	ld.volatile.shared.f64 	%fd12, [%r2+64];
	setp.lt.f64 	%p6, %fd11, %fd12;
	selp.f64 	%fd13, %fd11, %fd12, %p6;
	st.volatile.shared.f64 	[%r2], %fd13;
	ld.volatile.shared.f64 	%fd14, [%r2];
	ld.volatile.shared.f64 	%fd15, [%r2+32];
	setp.lt.f64 	%p7, %fd14, %fd15;
	selp.f64 	%fd16, %fd14, %fd15, %p7;
	st.volatile.shared.f64 	[%r2], %fd16;
	ld.volatile.shared.f64 	%fd17, [%r2];
	ld.volatile.shared.f64 	%fd18, [%r2+16];
	setp.lt.f64 	%p8, %fd17, %fd18;
	selp.f64 	%fd19, %fd17, %fd18, %p8;
	st.volatile.shared.f64 	[%r2], %fd19;
	ld.volatile.shared.f64 	%fd20, [%r2];
	ld.volatile.shared.f64 	%fd21, [%r2+8];
	setp.lt.f64 	%p9, %fd20, %fd21;
	selp.f64 	%fd22, %fd20, %fd21, %p9;
	st.volatile.shared.f64 	[%r2], %fd22;
$L__BB15_4:
	bar.sync 	0;
	setp.ne.s32 	%p10, %r1, 0;
	@%p10 bra 	$L__BB15_6;
	ld.shared.f64 	%fd23, [_ZZ16_minimum_64_20_2PdS_E6buffer];
	cvta.to.global.u64 	%rd6, %rd1;
	st.global.f64 	[%rd6], %fd23;
$L__BB15_6:
	ret;

}
	// .globl	_Z15_sumabs_32_20_1iPfS_
.visible .entry _Z15_sumabs_32_20_1iPfS_(
	.param .u32 _Z15_sumabs_32_20_1iPfS__param_0,
	.param .u64 .ptr .align 1 _Z15_sumabs_32_20_1iPfS__param_1,
	.param .u64 .ptr .align 1 _Z15_sumabs_32_20_1iPfS__param_2
)
{
	.reg .pred 	%p<15>;
	.reg .b32 	%r<34>;
	.reg .b32 	%f<57>;
	.reg .b64 	%rd<15>;
	// demoted variable
	.shared .align 4 .b8 _ZZ15_sumabs_32_20_1iPfS_E6buffer[512];
	ld.param.u32 	%r15, [_Z15_sumabs_32_20_1iPfS__param_0];
	ld.param.u64 	%rd3, [_Z15_sumabs_32_20_1iPfS__param_1];
	ld.param.u64 	%rd2, [_Z15_sumabs_32_20_1iPfS__param_2];
	cvta.to.global.u64 	%rd1, %rd3;
	mov.u32 	%r1, %tid.x;
	mov.u32 	%r2, %ctaid.x;
	mov.u32 	%r16, %ntid.x;
	mad.lo.s32 	%r32, %r2, %r16, %r1;
	mov.u32 	%r17, %nctaid.x;
	mul.lo.s32 	%r4, %r16, %r17;
	setp.ge.s32 	%p1, %r32, %r15;
	mov.f32 	%f56, 0f00000000;
	@%p1 bra 	$L__BB16_7;
	add.s32 	%r18, %r32, %r4;
	max.s32 	%r19, %r15, %r18;
	setp.lt.s32 	%p2, %r18, %r15;
	selp.u32 	%r20, 1, 0, %p2;
	add.s32 	%r21, %r18, %r20;
	sub.s32 	%r22, %r19, %r21;
	div.u32 	%r23, %r22, %r4;
	add.s32 	%r5, %r23, %r20;
	and.b32  	%r24, %r5, 3;
	setp.eq.s32 	%p3, %r24, 3;
	mov.f32 	%f56, 0f00000000;
	@%p3 bra 	$L__BB16_4;
	add.s32 	%r25, %r5, 1;
	and.b32  	%r26, %r25, 3;
	neg.s32 	%r30, %r26;
	mov.f32 	%f56, 0f00000000;
$L__BB16_3:
	.pragma "nounroll";
	mul.wide.s32 	%rd4, %r32, 4;
	add.s64 	%rd5, %rd1, %rd4;
	ld.global.f32 	%f12, [%rd5];
	setp.lt.f32 	%p4, %f12, 0f00000000;
	neg.f32 	%f13, %f12;
	selp.f32 	%f14, %f13, %f12, %p4;
	add.f32 	%f56, %f56, %f14;
	add.s32 	%r32, %r32, %r4;
	add.s32 	%r30, %r30, 1;
	setp.ne.s32 	%p5, %r30, 0;
	@%p5 bra 	$L__BB16_3;
$L__BB16_4:
	setp.lt.u32 	%p6, %r5, 3;
	@%p6 bra 	$L__BB16_7;
	mul.wide.s32 	%rd8, %r4, 4;
	shl.b32 	%r27, %r4, 2;
$L__BB16_6:
	mul.wide.s32 	%rd6, %r32, 4;
	add.s64 	%rd7, %rd1, %rd6;
	ld.global.f32 	%f15, [%rd7];
	setp.lt.f32 	%p7, %f15, 0f00000000;
	neg.f32 	%f16, %f15;
	selp.f32 	%f17, %f16, %f15, %p7;
	add.f32 	%f18, %f56, %f17;
	add.s64 	%rd9, %rd7, %rd8;
	ld.global.f32 	%f19, [%rd9];
	setp.lt.f32 	%p8, %f19, 0f00000000;
	neg.f32 	%f20, %f19;
	selp.f32 	%f21, %f20, %f19, %p8;
	add.f32 	%f22, %f18, %f21;
	add.s64 	%rd10, %rd9, %rd8;
	ld.global.f32 	%f23, [%rd10];
	setp.lt.f32 	%p9, %f23, 0f00000000;
	neg.f32 	%f24, %f23;
	selp.f32 	%f25, %f24, %f23, %p9;
	add.f32 	%f26, %f22, %f25;
	add.s64 	%rd11, %rd10, %rd8;
	ld.global.f32 	%f27, [%rd11];
	setp.lt.f32 	%p10, %f27, 0f00000000;
	neg.f32 	%f28, %f27;
	selp.f32 	%f29, %f28, %f27, %p10;
	add.f32 	%f56, %f26, %f29;
	add.s32 	%r32, %r27, %r32;
	setp.lt.s32 	%p11, %r32, %r15;
	@%p11 bra 	$L__BB16_6;
$L__BB16_7:
	shl.b32 	%r28, %r1, 2;
	mov.u32 	%r29, _ZZ15_sumabs_32_20_1iPfS_E6buffer;
	add.s32 	%r14, %r29, %r28;
	st.shared.f32 	[%r14], %f56;
	bar.sync 	0;
	setp.gt.u32 	%p12, %r1, 63;
	@%p12 bra 	$L__BB16_9;
	ld.shared.f32 	%f30, [%r14];
	ld.shared.f32 	%f31, [%r14+256];
	add.f32 	%f32, %f30, %f31;
	st.shared.f32 	[%r14], %f32;
$L__BB16_9:
	bar.sync 	0;
	setp.gt.u32 	%p13, %r1, 31;
	@%p13 bra 	$L__BB16_11;
	ld.volatile.shared.f32 	%f33, [%r14];
	ld.volatile.shared.f32 	%f34, [%r14+128];
	add.f32 	%f35, %f33, %f34;
	st.volatile.shared.f32 	[%r14], %f35;
	ld.volatile.shared.f32 	%f36, [%r14];
	ld.volatile.shared.f32 	%f37, [%r14+64];
	add.f32 	%f38, %f36, %f37;
	st.volatile.shared.f32 	[%r14], %f38;
	ld.volatile.shared.f32 	%f39, [%r14];
	ld.volatile.shared.f32 	%f40, [%r14+32];
	add.f32 	%f41, %f39, %f40;
	st.volatile.shared.f32 	[%r14], %f41;
	ld.volatile.shared.f32 	%f42, [%r14];
	ld.volatile.shared.f32 	%f43, [%r14+16];
	add.f32 	%f44, %f42, %f43;
	st.volatile.shared.f32 	[%r14], %f44;
	ld.volatile.shared.f32 	%f45, [%r14];
	ld.volatile.shared.f32 	%f46, [%r14+8];
	add.f32 	%f47, %f45, %f46;
	st.volatile.shared.f32 	[%r14], %f47;
	ld.volatile.shared.f32 	%f48, [%r14];
	ld.volatile.shared.f32 	%f49, [%r14+4];
	add.f32 	%f50, %f48, %f49;
	st.volatile.shared.f32 	[%r14], %f50;
$L__BB16_11:
	bar.sync 	0;
	setp.ne.s32 	%p14, %r1, 0;
	@%p14 bra 	$L__BB16_13;
	ld.shared.f32 	%f51, [_ZZ15_sumabs_32_20_1iPfS_E6buffer];
	cvta.to.global.u64 	%rd12, %rd2;
	mul.wide.u32 	%rd13, %r2, 4;
	add.s64 	%rd14, %rd12, %rd13;
	st.global.f32 	[%rd14], %f51;
$L__BB16_13:
	ret;

}
	// .globl	_Z15_sumabs_32_20_2PfS_
.visible .entry _Z15_sumabs_32_20_2PfS_(
	.param .u64 .ptr .align 1 _Z15_sumabs_32_20_2PfS__param_0,
	.param .u64 .ptr .align 1 _Z15_sumabs_32_20_2PfS__param_1
)
{
	.reg .pred 	%p<4>;
	.reg .b32 	%r<5>;
	.reg .b32 	%f<24>;
	.reg .b64 	%rd<7>;
	// demoted variable
	.shared .align 4 .b8 _ZZ15_sumabs_32_20_2PfS_E6buffer[512];
	ld.param.u64 	%rd2, [_Z15_sumabs_32_20_2PfS__param_0];
	ld.param.u64 	%rd1, [_Z15_sumabs_32_20_2PfS__param_1];
	cvta.to.global.u64 	%rd3, %rd2;
	mov.u32 	%r1, %tid.x;
	mul.wide.u32 	%rd4, %r1, 4;
	add.s64 	%rd5, %rd3, %rd4;
	ld.global.f32 	%f1, [%rd5];
	shl.b32 	%r3, %r1, 2;
	mov.u32 	%r4, _ZZ15_sumabs_32_20_2PfS_E6buffer;
	add.s32 	%r2, %r4, %r3;
	st.shared.f32 	[%r2], %f1;
	bar.sync 	0;
	setp.gt.u32 	%p1, %r1, 63;
	@%p1 bra 	$L__BB17_2;
	ld.shared.f32 	%f2, [%r2];
	ld.shared.f32 	%f3, [%r2+256];
	add.f32 	%f4, %f2, %f3;
	st.shared.f32 	[%r2], %f4;
$L__BB17_2:
	bar.sync 	0;
	setp.gt.u32 	%p2, %r1, 31;
	@%p2 bra 	$L__BB17_4;
	ld.volatile.shared.f32 	%f5, [%r2];
	ld.volatile.shared.f32 	%f6, [%r2+128];
	add.f32 	%f7, %f5, %f6;
	st.volatile.shared.f32 	[%r2], %f7;
	ld.volatile.shared.f32 	%f8, [%r2];
	ld.volatile.shared.f32 	%f9, [%r2+64];
	add.f32 	%f10, %f8, %f9;
	st.volatile.shared.f32 	[%r2], %f10;
	ld.volatile.shared.f32 	%f11, [%r2];
	ld.volatile.shared.f32 	%f12, [%r2+32];
	add.f32 	%f13, %f11, %f12;
	st.volatile.shared.f32 	[%r2], %f13;
	ld.volatile.shared.f32 	%f14, [%r2];
	ld.volatile.shared.f32 	%f15, [%r2+16];
	add.f32 	%f16, %f14, %f15;
	st.volatile.shared.f32 	[%r2], %f16;
	ld.volatile.shared.f32 	%f17, [%r2];
	ld.volatile.shared.f32 	%f18, [%r2+8];
	add.f32 	%f19, %f17, %f18;
	st.volatile.shared.f32 	[%r2], %f19;
	ld.volatile.shared.f32 	%f20, [%r2];
	ld.volatile.shared.f32 	%f21, [%r2+4];
	add.f32 	%f22, %f20, %f21;
	st.volatile.shared.f32 	[%r2], %f22;
$L__BB17_4:
	bar.sync 	0;
	setp.ne.s32 	%p3, %r1, 0;
	@%p3 bra 	$L__BB17_6;
	ld.shared.f32 	%f23, [_ZZ15_sumabs_32_20_2PfS_E6buffer];
	cvta.to.global.u64 	%rd6, %rd1;
	st.global.f32 	[%rd6], %f23;
$L__BB17_6:
	ret;

}
	// .globl	_Z15_sumabs_64_20_1iPdS_
.visible .entry _Z15_sumabs_64_20_1iPdS_(
	.param .u32 _Z15_sumabs_64_20_1iPdS__param_0,
	.param .u64 .ptr .align 1 _Z15_sumabs_64_20_1iPdS__param_1,
	.param .u64 .ptr .align 1 _Z15_sumabs_64_20_1iPdS__param_2
)
{
	.reg .pred 	%p<15>;
	.reg .b32 	%r<34>;
	.reg .b64 	%rd<15>;
	.reg .b64 	%fd<57>;
	// demoted variable
	.shared .align 8 .b8 _ZZ15_sumabs_64_20_1iPdS_E6buffer[1024];
	ld.param.u32 	%r15, [_Z15_sumabs_64_20_1iPdS__param_0];
	ld.param.u64 	%rd3, [_Z15_sumabs_64_20_1iPdS__param_1];
	ld.param.u64 	%rd2, [_Z15_sumabs_64_20_1iPdS__param_2];
	cvta.to.global.u64 	%rd1, %rd3;
	mov.u32 	%r1, %tid.x;
	mov.u32 	%r2, %ctaid.x;
	mov.u32 	%r16, %ntid.x;
	mad.lo.s32 	%r32, %r2, %r16, %r1;
	mov.u32 	%r17, %nctaid.x;
	mul.lo.s32 	%r4, %r16, %r17;
	setp.ge.s32 	%p1, %r32, %r15;
	mov.f64 	%fd56, 0d0000000000000000;
	@%p1 bra 	$L__BB18_7;
	add.s32 	%r18, %r32, %r4;
	max.s32 	%r19, %r15, %r18;
	setp.lt.s32 	%p2, %r18, %r15;
	selp.u32 	%r20, 1, 0, %p2;
	add.s32 	%r21, %r18, %r20;
	sub.s32 	%r22, %r19, %r21;
	div.u32 	%r23, %r22, %r4;
	add.s32 	%r5, %r23, %r20;
	and.b32  	%r24, %r5, 3;
	setp.eq.s32 	%p3, %r24, 3;
	mov.f64 	%fd56, 0d0000000000000000;
	@%p3 bra 	$L__BB18_4;
	add.s32 	%r25, %r5, 1;
	and.b32  	%r26, %r25, 3;
	neg.s32 	%r30, %r26;
	mov.f64 	%fd56, 0d0000000000000000;
$L__BB18_3:
	.pragma "nounroll";
	mul.wide.s32 	%rd4, %r32, 8;
	add.s64 	%rd5, %rd1, %rd4;
	ld.global.f64 	%fd12, [%rd5];
	setp.lt.f64 	%p4, %fd12, 0d0000000000000000;
	neg.f64 	%fd13, %fd12;
	selp.f64 	%fd14, %fd13, %fd12, %p4;
	add.f64 	%fd56, %fd56, %fd14;
	add.s32 	%r32, %r32, %r4;
	add.s32 	%r30, %r30, 1;
	setp.ne.s32 	%p5, %r30, 0;
	@%p5 bra 	$L__BB18_3;
$L__BB18_4:
	setp.lt.u32 	%p6, %r5, 3;
	@%p6 bra 	$L__BB18_7;
	mul.wide.s32 	%rd8, %r4, 8;
	shl.b32 	%r27, %r4, 2;
$L__BB18_6:
	mul.wide.s32 	%rd6, %r32, 8;
	add.s64 	%rd7, %rd1, %rd6;
	ld.global.f64 	%fd15, [%rd7];
	setp.lt.f64 	%p7, %fd15, 0d0000000000000000;
	neg.f64 	%fd16, %fd15;
	selp.f64 	%fd17, %fd16, %fd15, %p7;
	add.f64 	%fd18, %fd56, %fd17;
	add.s64 	%rd9, %rd7, %rd8;
	ld.global.f64 	%fd19, [%rd9];
	setp.lt.f64 	%p8, %fd19, 0d0000000000000000;
	neg.f64 	%fd20, %fd19;
	selp.f64 	%fd21, %fd20, %fd19, %p8;
	add.f64 	%fd22, %fd18, %fd21;
	add.s64 	%rd10, %rd9, %rd8;
	ld.global.f64 	%fd23, [%rd10];
	setp.lt.f64 	%p9, %fd23, 0d0000000000000000;
	neg.f64 	%fd24, %fd23;
	selp.f64 	%fd25, %fd24, %fd23, %p9;
	add.f64 	%fd26, %fd22, %fd25;
	add.s64 	%rd11, %rd10, %rd8;
	ld.global.f64 	%fd27, [%rd11];
	setp.lt.f64 	%p10, %fd27, 0d0000000000000000;
	neg.f64 	%fd28, %fd27;
	selp.f64 	%fd29, %fd28, %fd27, %p10;
	add.f64 	%fd56, %fd26, %fd29;
	add.s32 	%r32, %r27, %r32;
	setp.lt.s32 	%p11, %r32, %r15;
	@%p11 bra 	$L__BB18_6;
$L__BB18_7:
	shl.b32 	%r28, %r1, 3;
	mov.u32 	%r29, _ZZ15_sumabs_64_20_1iPdS_E6buffer;
	add.s32 	%r14, %r29, %r28;
	st.shared.f64 	[%r14], %fd56;
	bar.sync 	0;
	setp.gt.u32 	%p12, %r1, 63;
	@%p12 bra 	$L__BB18_9;
	ld.shared.f64 	%fd30, [%r14];
	ld.shared.f64 	%fd31, [%r14+512];
	add.f64 	%fd32, %fd30, %fd31;
	st.shared.f64 	[%r14], %fd32;
$L__BB18_9:
	bar.sync 	0;
	setp.gt.u32 	%p13, %r1, 31;
	@%p13 bra 	$L__BB18_11;
	ld.volatile.shared.f64 	%fd33, [%r14];
	ld.volatile.shared.f64 	%fd34, [%r14+256];
	add.f64 	%fd35, %fd33, %fd34;
	st.volatile.shared.f64 	[%r14], %fd35;
	ld.volatile.shared.f64 	%fd36, [%r14];
	ld.volatile.shared.f64 	%fd37, [%r14+128];
	add.f64 	%fd38, %fd36, %fd37;
	st.volatile.shared.f64 	[%r14], %fd38;
	ld.volatile.shared.f64 	%fd39, [%r14];
	ld.volatile.shared.f64 	%fd40, [%r14+64];
	add.f64 	%fd41, %fd39, %fd40;
	st.volatile.shared.f64 	[%r14], %fd41;
	ld.volatile.shared.f64 	%fd42, [%r14];
	ld.volatile.shared.f64 	%fd43, [%r14+32];
	add.f64 	%fd44, %fd42, %fd43;
	st.volatile.shared.f64 	[%r14], %fd44;
	ld.volatile.shared.f64 	%fd45, [%r14];
	ld.volatile.shared.f64 	%fd46, [%r14+16];
	add.f64 	%fd47, %fd45, %fd46;
	st.volatile.shared.f64 	[%r14], %fd47;
	ld.volatile.shared.f64 	%fd48, [%r14];
	ld.volatile.shared.f64 	%fd49, [%r14+8];
	add.f64 	%fd50, %fd48, %fd49;
	st.volatile.shared.f64 	[%r14], %fd50;
$L__BB18_11:
	bar.sync 	0;
	setp.ne.s32 	%p14, %r1, 0;
	@%p14 bra 	$L__BB18_13;
	ld.shared.f64 	%fd51, [_ZZ15_sumabs_64_20_1iPdS_E6buffer];
	cvta.to.global.u64 	%rd12, %rd2;
	mul.wide.u32 	%rd13, %r2, 8;
	add.s64 	%rd14, %rd12, %rd13;
	st.global.f64 	[%rd14], %fd51;
$L__BB18_13:
	ret;

}
	// .globl	_Z15_sumabs_64_20_2PdS_
.visible .entry _Z15_sumabs_64_20_2PdS_(
	.param .u64 .ptr .align 1 _Z15_sumabs_64_20_2PdS__param_0,
	.param .u64 .ptr .align 1 _Z15_sumabs_64_20_2PdS__param_1
)
{
	.reg .pred 	%p<4>;
	.reg .b32 	%r<5>;
	.reg .b64 	%rd<7>;
	.reg .b64 	%fd<24>;
	// demoted variable
	.shared .align 8 .b8 _ZZ15_sumabs_64_20_2PdS_E6buffer[1024];
	ld.param.u64 	%rd2, [_Z15_sumabs_64_20_2PdS__param_0];
	ld.param.u64 	%rd1, [_Z15_sumabs_64_20_2PdS__param_1];
	cvta.to.global.u64 	%rd3, %rd2;
	mov.u32 	%r1, %tid.x;
	mul.wide.u32 	%rd4, %r1, 8;
	add.s64 	%rd5, %rd3, %rd4;
	ld.global.f64 	%fd1, [%rd5];
	shl.b32 	%r3, %r1, 3;
	mov.u32 	%r4, _ZZ15_sumabs_64_20_2PdS_E6buffer;
	add.s32 	%r2, %r4, %r3;
	st.shared.f64 	[%r2], %fd1;
	bar.sync 	0;
	setp.gt.u32 	%p1, %r1, 63;
	@%p1 bra 	$L__BB19_2;
	ld.shared.f64 	%fd2, [%r2];
	ld.shared.f64 	%fd3, [%r2+512];
	add.f64 	%fd4, %fd2, %fd3;
	st.shared.f64 	[%r2], %fd4;
$L__BB19_2:
	bar.sync 	0;
	setp.gt.u32 	%p2, %r1, 31;
	@%p2 bra 	$L__BB19_4;
	ld.volatile.shared.f64 	%fd5, [%r2];
	ld.volatile.shared.f64 	%fd6, [%r2+256];
	add.f64 	%fd7, %fd5, %fd6;
	st.volatile.shared.f64 	[%r2], %fd7;
	ld.volatile.shared.f64 	%fd8, [%r2];
	ld.volatile.shared.f64 	%fd9, [%r2+128];
	add.f64 	%fd10, %fd8, %fd9;
	st.volatile.shared.f64 	[%r2], %fd10;
	ld.volatile.shared.f64 	%fd11, [%r2];
	ld.volatile.shared.f64 	%fd12, [%r2+64];
	add.f64 	%fd13, %fd11, %fd12;
	st.volatile.shared.f64 	[%r2], %fd13;
	ld.volatile.shared.f64 	%fd14, [%r2];
	ld.volatile.shared.f64 	%fd15, [%r2+32];
	add.f64 	%fd16, %fd14, %fd15;
	st.volatile.shared.f64 	[%r2], %fd16;
	ld.volatile.shared.f64 	%fd17, [%r2];
	ld.volatile.shared.f64 	%fd18, [%r2+16];
	add.f64 	%fd19, %fd17, %fd18;
	st.volatile.shared.f64 	[%r2], %fd19;
	ld.volatile.shared.f64 	%fd20, [%r2];
	ld.volatile.shared.f64 	%fd21, [%r2+8];
	add.f64 	%fd22, %fd20, %fd21;
	st.volatile.shared.f64 	[%r2], %fd22;
$L__BB19_4:
	bar.sync 	0;
	setp.ne.s32 	%p3, %r1, 0;
	@%p3 bra 	$L__BB19_6;
	ld.shared.f64 	%fd23, [_ZZ15_sumabs_64_20_2PdS_E6buffer];
	cvta.to.global.u64 	%rd6, %rd1;
	st.global.f64 	[%rd6], %fd23;
$L__BB19_6:
	ret;

}
	// .globl	_Z16_sumabs2_32_20_1iPfS_
.visible .entry _Z16_sumabs2_32_20_1iPfS_(
	.param .u32 _Z16_sumabs2_32_20_1iPfS__param_0,
	.param .u64 .ptr .align 1 _Z16_sumabs2_32_20_1iPfS__param_1,
	.param .u64 .ptr .align 1 _Z16_sumabs2_32_20_1iPfS__param_2
)
{
	.reg .pred 	%p<10>;
	.reg .b32 	%r<34>;
	.reg .b32 	%f<47>;
	.reg .b64 	%rd<15>;
	// demoted variable
	.shared .align 4 .b8 _ZZ16_sumabs2_32_20_1iPfS_E6buffer[512];
	ld.param.u32 	%r15, [_Z16_sumabs2_32_20_1iPfS__param_0];
	ld.param.u64 	%rd3, [_Z16_sumabs2_32_20_1iPfS__param_1];
	ld.param.u64 	%rd2, [_Z16_sumabs2_32_20_1iPfS__param_2];
	cvta.to.global.u64 	%rd1, %rd3;
	mov.u32 	%r1, %tid.x;
	mov.u32 	%r2, %ctaid.x;
	mov.u32 	%r16, %ntid.x;
	mad.lo.s32 	%r32, %r2, %r16, %r1;
	mov.u32 	%r17, %nctaid.x;
	mul.lo.s32 	%r4, %r16, %r17;
	setp.ge.s32 	%p1, %r32, %r15;
	mov.f32 	%f46, 0f00000000;
	@%p1 bra 	$L__BB20_7;
	add.s32 	%r18, %r32, %r4;
	max.s32 	%r19, %r15, %r18;
	setp.lt.s32 	%p2, %r18, %r15;
	selp.u32 	%r20, 1, 0, %p2;
	add.s32 	%r21, %r18, %r20;
	sub.s32 	%r22, %r19, %r21;
	div.u32 	%r23, %r22, %r4;
	add.s32 	%r5, %r23, %r20;
	and.b32  	%r24, %r5, 3;
	setp.eq.s32 	%p3, %r24, 3;
	mov.f32 	%f46, 0f00000000;
	@%p3 bra 	$L__BB20_4;
	add.s32 	%r25, %r5, 1;
	and.b32  	%r26, %r25, 3;
	neg.s32 	%r30, %r26;
	mov.f32 	%f46, 0f00000000;
$L__BB20_3:
	.pragma "nounroll";
	mul.wide.s32 	%rd4, %r32, 4;
	add.s64 	%rd5, %rd1, %rd4;
	ld.global.f32 	%f12, [%rd5];
	fma.rn.f32 	%f46, %f12, %f12, %f46;
	add.s32 	%r32, %r32, %r4;
	add.s32 	%r30, %r30, 1;
	setp.ne.s32 	%p4, %r30, 0;
	@%p4 bra 	$L__BB20_3;
$L__BB20_4:
	setp.lt.u32 	%p5, %r5, 3;
	@%p5 bra 	$L__BB20_7;
	mul.wide.s32 	%rd8, %r4, 4;
	shl.b32 	%r27, %r4, 2;
$L__BB20_6:
	mul.wide.s32 	%rd6, %r32, 4;
	add.s64 	%rd7, %rd1, %rd6;
	ld.global.f32 	%f13, [%rd7];
	fma.rn.f32 	%f14, %f13, %f13, %f46;
	add.s64 	%rd9, %rd7, %rd8;
	ld.global.f32 	%f15, [%rd9];
	fma.rn.f32 	%f16, %f15, %f15, %f14;
	add.s64 	%rd10, %rd9, %rd8;
	ld.global.f32 	%f17, [%rd10];
	fma.rn.f32 	%f18, %f17, %f17, %f16;
	add.s64 	%rd11, %rd10, %rd8;
	ld.global.f32 	%f19, [%rd11];
	fma.rn.f32 	%f46, %f19, %f19, %f18;
	add.s32 	%r32, %r27, %r32;
	setp.lt.s32 	%p6, %r32, %r15;
	@%p6 bra 	$L__BB20_6;
$L__BB20_7:
	shl.b32 	%r28, %r1, 2;
	mov.u32 	%r29, _ZZ16_sumabs2_32_20_1iPfS_E6buffer;
	add.s32 	%r14, %r29, %r28;
	st.shared.f32 	[%r14], %f46;
	bar.sync 	0;
	setp.gt.u32 	%p7, %r1, 63;
	@%p7 bra 	$L__BB20_9;
	ld.shared.f32 	%f20, [%r14];
	ld.shared.f32 	%f21, [%r14+256];
	add.f32 	%f22, %f20, %f21;
	st.shared.f32 	[%r14], %f22;
$L__BB20_9:
	bar.sync 	0;
	setp.gt.u32 	%p8, %r1, 31;
	@%p8 bra 	$L__BB20_11;
	ld.volatile.shared.f32 	%f23, [%r14];
	ld.volatile.shared.f32 	%f24, [%r14+128];
	add.f32 	%f25, %f23, %f24;
	st.volatile.shared.f32 	[%r14], %f25;
	ld.volatile.shared.f32 	%f26, [%r14];
	ld.volatile.shared.f32 	%f27, [%r14+64];
	add.f32 	%f28, %f26, %f27;
	st.volatile.shared.f32 	[%r14], %f28;
	ld.volatile.shared.f32 	%f29, [%r14];
	ld.volatile.shared.f32 	%f30, [%r14+32];
	add.f32 	%f31, %f29, %f30;
	st.volatile.shared.f32 	[%r14], %f31;
	ld.volatile.shared.f32 	%f32, [%r14];
	ld.volatile.shared.f32 	%f33, [%r14+16];
	add.f32 	%f34, %f32, %f33;
	st.volatile.shared.f32 	[%r14], %f34;
	ld.volatile.shared.f32 	%f35, [%r14];
	ld.volatile.shared.f32 	%f36, [%r14+8];
	add.f32 	%f37, %f35, %f36;
	st.volatile.shared.f32 	[%r14], %f37;
	ld.volatile.shared.f32 	%f38, [%r14];
	ld.volatile.shared.f32 	%f39, [%r14+4];
	add.f32 	%f40, %f38, %f39;
	st.volatile.shared.f32 	[%r14], %f40;
$L__BB20_11:
	bar.sync 	0;
	setp.ne.s32 	%p9, %r1, 0;
	@%p9 bra 	$L__BB20_13;
	ld.shared.f32 	%f41, [_ZZ16_sumabs2_32_20_1iPfS_E6buffer];
	cvta.to.global.u64 	%rd12, %rd2;
	mul.wide.u32 	%rd13, %r2, 4;
	add.s64 	%rd14, %rd12, %rd13;
	st.global.f32 	[%rd14], %f41;
$L__BB20_13:
	ret;

}
	// .globl	_Z16_sumabs2_32_20_2PfS_
.visible .entry _Z16_sumabs2_32_20_2PfS_(
	.param .u64 .ptr .align 1 _Z16_sumabs2_32_20_2PfS__param_0,
	.param .u64 .ptr .align 1 _Z16_sumabs2_32_20_2PfS__param_1
)
{
	.reg .pred 	%p<4>;
	.reg .b32 	%r<5>;
	.reg .b32 	%f<24>;
	.reg .b64 	%rd<7>;
	// demoted variable
	.shared .align 4 .b8 _ZZ16_sumabs2_32_20_2PfS_E6buffer[512];
	ld.param.u64 	%rd2, [_Z16_sumabs2_32_20_2PfS__param_0];
	ld.param.u64 	%rd1, [_Z16_sumabs2_32_20_2PfS__param_1];
	cvta.to.global.u64 	%rd3, %rd2;
	mov.u32 	%r1, %tid.x;
	mul.wide.u32 	%rd4, %r1, 4;
	add.s64 	%rd5, %rd3, %rd4;
	ld.global.f32 	%f1, [%rd5];
	shl.b32 	%r3, %r1, 2;
	mov.u32 	%r4, _ZZ16_sumabs2_32_20_2PfS_E6buffer;
	add.s32 	%r2, %r4, %r3;
	st.shared.f32 	[%r2], %f1;
	bar.sync 	0;
	setp.gt.u32 	%p1, %r1, 63;
	@%p1 bra 	$L__BB21_2;
	ld.shared.f32 	%f2, [%r2];
	ld.shared.f32 	%f3, [%r2+256];
	add.f32 	%f4, %f2, %f3;
	st.shared.f32 	[%r2], %f4;
$L__BB21_2:
	bar.sync 	0;
	setp.gt.u32 	%p2, %r1, 31;
	@%p2 bra 	$L__BB21_4;
	ld.volatile.shared.f32 	%f5, [%r2];
	ld.volatile.shared.f32 	%f6, [%r2+128];
	add.f32 	%f7, %f5, %f6;
	st.volatile.shared.f32 	[%r2], %f7;
	ld.volatile.shared.f32 	%f8, [%r2];
	ld.volatile.shared.f32 	%f9, [%r2+64];
	add.f32 	%f10, %f8, %f9;
	st.volatile.shared.f32 	[%r2], %f10;
	ld.volatile.shared.f32 	%f11, [%r2];
	ld.volatile.shared.f32 	%f12, [%r2+32];
	add.f32 	%f13, %f11, %f12;
	st.volatile.shared.f32 	[%r2], %f13;
	ld.volatile.shared.f32 	%f14, [%r2];
	ld.volatile.shared.f32 	%f15, [%r2+16];
	add.f32 	%f16, %f14, %f15;
	st.volatile.shared.f32 	[%r2], %f16;
	ld.volatile.shared.f32 	%f17, [%r2];
	ld.volatile.shared.f32 	%f18, [%r2+8];
	add.f32 	%f19, %f17, %f18;
	st.volatile.shared.f32 	[%r2], %f19;
	ld.volatile.shared.f32 	%f20, [%r2];
	ld.volatile.shared.f32 	%f21, [%r2+4];
	add.f32 	%f22, %f20, %f21;
	st.volatile.shared.f32 	[%r2], %f22;
$L__BB21_4:
	bar.sync 	0;
	setp.ne.s32 	%p3, %r1, 0;
	@%p3 bra 	$L__BB21_6;
	ld.shared.f32 	%f23, [_ZZ16_sumabs2_32_20_2PfS_E6buffer];
	cvta.to.global.u64 	%rd6, %rd1;
	st.global.f32 	[%rd6], %f23;
$L__BB21_6:
	ret;

}
	// .globl	_Z16_sumabs2_64_20_1iPdS_
.visible .entry _Z16_sumabs2_64_20_1iPdS_(
	.param .u32 _Z16_sumabs2_64_20_1iPdS__param_0,
	.param .u64 .ptr .align 1 _Z16_sumabs2_64_20_1iPdS__param_1,
	.param .u64 .ptr .align 1 _Z16_sumabs2_64_20_1iPdS__param_2
)
{
	.reg .pred 	%p<10>;
	.reg .b32 	%r<34>;
	.reg .b64 	%rd<15>;
	.reg .b64 	%fd<47>;
	// demoted variable
	.shared .align 8 .b8 _ZZ16_sumabs2_64_20_1iPdS_E6buffer[1024];
	ld.param.u32 	%r15, [_Z16_sumabs2_64_20_1iPdS__param_0];
	ld.param.u64 	%rd3, [_Z16_sumabs2_64_20_1iPdS__param_1];
	ld.param.u64 	%rd2, [_Z16_sumabs2_64_20_1iPdS__param_2];
	cvta.to.global.u64 	%rd1, %rd3;
	mov.u32 	%r1, %tid.x;
	mov.u32 	%r2, %ctaid.x;
	mov.u32 	%r16, %ntid.x;
	mad.lo.s32 	%r32, %r2, %r16, %r1;
	mov.u32 	%r17, %nctaid.x;
	mul.lo.s32 	%r4, %r16, %r17;
	setp.ge.s32 	%p1, %r32, %r15;
	mov.f64 	%fd46, 0d0000000000000000;
	@%p1 bra 	$L__BB22_7;
	add.s32 	%r18, %r32, %r4;
	max.s32 	%r19, %r15, %r18;
	setp.lt.s32 	%p2, %r18, %r15;
	selp.u32 	%r20, 1, 0, %p2;
	add.s32 	%r21, %r18, %r20;
	sub.s32 	%r22, %r19, %r21;
	div.u32 	%r23, %r22, %r4;
	add.s32 	%r5, %r23, %r20;
	and.b32  	%r24, %r5, 3;
	setp.eq.s32 	%p3, %r24, 3;
	mov.f64 	%fd46, 0d0000000000000000;
	@%p3 bra 	$L__BB22_4;
	add.s32 	%r25, %r5, 1;
	and.b32  	%r26, %r25, 3;
	neg.s32 	%r30, %r26;
	mov.f64 	%fd46, 0d0000000000000000;
$L__BB22_3:
	.pragma "nounroll";
	mul.wide.s32 	%rd4, %r32, 8;
	add.s64 	%rd5, %rd1, %rd4;
	ld.global.f64 	%fd12, [%rd5];
	fma.rn.f64 	%fd46, %fd12, %fd12, %fd46;
	add.s32 	%r32, %r32, %r4;
	add.s32 	%r30, %r30, 1;
	setp.ne.s32 	%p4, %r30, 0;
	@%p4 bra 	$L__BB22_3;
$L__BB22_4:
	setp.lt.u32 	%p5, %r5, 3;
	@%p5 bra 	$L__BB22_7;
	mul.wide.s32 	%rd8, %r4, 8;
	shl.b32 	%r27, %r4, 2;
$L__BB22_6:
	mul.wide.s32 	%rd6, %r32, 8;
	add.s64 	%rd7, %rd1, %rd6;
	ld.global.f64 	%fd13, [%rd7];
	fma.rn.f64 	%fd14, %fd13, %fd13, %fd46;
	add.s64 	%rd9, %rd7, %rd8;
	ld.global.f64 	%fd15, [%rd9];
	fma.rn.f64 	%fd16, %fd15, %fd15, %fd14;
	add.s64 	%rd10, %rd9, %rd8;
	ld.global.f64 	%fd17, [%rd10];
	fma.rn.f64 	%fd18, %fd17, %fd17, %fd16;
	add.s64 	%rd11, %rd10, %rd8;
	ld.global.f64 	%fd19, [%rd11];
	fma.rn.f64 	%fd46, %fd19, %fd19, %fd18;
	add.s32 	%r32, %r27, %r32;
	setp.lt.s32 	%p6, %r32, %r15;
	@%p6 bra 	$L__BB22_6;
$L__BB22_7:
	shl.b32 	%r28, %r1, 3;
	mov.u32 	%r29, _ZZ16_sumabs2_64_20_1iPdS_E6buffer;
	add.s32 	%r14, %r29, %r28;
	st.shared.f64 	[%r14], %fd46;
	bar.sync 	0;
	setp.gt.u32 	%p7, %r1, 63;
	@%p7 bra 	$L__BB22_9;
	ld.shared.f64 	%fd20, [%r14];
	ld.shared.f64 	%fd21, [%r14+512];
	add.f64 	%fd22, %fd20, %fd21;
	st.shared.f64 	[%r14], %fd22;
$L__BB22_9:
	bar.sync 	0;
	setp.gt.u32 	%p8, %r1, 31;
	@%p8 bra 	$L__BB22_11;
	ld.volatile.shared.f64 	%fd23, [%r14];
	ld.volatile.shared.f64 	%fd24, [%r14+256];
	add.f64 	%fd25, %fd23, %fd24;
	st.volatile.shared.f64 	[%r14], %fd25;
	ld.volatile.shared.f64 	%fd26, [%r14];
	ld.volatile.shared.f64 	%fd27, [%r14+128];
	add.f64 	%fd28, %fd26, %fd27;
	st.volatile.shared.f64 	[%r14], %fd28;
	ld.volatile.shared.f64 	%fd29, [%r14];
	ld.volatile.shared.f64 	%fd30, [%r14+64];
	add.f64 	%fd31, %fd29, %fd30;
	st.volatile.shared.f64 	[%r14], %fd31;
	ld.volatile.shared.f64 	%fd32, [%r14];
	ld.volatile.shared.f64 	%fd33, [%r14+32];
	add.f64 	%fd34, %fd32, %fd33;
	st.volatile.shared.f64 	[%r14], %fd34;
	ld.volatile.shared.f64 	%fd35, [%r14];
	ld.volatile.shared.f64 	%fd36, [%r14+16];
	add.f64 	%fd37, %fd35, %fd36;
	st.volatile.shared.f64 	[%r14], %fd37;
	ld.volatile.shared.f64 	%fd38, [%r14];
	ld.volatile.shared.f64 	%fd39, [%r14+8];
	add.f64 	%fd40, %fd38, %fd39;
	st.volatile.shared.f64 	[%r14], %fd40;
$L__BB22_11:
	bar.sync 	0;
	setp.ne.s32 	%p9, %r1, 0;
	@%p9 bra 	$L__BB22_13;
	ld.shared.f64 	%fd41, [_ZZ16_sumabs2_64_20_1iPdS_E6buffer];
	cvta.to.global.u64 	%rd12, %rd2;
	mul.wide.u32 	%rd13, %r2, 8;
	add.s64 	%rd14, %rd12, %rd13;
	st.global.f64 	[%rd14], %fd41;
$L__BB22_13:
	ret;

}
	// .globl	_Z16_sumabs2_64_20_2PdS_
.visible .entry _Z16_sumabs2_64_20_2PdS_(
	.param .u64 .ptr .align 1 _Z16_sumabs2_64_20_2PdS__param_0,
	.param .u64 .ptr .align 1 _Z16_sumabs2_64_20_2PdS__param_1
)
{
	.reg .pred 	%p<4>;
	.reg .b32 	%r<5>;
	.reg .b64 	%rd<7>;
	.reg .b64 	%fd<24>;
	// demoted variable
	.shared .align 8 .b8 _ZZ16_sumabs2_64_20_2PdS_E6buffer[1024];
	ld.param.u64 	%rd2, [_Z16_sumabs2_64_20_2PdS__param_0];
	ld.param.u64 	%rd1, [_Z16_sumabs2_64_20_2PdS__param_1];
	cvta.to.global.u64 	%rd3, %rd2;
	mov.u32 	%r1, %tid.x;
	mul.wide.u32 	%rd4, %r1, 8;
	add.s64 	%rd5, %rd3, %rd4;
	ld.global.f64 	%fd1, [%rd5];
	shl.b32 	%r3, %r1, 3;
	mov.u32 	%r4, _ZZ16_sumabs2_64_20_2PdS_E6buffer;
	add.s32 	%r2, %r4, %r3;
	st.shared.f64 	[%r2], %fd1;
	bar.sync 	0;
	setp.gt.u32 	%p1, %r1, 63;
	@%p1 bra 	$L__BB23_2;
	ld.shared.f64 	%fd2, [%r2];
	ld.shared.f64 	%fd3, [%r2+512];
	add.f64 	%fd4, %fd2, %fd3;
	st.shared.f64 	[%r2], %fd4;
$L__BB23_2:
	bar.sync 	0;
	setp.gt.u32 	%p2, %r1, 31;
	@%p2 bra 	$L__BB23_4;
	ld.volatile.shared.f64 	%fd5, [%r2];
	ld.volatile.shared.f64 	%fd6, [%r2+256];
	add.f64 	%fd7, %fd5, %fd6;
	st.volatile.shared.f64 	[%r2], %fd7;
	ld.volatile.shared.f64 	%fd8, [%r2];
	ld.volatile.shared.f64 	%fd9, [%r2+128];
	add.f64 	%fd10, %fd8, %fd9;
	st.volatile.shared.f64 	[%r2], %fd10;
	ld.volatile.shared.f64 	%fd11, [%r2];
	ld.volatile.shared.f64 	%fd12, [%r2+64];
	add.f64 	%fd13, %fd11, %fd12;
	st.volatile.shared.f64 	[%r2], %fd13;
	ld.volatile.shared.f64 	%fd14, [%r2];
	ld.volatile.shared.f64 	%fd15, [%r2+32];
	add.f64 	%fd16, %fd14, %fd15;
	st.volatile.shared.f64 	[%r2], %fd16;
	ld.volatile.shared.f64 	%fd17, [%r2];
	ld.volatile.shared.f64 	%fd18, [%r2+16];
	add.f64 	%fd19, %fd17, %fd18;
	st.volatile.shared.f64 	[%r2], %fd19;
	ld.volatile.shared.f64 	%fd20, [%r2];
	ld.volatile.shared.f64 	%fd21, [%r2+8];
	add.f64 	%fd22, %fd20, %fd21;
	st.volatile.shared.f64 	[%r2], %fd22;
$L__BB23_4:
	bar.sync 	0;
	setp.ne.s32 	%p3, %r1, 0;
	@%p3 bra 	$L__BB23_6;
	ld.shared.f64 	%fd23, [_ZZ16_sumabs2_64_20_2PdS_E6buffer];
	cvta.to.global.u64 	%rd6, %rd1;
	st.global.f64 	[%rd6], %fd23;
$L__BB23_6:
	ret;

}
	// .globl	_Z15_maxabs_32_20_1iPfS_
.visible .entry _Z15_maxabs_32_20_1iPfS_(
	.param .u32 _Z15_maxabs_32_20_1iPfS__param_0,
	.param .u64 .ptr .align 1 _Z15_maxabs_32_20_1iPfS__param_1,
	.param .u64 .ptr .align 1 _Z15_maxabs_32_20_1iPfS__param_2
)
{
	.reg .pred 	%p<27>;
	.reg .b32 	%r<34>;
	.reg .b32 	%f<57>;
	.reg .b64 	%rd<15>;
	// demoted variable
	.shared .align 4 .b8 _ZZ15_maxabs_32_20_1iPfS_E6buffer[512];
	ld.param.u32 	%r15, [_Z15_maxabs_32_20_1iPfS__param_0];
	ld.param.u64 	%rd3, [_Z15_maxabs_32_20_1iPfS__param_1];
	ld.param.u64 	%rd2, [_Z15_maxabs_32_20_1iPfS__param_2];
	cvta.to.global.u64 	%rd1, %rd3;
	mov.u32 	%r1, %tid.x;
	mov.u32 	%r2, %ctaid.x;
	mov.u32 	%r16, %ntid.x;
	mad.lo.s32 	%r32, %r2, %r16, %r1;
	mov.u32 	%r17, %nctaid.x;
	mul.lo.s32 	%r4, %r16, %r17;
	setp.ge.s32 	%p1, %r32, %r15;
	mov.f32 	%f56, 0f00000000;
	@%p1 bra 	$L__BB24_7;
	add.s32 	%r18, %r32, %r4;
	max.s32 	%r19, %r15, %r18;
	setp.lt.s32 	%p2, %r18, %r15;
	selp.u32 	%r20, 1, 0, %p2;
	add.s32 	%r21, %r18, %r20;
	sub.s32 	%r22, %r19, %r21;
	div.u32 	%r23, %r22, %r4;
	add.s32 	%r5, %r23, %r20;
	and.b32  	%r24, %r5, 3;
	setp.eq.s32 	%p3, %r24, 3;
	mov.f32 	%f56, 0f00000000;
	@%p3 bra 	$L__BB24_4;
	add.s32 	%r25, %r5, 1;
	and.b32  	%r26, %r25, 3;
	neg.s32 	%r30, %r26;
	mov.f32 	%f56, 0f00000000;
$L__BB24_3:
	.pragma "nounroll";
	mul.wide.s32 	%rd4, %r32, 4;
	add.s64 	%rd5, %rd1, %rd4;
	ld.global.f32 	%f12, [%rd5];
	setp.lt.f32 	%p4, %f12, 0f00000000;
	neg.f32 	%f13, %f12;
	selp.f32 	%f14, %f13, %f12, %p4;
	setp.gt.f32 	%p5, %f56, %f14;
	selp.f32 	%f56, %f56, %f14, %p5;
	add.s32 	%r32, %r32, %r4;
	add.s32 	%r30, %r30, 1;
	setp.ne.s32 	%p6, %r30, 0;
	@%p6 bra 	$L__BB24_3;
$L__BB24_4:
	setp.lt.u32 	%p7, %r5, 3;
	@%p7 bra 	$L__BB24_7;
	mul.wide.s32 	%rd8, %r4, 4;
	shl.b32 	%r27, %r4, 2;
$L__BB24_6:
	mul.wide.s32 	%rd6, %r32, 4;
	add.s64 	%rd7, %rd1, %rd6;
	ld.global.f32 	%f15, [%rd7];
	setp.lt.f32 	%p8, %f15, 0f00000000;
	neg.f32 	%f16, %f15;
	selp.f32 	%f17, %f16, %f15, %p8;
	setp.gt.f32 	%p9, %f56, %f17;
	selp.f32 	%f18, %f56, %f17, %p9;
	add.s64 	%rd9, %rd7, %rd8;
	ld.global.f32 	%f19, [%rd9];
	setp.lt.f32 	%p10, %f19, 0f00000000;
	neg.f32 	%f20, %f19;
	selp.f32 	%f21, %f20, %f19, %p10;
	setp.gt.f32 	%p11, %f18, %f21;
	selp.f32 	%f22, %f18, %f21, %p11;
	add.s64 	%rd10, %rd9, %rd8;
	ld.global.f32 	%f23, [%rd10];
	setp.lt.f32 	%p12, %f23, 0f00000000;
	neg.f32 	%f24, %f23;
	selp.f32 	%f25, %f24, %f23, %p12;
	setp.gt.f32 	%p13, %f22, %f25;
	selp.f32 	%f26, %f22, %f25, %p13;
	add.s64 	%rd11, %rd10, %rd8;
	ld.global.f32 	%f27, [%rd11];
	setp.lt.f32 	%p14, %f27, 0f00000000;
	neg.f32 	%f28, %f27;
	selp.f32 	%f29, %f28, %f27, %p14;
	setp.gt.f32 	%p15, %f26, %f29;
	selp.f32 	%f56, %f26, %f29, %p15;
	add.s32 	%r32, %r27, %r32;
	setp.lt.s32 	%p16, %r32, %r15;
	@%p16 bra 	$L__BB24_6;
$L__BB24_7:
	shl.b32 	%r28, %r1, 2;
	mov.u32 	%r29, _ZZ15_maxabs_32_20_1iPfS_E6buffer;
	add.s32 	%r14, %r29, %r28;
	st.shared.f32 	[%r14], %f56;
	bar.sync 	0;
	setp.gt.u32 	%p17, %r1, 63;
	@%p17 bra 	$L__BB24_9;
	ld.shared.f32 	%f30, [%r14];
	ld.shared.f32 	%f31, [%r14+256];
	setp.gt.f32 	%p18, %f30, %f31;
	selp.f32 	%f32, %f30, %f31, %p18;
	st.shared.f32 	[%r14], %f32;
$L__BB24_9:
	bar.sync 	0;
	setp.gt.u32 	%p19, %r1, 31;
	@%p19 bra 	$L__BB24_11;
	ld.volatile.shared.f32 	%f33, [%r14];
	ld.volatile.shared.f32 	%f34, [%r14+128];
	setp.gt.f32 	%p20, %f33, %f34;
	selp.f32 	%f35, %f33, %f34, %p20;
	st.volatile.shared.f32 	[%r14], %f35;
	ld.volatile.shared.f32 	%f36, [%r14];
	ld.volatile.shared.f32 	%f37, [%r14+64];
	setp.gt.f32 	%p21, %f36, %f37;
	selp.f32 	%f38, %f36, %f37, %p21;
	st.volatile.shared.f32 	[%r14], %f38;
	ld.volatile.shared.f32 	%f39, [%r14];
	ld.volatile.shared.f32 	%f40, [%r14+32];
	setp.gt.f32 	%p22, %f39, %f40;
	selp.f32 	%f41, %f39, %f40, %p22;
	st.volatile.shared.f32 	[%r14], %f41;
	ld.volatile.shared.f32 	%f42, [%r14];
	ld.volatile.shared.f32 	%f43, [%r14+16];
	setp.gt.f32 	%p23, %f42, %f43;
	selp.f32 	%f44, %f42, %f43, %p23;
	st.volatile.shared.f32 	[%r14], %f44;
	ld.volatile.shared.f32 	%f45, [%r14];
	ld.volatile.shared.f32 	%f46, [%r14+8];
	setp.gt.f32 	%p24, %f45, %f46;
	selp.f32 	%f47, %f45, %f46, %p24;
	st.volatile.shared.f32 	[%r14], %f47;
	ld.volatile.shared.f32 	%f48, [%r14];
	ld.volatile.shared.f32 	%f49, [%r14+4];
	setp.gt.f32 	%p25, %f48, %f49;
	selp.f32 	%f50, %f48, %f49, %p25;
	st.volatile.shared.f32 	[%r14], %f50;
$L__BB24_11:
	bar.sync 	0;
	setp.ne.s32 	%p26, %r1, 0;
	@%p26 bra 	$L__BB24_13;
	ld.shared.f32 	%f51, [_ZZ15_maxabs_32_20_1iPfS_E6buffer];
	cvta.to.global.u64 	%rd12, %rd2;
	mul.wide.u32 	%rd13, %r2, 4;
	add.s64 	%rd14, %rd12, %rd13;
	st.global.f32 	[%rd14], %f51;
$L__BB24_13:
	ret;

}
	// .globl	_Z15_maxabs_32_20_2PfS_
.visible .entry _Z15_maxabs_32_20_2PfS_(
	.param .u64 .ptr .align 1 _Z15_maxabs_32_20_2PfS__param_0,
	.param .u64 .ptr .align 1 _Z15_maxabs_32_20_2PfS__param_1
)
{
	.reg .pred 	%p<11>;
	.reg .b32 	%r<5>;
	.reg .b32 	%f<24>;
	.reg .b64 	%rd<7>;
	// demoted variable
	.shared .align 4 .b8 _ZZ15_maxabs_32_20_2PfS_E6buffer[512];
	ld.param.u64 	%rd2, [_Z15_maxabs_32_20_2PfS__param_0];
	ld.param.u64 	%rd1, [_Z15_maxabs_32_20_2PfS__param_1];
	cvta.to.global.u64 	%rd3, %rd2;
	mov.u32 	%r1, %tid.x;
	mul.wide.u32 	%rd4, %r1, 4;
	add.s64 	%rd5, %rd3, %rd4;
	ld.global.f32 	%f1, [%rd5];
	shl.b32 	%r3, %r1, 2;
	mov.u32 	%r4, _ZZ15_maxabs_32_20_2PfS_E6buffer;
	add.s32 	%r2, %r4, %r3;
	st.shared.f32 	[%r2], %f1;
	bar.sync 	0;
	setp.gt.u32 	%p1, %r1, 63;
	@%p1 bra 	$L__BB25_2;
	ld.shared.f32 	%f2, [%r2];
	ld.shared.f32 	%f3, [%r2+256];
	setp.gt.f32 	%p2, %f2, %f3;
	selp.f32 	%f4, %f2, %f3, %p2;
	st.shared.f32 	[%r2], %f4;
$L__BB25_2:
	bar.sync 	0;
	setp.gt.u32 	%p3, %r1, 31;
	@%p3 bra 	$L__BB25_4;
	ld.volatile.shared.f32 	%f5, [%r2];
	ld.volatile.shared.f32 	%f6, [%r2+128];
	setp.gt.f32 	%p4, %f5, %f6;
	selp.f32 	%f7, %f5, %f6, %p4;
	st.volatile.shared.f32 	[%r2], %f7;
	ld.volatile.shared.f32 	%f8, [%r2];
	ld.volatile.shared.f32 	%f9, [%r2+64];
	setp.gt.f32 	%p5, %f8, %f9;
	selp.f32 	%f10, %f8, %f9, %p5;
	st.volatile.shared.f32 	[%r2], %f10;
	ld.volatile.shared.f32 	%f11, [%r2];
	ld.volatile.shared.f32 	%f12, [%r2+32];
	setp.gt.f32 	%p6, %f11, %f12;
	selp.f32 	%f13, %f11, %f12, %p6;
	st.volatile.shared.f32 	[%r2], %f13;
	ld.volatile.shared.f32 	%f14, [%r2];
	ld.volatile.shared.f32 	%f15, [%r2+16];
	setp.gt.f32 	%p7, %f14, %f15;
	selp.f32 	%f16, %f14, %f15, %p7;
	st.volatile.shared.f32 	[%r2], %f16;
	ld.volatile.shared.f32 	%f17, [%r2];
	ld.volatile.shared.f32 	%f18, [%r2+8];
	setp.gt.f32 	%p8, %f17, %f18;
	selp.f32 	%f19, %f17, %f18, %p8;
	st.volatile.shared.f32 	[%r2], %f19;
	ld.volatile.shared.f32 	%f20, [%r2];
	ld.volatile.shared.f32 	%f21, [%r2+4];
	setp.gt.f32 	%p9, %f20, %f21;
	selp.f32 	%f22, %f20, %f21, %p9;
	st.volatile.shared.f32 	[%r2], %f22;
$L__BB25_4:
	bar.sync 	0;
	setp.ne.s32 	%p10, %r1, 0;
	@%p10 bra 	$L__BB25_6;
	ld.shared.f32 	%f23, [_ZZ15_maxabs_32_20_2PfS_E6buffer];
	cvta.to.global.u64 	%rd6, %rd1;
	st.global.f32 	[%rd6], %f23;
$L__BB25_6:
	ret;

}
	// .globl	_Z15_maxabs_64_20_1iPdS_
.visible .entry _Z15_maxabs_64_20_1iPdS_(
	.param .u32 _Z15_maxabs_64_20_1iPdS__param_0,
	.param .u64 .ptr .align 1 _Z15_maxabs_64_20_1iPdS__param_1,
	.param .u64 .ptr .align 1 _Z15_maxabs_64_20_1iPdS__param_2
)
{
	.reg .pred 	%p<27>;
	.reg .b32 	%r<34>;
	.reg .b64 	%rd<15>;
	.reg .b64 	%fd<57>;
	// demoted variable
	.shared .align 8 .b8 _ZZ15_maxabs_64_20_1iPdS_E6buffer[1024];
	ld.param.u32 	%r15, [_Z15_maxabs_64_20_1iPdS__param_0];
	ld.param.u64 	%rd3, [_Z15_maxabs_64_20_1iPdS__param_1];
	ld.param.u64 	%rd2, [_Z15_maxabs_64_20_1iPdS__param_2];
	cvta.to.global.u64 	%rd1, %rd3;
	mov.u32 	%r1, %tid.x;
	mov.u32 	%r2, %ctaid.x;
	mov.u32 	%r16, %ntid.x;
	mad.lo.s32 	%r32, %r2, %r16, %r1;
	mov.u32 	%r17, %nctaid.x;
	mul.lo.s32 	%r4, %r16, %r17;
	setp.ge.s32 	%p1, %r32, %r15;
	mov.f64 	%fd56, 0d0000000000000000;
	@%p1 bra 	$L__BB26_7;
	add.s32 	%r18, %r32, %r4;
	max.s32 	%r19, %r15, %r18;
	setp.lt.s32 	%p2, %r18, %r15;
	selp.u32 	%r20, 1, 0, %p2;
	add.s32 	%r21, %r18, %r20;
	sub.s32 	%r22, %r19, %r21;
	div.u32 	%r23, %r22, %r4;
	add.s32 	%r5, %r23, %r20;
	and.b32  	%r24, %r5, 3;
	setp.eq.s32 	%p3, %r24, 3;
	mov.f64 	%fd56, 0d0000000000000000;
	@%p3 bra 	$L__BB26_4;
	add.s32 	%r25, %r5, 1;
	and.b32  	%r26, %r25, 3;
	neg.s32 	%r30, %r26;
	mov.f64 	%fd56, 0d0000000000000000;
$L__BB26_3:
	.pragma "nounroll";
	mul.wide.s32 	%rd4, %r32, 8;
	add.s64 	%rd5, %rd1, %rd4;
	ld.global.f64 	%fd12, [%rd5];
	setp.lt.f64 	%p4, %fd12, 0d0000000000000000;
	neg.f64 	%fd13, %fd12;
	selp.f64 	%fd14, %fd13, %fd12, %p4;
	setp.gt.f64 	%p5, %fd56, %fd14;
	selp.f64 	%fd56, %fd56, %fd14, %p5;
	add.s32 	%r32, %r32, %r4;
	add.s32 	%r30, %r30, 1;
	setp.ne.s32 	%p6, %r30, 0;
	@%p6 bra 	$L__BB26_3;
$L__BB26_4:
	setp.lt.u32 	%p7, %r5, 3;
	@%p7 bra 	$L__BB26_7;
	mul.wide.s32 	%rd8, %r4, 8;
	shl.b32 	%r27, %r4, 2;
$L__BB26_6:
	mul.wide.s32 	%rd6, %r32, 8;
	add.s64 	%rd7, %rd1, %rd6;
	ld.global.f64 	%fd15, [%rd7];
	setp.lt.f64 	%p8, %fd15, 0d0000000000000000;
	neg.f64 	%fd16, %fd15;
	selp.f64 	%fd17, %fd16, %fd15, %p8;
	setp.gt.f64 	%p9, %fd56, %fd17;
	selp.f64 	%fd18, %fd56, %fd17, %p9;
	add.s64 	%rd9, %rd7, %rd8;
	ld.global.f64 	%fd19, [%rd9];
	setp.lt.f64 	%p10, %fd19, 0d0000000000000000;
	neg.f64 	%fd20, %fd19;
	selp.f64 	%fd21, %fd20, %fd19, %p10;
	setp.gt.f64 	%p11, %fd18, %fd21;
	selp.f64 	%fd22, %fd18, %fd21, %p11;
	add.s64 	%rd10, %rd9, %rd8;
	ld.global.f64 	%fd23, [%rd10];
	setp.lt.f64 	%p12, %fd23, 0d0000000000000000;
	neg.f64 	%fd24, %fd23;
	selp.f64 	%fd25, %fd24, %fd23, %p12;
	setp.gt.f64 	%p13, %fd22, %fd25;
	selp.f64 	%fd26, %fd22, %fd25, %p13;
	add.s64 	%rd11, %rd10, %rd8;
	ld.global.f64 	%fd27, [%rd11];
	setp.lt.f64 	%p14, %fd27, 0d0000000000000000;
	neg.f64 	%fd28, %fd27;
	selp.f64 	%fd29, %fd28, %fd27, %p14;
	setp.gt.f64 	%p15, %fd26, %fd29;
	selp.f64 	%fd56, %fd26, %fd29, %p15;
	add.s32 	%r32, %r27, %r32;
	setp.lt.s32 	%p16, %r32, %r15;
	@%p16 bra 	$L__BB26_6;
$L__BB26_7:
	shl.b32 	%r28, %r1, 3;
	mov.u32 	%r29, _ZZ15_maxabs_64_20_1iPdS_E6buffer;
	add.s32 	%r14, %r29, %r28;
	st.shared.f64 	[%r14], %fd56;
	bar.sync 	0;
	setp.gt.u32 	%p17, %r1, 63;
	@%p17 bra 	$L__BB26_9;
	ld.shared.f64 	%fd30, [%r14];
	ld.shared.f64 	%fd31, [%r14+512];
	setp.gt.f64 	%p18, %fd30, %fd31;
	selp.f64 	%fd32, %fd30, %fd31, %p18;
	st.shared.f64 	[%r14], %fd32;
$L__BB26_9:
	bar.sync 	0;
	setp.gt.u32 	%p19, %r1, 31;
	@%p19 bra 	$L__BB26_11;
	ld.volatile.shared.f64 	%fd33, [%r14];
	ld.volatile.shared.f64 	%fd34, [%r14+256];
	setp.gt.f64 	%p20, %fd33, %fd34;
	selp.f64 	%fd35, %fd33, %fd34, %p20;
	st.volatile.shared.f64 	[%r14], %fd35;
	ld.volatile.shared.f64 	%fd36, [%r14];
	ld.volatile.shared.f64 	%fd37, [%r14+128];
	setp.gt.f64 	%p21, %fd36, %fd37;
	selp.f64 	%fd38, %fd36, %fd37, %p21;
	st.volatile.shared.f64 	[%r14], %fd38;
	ld.volatile.shared.f64 	%fd39, [%r14];
	ld.volatile.shared.f64 	%fd40, [%r14+64];
	setp.gt.f64 	%p22, %fd39, %fd40;
	selp.f64 	%fd41, %fd39, %fd40, %p22;
	st.volatile.shared.f64 	[%r14], %fd41;
	ld.volatile.shared.f64 	%fd42, [%r14];
	ld.volatile.shared.f64 	%fd43, [%r14+32];
	setp.gt.f64 	%p23, %fd42, %fd43;
	selp.f64 	%fd44, %fd42, %fd43, %p23;
	st.volatile.shared.f64 	[%r14], %fd44;
	ld.volatile.shared.f64 	%fd45, [%r14];
	ld.volatile.shared.f64 	%fd46, [%r14+16];
	setp.gt.f64 	%p24, %fd45, %fd46;
	selp.f64 	%fd47, %fd45, %fd46, %p24;
	st.volatile.shared.f64 	[%r14], %fd47;
	ld.volatile.shared.f64 	%fd48, [%r14];
	ld.volatile.shared.f64 	%fd49, [%r14+8];
	setp.gt.f64 	%p25, %fd48, %fd49;
	selp.f64 	%fd50, %fd48, %fd49, %p25;
	st.volatile.shared.f64 	[%r14], %fd50;
$L__BB26_11:
	bar.sync 	0;
	setp.ne.s32 	%p26, %r1, 0;
	@%p26 bra 	$L__BB26_13;
	ld.shared.f64 	%fd51, [_ZZ15_maxabs_64_20_1iPdS_E6buffer];
	cvta.to.global.u64 	%rd12, %rd2;
	mul.wide.u32 	%rd13, %r2, 8;
	add.s64 	%rd14, %rd12, %rd13;
	st.global.f64 	[%rd14], %fd51;
$L__BB26_13:
	ret;

}
	// .globl	_Z15_maxabs_64_20_2PdS_
.visible .entry _Z15_maxabs_64_20_2PdS_(
	.param .u64 .ptr .align 1 _Z15_maxabs_64_20_2PdS__param_0,
	.param .u64 .ptr .align 1 _Z15_maxabs_64_20_2PdS__param_1
)
{
	.reg .pred 	%p<11>;
	.reg .b32 	%r<5>;
	.reg .b64 	%rd<7>;
	.reg .b64 	%fd<24>;
	// demoted variable
	.shared .align 8 .b8 _ZZ15_maxabs_64_20_2PdS_E6buffer[1024];
	ld.param.u64 	%rd2, [_Z15_maxabs_64_20_2PdS__param_0];
	ld.param.u64 	%rd1, [_Z15_maxabs_64_20_2PdS__param_1];
	cvta.to.global.u64 	%rd3, %rd2;
	mov.u32 	%r1, %tid.x;
	mul.wide.u32 	%rd4, %r1, 8;
	add.s64 	%rd5, %rd3, %rd4;
	ld.global.f64 	%fd1, [%rd5];
	shl.b32 	%r3, %r1, 3;
	mov.u32 	%r4, _ZZ15_maxabs_64_20_2PdS_E6buffer;
	add.s32 	%r2, %r4, %r3;
	st.shared.f64 	[%r2], %fd1;
	bar.sync 	0;
	setp.gt.u32 	%p1, %r1, 63;
	@%p1 bra 	$L__BB27_2;
	ld.shared.f64 	%fd2, [%r2];
	ld.shared.f64 	%fd3, [%r2+512];
	setp.gt.f64 	%p2, %fd2, %fd3;
	selp.f64 	%fd4, %fd2, %fd3, %p2;
	st.shared.f64 	[%r2], %fd4;
$L__BB27_2:
	bar.sync 	0;
	setp.gt.u32 	%p3, %r1, 31;
	@%p3 bra 	$L__BB27_4;
	ld.volatile.shared.f64 	%fd5, [%r2];
	ld.volatile.shared.f64 	%fd6, [%r2+256];
	setp.gt.f64 	%p4, %fd5, %fd6;
	selp.f64 	%fd7, %fd5, %fd6, %p4;
	st.volatile.shared.f64 	[%r2], %fd7;
	ld.volatile.shared.f64 	%fd8, [%r2];
	ld.volatile.shared.f64 	%fd9, [%r2+128];
	setp.gt.f64 	%p5, %fd8, %fd9;
	selp.f64 	%fd10, %fd8, %fd9, %p5;
	st.volatile.shared.f64 	[%r2], %fd10;
	ld.volatile.shared.f64 	%fd11, [%r2];
	ld.volatile.shared.f64 	%fd12, [%r2+64];
	setp.gt.f64 	%p6, %fd11, %fd12;
	selp.f64 	%fd13, %fd11, %fd12, %p6;
	st.volatile.shared.f64 	[%r2], %fd13;
	ld.volatile.shared.f64 	%fd14, [%r2];
	ld.volatile.shared.f64 	%fd15, [%r2+32];
	setp.gt.f64 	%p7, %fd14, %fd15;
	selp.f64 	%fd16, %fd14, %fd15, %p7;
	st.volatile.shared.f64 	[%r2], %fd16;
	ld.volatile.shared.f64 	%fd17, [%r2];
	ld.volatile.shared.f64 	%fd18, [%r2+16];
	setp.gt.f64 	%p8, %fd17, %fd18;
	selp.f64 	%fd19, %fd17, %fd18, %p8;
	st.volatile.shared.f64 	[%r2], %fd19;
	ld.volatile.shared.f64 	%fd20, [%r2];
	ld.volatile.shared.f64 	%fd21, [%r2+8];
	setp.gt.f64 	%p9, %fd20, %fd21;
	selp.f64 	%fd22, %fd20, %fd21, %p9;
	st.volatile.shared.f64 	[%r2], %fd22;
$L__BB27_4:
	bar.sync 	0;
	setp.ne.s32 	%p10, %r1, 0;
	@%p10 bra 	$L__BB27_6;
	ld.shared.f64 	%fd23, [_ZZ15_maxabs_64_20_2PdS_E6buffer];
	cvta.to.global.u64 	%rd6, %rd1;
	st.global.f64 	[%rd6], %fd23;
$L__BB27_6:
	ret;

}
	// .globl	_Z15_minabs_32_20_1iPfS_
.visible .entry _Z15_minabs_32_20_1iPfS_(
	.param .u32 _Z15_minabs_32_20_1iPfS__param_0,
	.param .u64 .ptr .align 1 _Z15_minabs_32_20_1iPfS__param_1,
	.param .u64 .ptr .align 1 _Z15_minabs_32_20_1iPfS__param_2
)
{
	.reg .pred 	%p<27>;
	.reg .b32 	%r<34>;
	.reg .b32 	%f<57>;
	.reg .b64 	%rd<15>;
	// demoted variable
	.shared .align 4 .b8 _ZZ15_minabs_32_20_1iPfS_E6buffer[512];
	ld.param.u32 	%r15, [_Z15_minabs_32_20_1iPfS__param_0];
	ld.param.u64 	%rd3, [_Z15_minabs_32_20_1iPfS__param_1];
	ld.param.u64 	%rd2, [_Z15_minabs_32_20_1iPfS__param_2];
	cvta.to.global.u64 	%rd1, %rd3;
	mov.u32 	%r1, %tid.x;
	mov.u32 	%r2, %ctaid.x;
	mov.u32 	%r16, %ntid.x;
	mad.lo.s32 	%r32, %r2, %r16, %r1;
	mov.u32 	%r17, %nctaid.x;
	mul.lo.s32 	%r4, %r16, %r17;
	setp.ge.s32 	%p1, %r32, %r15;
	mov.f32 	%f56, 0f7F800000;
	@%p1 bra 	$L__BB28_7;
	add.s32 	%r18, %r32, %r4;
	max.s32 	%r19, %r15, %r18;
	setp.lt.s32 	%p2, %r18, %r15;
	selp.u32 	%r20, 1, 0, %p2;
	add.s32 	%r21, %r18, %r20;
	sub.s32 	%r22, %r19, %r21;
	div.u32 	%r23, %r22, %r4;
	add.s32 	%r5, %r23, %r20;
	and.b32  	%r24, %r5, 3;
	setp.eq.s32 	%p3, %r24, 3;
	mov.f32 	%f56, 0f7F800000;
	@%p3 bra 	$L__BB28_4;
	add.s32 	%r25, %r5, 1;
	and.b32  	%r26, %r25, 3;
	neg.s32 	%r30, %r26;
	mov.f32 	%f56, 0f7F800000;
$L__BB28_3:
	.pragma "nounroll";
	mul.wide.s32 	%rd4, %r32, 4;
	add.s64 	%rd5, %rd1, %rd4;
	ld.global.f32 	%f12, [%rd5];
	setp.lt.f32 	%p4, %f12, 0f00000000;
	neg.f32 	%f13, %f12;
	selp.f32 	%f14, %f13, %f12, %p4;
	setp.lt.f32 	%p5, %f56, %f14;
	selp.f32 	%f56, %f56, %f14, %p5;
	add.s32 	%r32, %r32, %r4;
	add.s32 	%r30, %r30, 1;
	setp.ne.s32 	%p6, %r30, 0;
	@%p6 bra 	$L__BB28_3;
$L__BB28_4:
	setp.lt.u32 	%p7, %r5, 3;
	@%p7 bra 	$L__BB28_7;
	mul.wide.s32 	%rd8, %r4, 4;
	shl.b32 	%r27, %r4, 2;
$L__BB28_6:
	mul.wide.s32 	%rd6, %r32, 4;
	add.s64 	%rd7, %rd1, %rd6;
	ld.global.f32 	%f15, [%rd7];
	setp.lt.f32 	%p8, %f15, 0f00000000;
	neg.f32 	%f16, %f15;
	selp.f32 	%f17, %f16, %f15, %p8;
	setp.lt.f32 	%p9, %f56, %f17;
	selp.f32 	%f18, %f56, %f17, %p9;
	add.s64 	%rd9, %rd7, %rd8;
	ld.global.f32 	%f19, [%rd9];
	setp.lt.f32 	%p10, %f19, 0f00000000;
	neg.f32 	%f20, %f19;
	selp.f32 	%f21, %f20, %f19, %p10;
	setp.lt.f32 	%p11, %f18, %f21;
	selp.f32 	%f22, %f18, %f21, %p11;
	add.s64 	%rd10, %rd9, %rd8;
	ld.global.f32 	%f23, [%rd10];
	setp.lt.f32 	%p12, %f23, 0f00000000;
	neg.f32 	%f24, %f23;
	selp.f32 	%f25, %f24, %f23, %p12;
	setp.lt.f32 	%p13, %f22, %f25;
	selp.f32 	%f26, %f22, %f25, %p13;
	add.s64 	%rd11, %rd10, %rd8;
	ld.global.f32 	%f27, [%rd11];
	setp.lt.f32 	%p14, %f27, 0f00000000;
	neg.f32 	%f28, %f27;
	selp.f32 	%f29, %f28, %f27, %p14;
	setp.lt.f32 	%p15, %f26, %f29;
	selp.f32 	%f56, %f26, %f29, %p15;
	add.s32 	%r32, %r27, %r32;
	setp.lt.s32 	%p16, %r32, %r15;
	@%p16 bra 	$L__BB28_6;
$L__BB28_7:
	shl.b32 	%r28, %r1, 2;
	mov.u32 	%r29, _ZZ15_minabs_32_20_1iPfS_E6buffer;
	add.s32 	%r14, %r29, %r28;
	st.shared.f32 	[%r14], %f56;
	bar.sync 	0;
	setp.gt.u32 	%p17, %r1, 63;
	@%p17 bra 	$L__BB28_9;
	ld.shared.f32 	%f30, [%r14];
	ld.shared.f32 	%f31, [%r14+256];
	setp.lt.f32 	%p18, %f30, %f31;
	selp.f32 	%f32, %f30, %f31, %p18;
	st.shared.f32 	[%r14], %f32;
$L__BB28_9:
	bar.sync 	0;
	setp.gt.u32 	%p19, %r1, 31;
	@%p19 bra 	$L__BB28_11;
	ld.volatile.shared.f32 	%f33, [%r14];
	ld.volatile.shared.f32 	%f34, [%r14+128];
	setp.lt.f32 	%p20, %f33, %f34;
	selp.f32 	%f35, %f33, %f34, %p20;
	st.volatile.shared.f32 	[%r14], %f35;
	ld.volatile.shared.f32 	%f36, [%r14];
	ld.volatile.shared.f32 	%f37, [%r14+64];
	setp.lt.f32 	%p21, %f36, %f37;
	selp.f32 	%f38, %f36, %f37, %p21;
	st.volatile.shared.f32 	[%r14], %f38;
	ld.volatile.shared.f32 	%f39, [%r14];
	ld.volatile.shared.f32 	%f40, [%r14+32];
	setp.lt.f32 	%p22, %f39, %f40;
	selp.f32 	%f41, %f39, %f40, %p22;
	st.volatile.shared.f32 	[%r14], %f41;
	ld.volatile.shared.f32 	%f42, [%r14];
	ld.volatile.shared.f32 	%f43, [%r14+16];
	setp.lt.f32 	%p23, %f42, %f43;
	selp.f32 	%f44, %f42, %f43, %p23;
	st.volatile.shared.f32 	[%r14], %f44;
	ld.volatile.shared.f32 	%f45, [%r14];
	ld.volatile.shared.f32 	%f46, [%r14+8];
	setp.lt.f32 	%p24, %f45, %f46;
	selp.f32 	%f47, %f45, %f46, %p24;
	st.volatile.shared.f32 	[%r14], %f47;
	ld.volatile.shared.f32 	%f48, [%r14];
	ld.volatile.shared.f32 	%f49, [%r14+4];
	setp.lt.f32 	%p25, %f48, %f49;
	selp.f32 	%f50, %f48, %f49, %p25;
	st.volatile.shared.f32 	[%r14], %f50;
$L__BB28_11:
	bar.sync 	0;
	setp.ne.s32 	%p26, %r1, 0;
	@%p26 bra 	$L__BB28_13;
	ld.shared.f32 	%f51, [_ZZ15_minabs_32_20_1iPfS_E6buffer];
	cvta.to.global.u64 	%rd12, %rd2;
	mul.wide.u32 	%rd13, %r2, 4;
	add.s64 	%rd14, %rd12, %rd13;
	st.global.f32 	[%rd14], %f51;
$L__BB28_13:
	ret;

}
	// .globl	_Z15_minabs_32_20_2PfS_
.visible .entry _Z15_minabs_32_20_2PfS_(
	.param .u64 .ptr .align 1 _Z15_minabs_32_20_2PfS__param_0,
	.param .u64 .ptr .align 1 _Z15_minabs_32_20_2PfS__param_1
)
{
	.reg .pred 	%p<11>;
	.reg .b32 	%r<5>;
	.reg .b32 	%f<24>;
	.reg .b64 	%rd<7>;
	// demoted variable
	.shared .align 4 .b8 _ZZ15_minabs_32_20_2PfS_E6buffer[512];
	ld.param.u64 	%rd2, [_Z15_minabs_32_20_2PfS__param_0];
	ld.param.u64 	%rd1, [_Z15_minabs_32_20_2PfS__param_1];
	cvta.to.global.u64 	%rd3, %rd2;
	mov.u32 	%r1, %tid.x;
	mul.wide.u32 	%rd4, %r1, 4;
	add.s64 	%rd5, %rd3, %rd4;
	ld.global.f32 	%f1, [%rd5];
	shl.b32 	%r3, %r1, 2;
	mov.u32 	%r4, _ZZ15_minabs_32_20_2PfS_E6buffer;
	add.s32 	%r2, %r4, %r3;
	st.shared.f32 	[%r2], %f1;
	bar.sync 	0;
	setp.gt.u32 	%p1, %r1, 63;
	@%p1 bra 	$L__BB29_2;
	ld.shared.f32 	%f2, [%r2];
	ld.shared.f32 	%f3, [%r2+256];
	setp.lt.f32 	%p2, %f2, %f3;
	selp.f32 	%f4, %f2, %f3, %p2;
	st.shared.f32 	[%r2], %f4;
$L__BB29_2:
	bar.sync 	0;
	setp.gt.u32 	%p3, %r1, 31;
	@%p3 bra 	$L__BB29_4;
	ld.volatile.shared.f32 	%f5, [%r2];
	ld.volatile.shared.f32 	%f6, [%r2+128];
	setp.lt.f32 	%p4, %f5, %f6;
	selp.f32 	%f7, %f5, %f6, %p4;
	st.volatile.shared.f32 	[%r2], %f7;
	ld.volatile.shared.f32 	%f8, [%r2];
	ld.volatile.shared.f32 	%f9, [%r2+64];
	setp.lt.f32 	%p5, %f8, %f9;
	selp.f32 	%f10, %f8, %f9, %p5;
	st.volatile.shared.f32 	[%r2], %f10;
	ld.volatile.shared.f32 	%f11, [%r2];
	ld.volatile.shared.f32 	%f12, [%r2+32];
	setp.lt.f32 	%p6, %f11, %f12;
	selp.f32 	%f13, %f11, %f12, %p6;
	st.volatile.shared.f32 	[%r2], %f13;
	ld.volatile.shared.f32 	%f14, [%r2];
	ld.volatile.shared.f32 	%f15, [%r2+16];
	setp.lt.f32 	%p7, %f14, %f15;
	selp.f32 	%f16, %f14, %f15, %p7;
	st.volatile.shared.f32 	[%r2], %f16;
	ld.volatile.shared.f32 	%f17, [%r2];
	ld.volatile.shared.f32 	%f18, [%r2+8];
	setp.lt.f32 	%p8, %f17, %f18;
	selp.f32 	%f19, %f17, %f18, %p8;
	st.volatile.shared.f32 	[%r2], %f19;
	ld.volatile.shared.f32 	%f20, [%r2];
	ld.volatile.shared.f32 	%f21, [%r2+4];
	setp.lt.f32 	%p9, %f20, %f21;
	selp.f32 	%f22, %f20, %f21, %p9;
	st.volatile.shared.f32 	[%r2], %f22;
$L__BB29_4:
	bar.sync 	0;
	setp.ne.s32 	%p10, %r1, 0;
	@%p10 bra 	$L__BB29_6;
	ld.shared.f32 	%f23, [_ZZ15_minabs_32_20_2PfS_E6buffer];
	cvta.to.global.u64 	%rd6, %rd1;
	st.global.f32 	[%rd6], %f23;
$L__BB29_6:
	ret;

}
	// .globl	_Z15_minabs_64_20_1iPdS_
.visible .entry _Z15_minabs_64_20_1iPdS_(
	.param .u32 _Z15_minabs_64_20_1iPdS__param_0,
	.param .u64 .ptr .align 1 _Z15_minabs_64_20_1iPdS__param_1,
	.param .u64 .ptr .align 1 _Z15_minabs_64_20_1iPdS__param_2
)
{
	.reg .pred 	%p<27>;
	.reg .b32 	%r<34>;
	.reg .b64 	%rd<15>;
	.reg .b64 	%fd<57>;
	// demoted variable
	.shared .align 8 .b8 _ZZ15_minabs_64_20_1iPdS_E6buffer[1024];
	ld.param.u32 	%r15, [_Z15_minabs_64_20_1iPdS__param_0];
	ld.param.u64 	%rd3, [_Z15_minabs_64_20_1iPdS__param_1];
	ld.param.u64 	%rd2, [_Z15_minabs_64_20_1iPdS__param_2];
	cvta.to.global.u64 	%rd1, %rd3;
	mov.u32 	%r1, %tid.x;
	mov.u32 	%r2, %ctaid.x;
	mov.u32 	%r16, %ntid.x;
	mad.lo.s32 	%r32, %r2, %r16, %r1;
	mov.u32 	%r17, %nctaid.x;
	mul.lo.s32 	%r4, %r16, %r17;
	setp.ge.s32 	%p1, %r32, %r15;
	mov.f64 	%fd56, 0d7FF0000000000000;
	@%p1 bra 	$L__BB30_7;
	add.s32 	%r18, %r32, %r4;
	max.s32 	%r19, %r15, %r18;
	setp.lt.s32 	%p2, %r18, %r15;
	selp.u32 	%r20, 1, 0, %p2;
	add.s32 	%r21, %r18, %r20;
	sub.s32 	%r22, %r19, %r21;
	div.u32 	%r23, %r22, %r4;
	add.s32 	%r5, %r23, %r20;
	and.b32  	%r24, %r5, 3;
	setp.eq.s32 	%p3, %r24, 3;
	mov.f64 	%fd56, 0d7FF0000000000000;
	@%p3 bra 	$L__BB30_4;
	add.s32 	%r25, %r5, 1;
	and.b32  	%r26, %r25, 3;
	neg.s32 	%r30, %r26;
	mov.f64 	%fd56, 0d7FF0000000000000;
$L__BB30_3:
	.pragma "nounroll";
	mul.wide.s32 	%rd4, %r32, 8;
	add.s64 	%rd5, %rd1, %rd4;
	ld.global.f64 	%fd12, [%rd5];
	setp.lt.f64 	%p4, %fd12, 0d0000000000000000;
	neg.f64 	%fd13, %fd12;
	selp.f64 	%fd14, %fd13, %fd12, %p4;
	setp.lt.f64 	%p5, %fd56, %fd14;
	selp.f64 	%fd56, %fd56, %fd14, %p5;
	add.s32 	%r32, %r32, %r4;
	add.s32 	%r30, %r30, 1;
	setp.ne.s32 	%p6, %r30, 0;
	@%p6 bra 	$L__BB30_3;
$L__BB30_4:
	setp.lt.u32 	%p7, %r5, 3;
	@%p7 bra 	$L__BB30_7;
	mul.wide.s32 	%rd8, %r4, 8;
	shl.b32 	%r27, %r4, 2;
$L__BB30_6:
	mul.wide.s32 	%rd6, %r32, 8;
	add.s64 	%rd7, %rd1, %rd6;
	ld.global.f64 	%fd15, [%rd7];
	setp.lt.f64 	%p8, %fd15, 0d0000000000000000;
	neg.f64 	%fd16, %fd15;
	selp.f64 	%fd17, %fd16, %fd15, %p8;
	setp.lt.f64 	%p9, %fd56, %fd17;
	selp.f64 	%fd18, %fd56, %fd17, %p9;
	add.s64 	%rd9, %rd7, %rd8;
	ld.global.f64 	%fd19, [%rd9];
	setp.lt.f64 	%p10, %fd19, 0d0000000000000000;
	neg.f64 	%fd20, %fd19;
	selp.f64 	%fd21, %fd20, %fd19, %p10;
	setp.lt.f64 	%p11, %fd18, %fd21;
	selp.f64 	%fd22, %fd18, %fd21, %p11;
	add.s64 	%rd10, %rd9, %rd8;
	ld.global.f64 	%fd23, [%rd10];
	setp.lt.f64 	%p12, %fd23, 0d0000000000000000;
	neg.f64 	%fd24, %fd23;
	selp.f64 	%fd25, %fd24, %fd23, %p12;
	setp.lt.f64 	%p13, %fd22, %fd25;
	selp.f64 	%fd26, %fd22, %fd25, %p13;
	add.s64 	%rd11, %rd10, %rd8;
	ld.global.f64 	%fd27, [%rd11];
	setp.lt.f64 	%p14, %fd27, 0d0000000000000000;
	neg.f64 	%fd28, %fd27;
	selp.f64 	%fd29, %fd28, %fd27, %p14;
	setp.lt.f64 	%p15, %fd26, %fd29;
	selp.f64 	%fd56, %fd26, %fd29, %p15;
	add.s32 	%r32, %r27, %r32;
	setp.lt.s32 	%p16, %r32, %r15;
	@%p16 bra 	$L__BB30_6;
$L__BB30_7:
	shl.b32 	%r28, %r1, 3;
	mov.u32 	%r29, _ZZ15_minabs_64_20_1iPdS_E6buffer;
	add.s32 	%r14, %r29, %r28;
	st.shared.f64 	[%r14], %fd56;
	bar.sync 	0;
	setp.gt.u32 	%p17, %r1, 63;
	@%p17 bra 	$L__BB30_9;
	ld.shared.f64 	%fd30, [%r14];
	ld.shared.f64 	%fd31, [%r14+512];
	setp.lt.f64 	%p18, %fd30, %fd31;
	selp.f64 	%fd32, %fd30, %fd31, %p18;
	st.shared.f64 	[%r14], %fd32;
$L__BB30_9:
	bar.sync 	0;
	setp.gt.u32 	%p19, %r1, 31;
	@%p19 bra 	$L__BB30_11;
	ld.volatile.shared.f64 	%fd33, [%r14];
	ld.volatile.shared.f64 	%fd34, [%r14+256];
	setp.lt.f64 	%p20, %fd33, %fd34;
	selp.f64 	%fd35, %fd33, %fd34, %p20;
	st.volatile.shared.f64 	[%r14], %fd35;
	ld.volatile.shared.f64 	%fd36, [%r14];
	ld.volatile.shared.f64 	%fd37, [%r14+128];
	setp.lt.f64 	%p21, %fd36, %fd37;
	selp.f64 	%fd38, %fd36, %fd37, %p21;
	st.volatile.shared.f64 	[%r14], %fd38;
	ld.volatile.shared.f64 	%fd39, [%r14];
	ld.volatile.shared.f64 	%fd40, [%r14+64];
	setp.lt.f64 	%p22, %fd39, %fd40;
	selp.f64 	%fd41, %fd39, %fd40, %p22;
	st.volatile.shared.f64 	[%r14], %fd41;
	ld.volatile.shared.f64 	%fd42, [%r14];
	ld.volatile.shared.f64 	%fd43, [%r14+32];
	setp.lt.f64 	%p23, %fd42, %fd43;
	selp.f64 	%fd44, %fd42, %fd43, %p23;
	st.volatile.shared.f64 	[%r14], %fd44;
	ld.volatile.shared.f64 	%fd45, [%r14];
	ld.volatile.shared.f64 	%fd46, [%r14+16];
	setp.lt.f64 	%p24, %fd45, %fd46;
	selp.f64 	%fd47, %fd45, %fd46, %p24;
	st.volatile.shared.f64 	[%r14], %fd47;
	ld.volatile.shared.f64 	%fd48, [%r14];
	ld.volatile.shared.f64 	%fd49, [%r14+8];
	setp.lt.f64 	%p25, %fd48, %fd49;
	selp.f64 	%fd50, %fd48, %fd49, %p25;
	st.volatile.shared.f64 	[%r14], %fd50;
$L__BB30_11:
	bar.sync 	0;
	setp.ne.s32 	%p26, %r1, 0;
	@%p26 bra 	$L__BB30_13;
	ld.shared.f64 	%fd51, [_ZZ15_minabs_64_20_1iPdS_E6buffer];
	cvta.to.global.u64 	%rd12, %rd2;
	mul.wide.u32 	%rd13, %r2, 8;
	add.s64 	%rd14, %rd12, %rd13;
	st.global.f64 	[%rd14], %fd51;
$L__BB30_13:
	ret;

}
	// .globl	_Z15_minabs_64_20_2PdS_
.visible .entry _Z15_minabs_64_20_2PdS_(
	.param .u64 .ptr .align 1 _Z15_minabs_64_20_2PdS__param_0,
	.param .u64 .ptr .align 1 _Z15_minabs_64_20_2PdS__param_1
)
{
	.reg .pred 	%p<11>;
	.reg .b32 	%r<5>;
	.reg .b64 	%rd<7>;
	.reg .b64 	%fd<24>;
	// demoted variable
	.shared .align 8 .b8 _ZZ15_minabs_64_20_2PdS_E6buffer[1024];
	ld.param.u64 	%rd2, [_Z15_minabs_64_20_2PdS__param_0];
	ld.param.u64 	%rd1, [_Z15_minabs_64_20_2PdS__param_1];
	cvta.to.global.u64 	%rd3, %rd2;
	mov.u32 	%r1, %tid.x;
	mul.wide.u32 	%rd4, %r1, 8;
	add.s64 	%rd5, %rd3, %rd4;
	ld.global.f64 	%fd1, [%rd5];
	shl.b32 	%r3, %r1, 3;
	mov.u32 	%r4, _ZZ15_minabs_64_20_2PdS_E6buffer;
	add.s32 	%r2, %r4, %r3;
	st.shared.f64 	[%r2], %fd1;
	bar.sync 	0;
	setp.gt.u32 	%p1, %r1, 63;
	@%p1 bra 	$L__BB31_2;
	ld.shared.f64 	%fd2, [%r2];
	ld.shared.f64 	%fd3, [%r2+512];
	setp.lt.f64 	%p2, %fd2, %fd3;
	selp.f64 	%fd4, %fd2, %fd3, %p2;
	st.shared.f64 	[%r2], %fd4;
$L__BB31_2:
	bar.sync 	0;
	setp.gt.u32 	%p3, %r1, 31;
	@%p3 bra 	$L__BB31_4;
	ld.volatile.shared.f64 	%fd5, [%r2];
	ld.volatile.shared.f64 	%fd6, [%r2+256];
	setp.lt.f64 	%p4, %fd5, %fd6;
	selp.f64 	%fd7, %fd5, %fd6, %p4;
	st.volatile.shared.f64 	[%r2], %fd7;
	ld.volatile.shared.f64 	%fd8, [%r2];
	ld.volatile.shared.f64 	%fd9, [%r2+128];
	setp.lt.f64 	%p5, %fd8, %fd9;
	selp.f64 	%fd10, %fd8, %fd9, %p5;
	st.volatile.shared.f64 	[%r2], %fd10;
	ld.volatile.shared.f64 	%fd11, [%r2];
	ld.volatile.shared.f64 	%fd12, [%r2+64];
	setp.lt.f64 	%p6, %fd11, %fd12;
	selp.f64 	%fd13, %fd11, %fd12, %p6;
	st.volatile.shared.f64 	[%r2], %fd13;
	ld.volatile.shared.f64 	%fd14, [%r2];
	ld.volatile.shared.f64 	%fd15, [%r2+32];
	setp.lt.f64 	%p7, %fd14, %fd15;
	selp.f64 	%fd16, %fd14, %fd15, %p7;
	st.volatile.shared.f64 	[%r2], %fd16;
	ld.volatile.shared.f64 	%fd17, [%r2];
	ld.volatile.shared.f64 	%fd18, [%r2+16];
	setp.lt.f64 	%p8, %fd17, %fd18;
	selp.f64 	%fd19, %fd17, %fd18, %p8;
	st.volatile.shared.f64 	[%r2], %fd19;
	ld.volatile.shared.f64 	%fd20, [%r2];
	ld.volatile.shared.f64 	%fd21, [%r2+8];
	setp.lt.f64 	%p9, %fd20, %fd21;
	selp.f64 	%fd22, %fd20, %fd21, %p9;
	st.volatile.shared.f64 	[%r2], %fd22;
$L__BB31_4:
	bar.sync 	0;
	setp.ne.s32 	%p10, %r1, 0;
	@%p10 bra 	$L__BB31_6;
	ld.shared.f64 	%fd23, [_ZZ15_minabs_64_20_2PdS_E6buffer];
	cvta.to.global.u64 	%rd6, %rd1;
	st.global.f64 	[%rd6], %fd23;
$L__BB31_6:
	ret;

}
	// .globl	_Z16_countnz_32_20_1iPfS_
.visible .entry _Z16_countnz_32_20_1iPfS_(
	.param .u32 _Z16_countnz_32_20_1iPfS__param_0,
	.param .u64 .ptr .align 1 _Z16_countnz_32_20_1iPfS__param_1,
	.param .u64 .ptr .align 1 _Z16_countnz_32_20_1iPfS__param_2
)
{
	.reg .pred 	%p<15>;
	.reg .b32 	%r<34>;
	.reg .b32 	%f<52>;
	.reg .b64 	%rd<15>;
	// demoted variable
	.shared .align 4 .b8 _ZZ16_countnz_32_20_1iPfS_E6buffer[512];
	ld.param.u32 	%r15, [_Z16_countnz_32_20_1iPfS__param_0];
	ld.param.u64 	%rd3, [_Z16_countnz_32_20_1iPfS__param_1];
	ld.param.u64 	%rd2, [_Z16_countnz_32_20_1iPfS__param_2];
	cvta.to.global.u64 	%rd1, %rd3;
	mov.u32 	%r1, %tid.x;
	mov.u32 	%r2, %ctaid.x;
	mov.u32 	%r16, %ntid.x;
	mad.lo.s32 	%r32, %r2, %r16, %r1;
	mov.u32 	%r17, %nctaid.x;
	mul.lo.s32 	%r4, %r16, %r17;
	setp.ge.s32 	%p1, %r32, %r15;
	mov.f32 	%f51, 0f00000000;
	@%p1 bra 	$L__BB32_7;
	add.s32 	%r18, %r32, %r4;
	max.s32 	%r19, %r15, %r18;
	setp.lt.s32 	%p2, %r18, %r15;
	selp.u32 	%r20, 1, 0, %p2;
	add.s32 	%r21, %r18, %r20;
	sub.s32 	%r22, %r19, %r21;
	div.u32 	%r23, %r22, %r4;
	add.s32 	%r5, %r23, %r20;
	and.b32  	%r24, %r5, 3;
	setp.eq.s32 	%p3, %r24, 3;
	mov.f32 	%f51, 0f00000000;
	@%p3 bra 	$L__BB32_4;
	add.s32 	%r25, %r5, 1;
	and.b32  	%r26, %r25, 3;
	neg.s32 	%r30, %r26;
	mov.f32 	%f51, 0f00000000;
$L__BB32_3:
	.pragma "nounroll";
	mul.wide.s32 	%rd4, %r32, 4;
	add.s64 	%rd5, %rd1, %rd4;
	ld.global.f32 	%f12, [%rd5];
	setp.neu.f32 	%p4, %f12, 0f00000000;
	selp.f32 	%f13, 0f3F800000, 0f00000000, %p4;
	add.f32 	%f51, %f51, %f13;
	add.s32 	%r32, %r32, %r4;
	add.s32 	%r30, %r30, 1;
	setp.ne.s32 	%p5, %r30, 0;
	@%p5 bra 	$L__BB32_3;
$L__BB32_4:
	setp.lt.u32 	%p6, %r5, 3;
	@%p6 bra 	$L__BB32_7;
	mul.wide.s32 	%rd8, %r4, 4;
	shl.b32 	%r27, %r4, 2;
$L__BB32_6:
	mul.wide.s32 	%rd6, %r32, 4;
	add.s64 	%rd7, %rd1, %rd6;
	ld.global.f32 	%f14, [%rd7];
	setp.neu.f32 	%p7, %f14, 0f00000000;
	selp.f32 	%f15, 0f3F800000, 0f00000000, %p7;
	add.f32 	%f16, %f51, %f15;
	add.s64 	%rd9, %rd7, %rd8;
	ld.global.f32 	%f17, [%rd9];
	setp.neu.f32 	%p8, %f17, 0f00000000;
	selp.f32 	%f18, 0f3F800000, 0f00000000, %p8;
	add.f32 	%f19, %f16, %f18;
	add.s64 	%rd10, %rd9, %rd8;
	ld.global.f32 	%f20, [%rd10];
	setp.neu.f32 	%p9, %f20, 0f00000000;
	selp.f32 	%f21, 0f3F800000, 0f00000000, %p9;
	add.f32 	%f22, %f19, %f21;
	add.s64 	%rd11, %rd10, %rd8;
	ld.global.f32 	%f23, [%rd11];
	setp.neu.f32 	%p10, %f23, 0f00000000;
	selp.f32 	%f24, 0f3F800000, 0f00000000, %p10;
	add.f32 	%f51, %f22, %f24;
	add.s32 	%r32, %r27, %r32;
	setp.lt.s32 	%p11, %r32, %r15;
	@%p11 bra 	$L__BB32_6;
$L__BB32_7:
	shl.b32 	%r28, %r1, 2;
	mov.u32 	%r29, _ZZ16_countnz_32_20_1iPfS_E6buffer;
	add.s32 	%r14, %r29, %r28;
	st.shared.f32 	[%r14], %f51;
	bar.sync 	0;
	setp.gt.u32 	%p12, %r1, 63;
	@%p12 bra 	$L__BB32_9;
	ld.shared.f32 	%f25, [%r14];
	ld.shared.f32 	%f26, [%r14+256];
	add.f32 	%f27, %f25, %f26;
	st.shared.f32 	[%r14], %f27;
$L__BB32_9:
	bar.sync 	0;
	setp.gt.u32 	%p13, %r1, 31;
	@%p13 bra 	$L__BB32_11;
	ld.volatile.shared.f32 	%f28, [%r14];
	ld.volatile.shared.f32 	%f29, [%r14+128];
	add.f32 	%f30, %f28, %f29;
	st.volatile.shared.f32 	[%r14], %f30;
	ld.volatile.shared.f32 	%f31, [%r14];
	ld.volatile.shared.f32 	%f32, [%r14+64];
	add.f32 	%f33, %f31, %f32;
	st.volatile.shared.f32 	[%r14], %f33;
	ld.volatile.shared.f32 	%f34, [%r14];
	ld.volatile.shared.f32 	%f35, [%r14+32];
	add.f32 	%f36, %f34, %f35;
	st.volatile.shared.f32 	[%r14], %f36;
	ld.volatile.shared.f32 	%f37, [%r14];
	ld.volatile.shared.f32 	%f38, [%r14+16];
	add.f32 	%f39, %f37, %f38;
	st.volatile.shared.f32 	[%r14], %f39;
	ld.volatile.shared.f32 	%f40, [%r14];
	ld.volatile.shared.f32 	%f41, [%r14+8];
	add.f32 	%f42, %f40, %f41;
	st.volatile.shared.f32 	[%r14], %f42;
	ld.volatile.shared.f32 	%f43, [%r14];
	ld.volatile.shared.f32 	%f44, [%r14+4];
	add.f32 	%f45, %f43, %f44;
	st.volatile.shared.f32 	[%r14], %f45;
$L__BB32_11:
	bar.sync 	0;
	setp.ne.s32 	%p14, %r1, 0;
	@%p14 bra 	$L__BB32_13;
	ld.shared.f32 	%f46, [_ZZ16_countnz_32_20_1iPfS_E6buffer];
	cvta.to.global.u64 	%rd12, %rd2;
	mul.wide.u32 	%rd13, %r2, 4;
	add.s64 	%rd14, %rd12, %rd13;
	st.global.f32 	[%rd14], %f46;
$L__BB32_13:
	ret;

}
	// .globl	_Z16_countnz_32_20_2PfS_
.visible .entry _Z16_countnz_32_20_2PfS_(
	.param .u64 .ptr .align 1 _Z16_countnz_32_20_2PfS__param_0,
	.param .u64 .ptr .align 1 _Z16_countnz_32_20_2PfS__param_1
)
{
	.reg .pred 	%p<4>;
	.reg .b32 	%r<5>;
	.reg .b32 	%f<24>;
	.reg .b64 	%rd<7>;
	// demoted variable
	.shared .align 4 .b8 _ZZ16_countnz_32_20_2PfS_E6buffer[512];
	ld.param.u64 	%rd2, [_Z16_countnz_32_20_2PfS__param_0];
	ld.param.u64 	%rd1, [_Z16_countnz_32_20_2PfS__param_1];
	cvta.to.global.u64 	%rd3, %rd2;
	mov.u32 	%r1, %tid.x;
	mul.wide.u32 	%rd4, %r1, 4;
	add.s64 	%rd5, %rd3, %rd4;
	ld.global.f32 	%f1, [%rd5];
	shl.b32 	%r3, %r1, 2;
	mov.u32 	%r4, _ZZ16_countnz_32_20_2PfS_E6buffer;
	add.s32 	%r2, %r4, %r3;
	st.shared.f32 	[%r2], %f1;
	bar.sync 	0;
	setp.gt.u32 	%p1, %r1, 63;
	@%p1 bra 	$L__BB33_2;
	ld.shared.f32 	%f2, [%r2];
	ld.shared.f32 	%f3, [%r2+256];
	add.f32 	%f4, %f2, %f3;
	st.shared.f32 	[%r2], %f4;
$L__BB33_2:
	bar.sync 	0;
	setp.gt.u32 	%p2, %r1, 31;
	@%p2 bra 	$L__BB33_4;
	ld.volatile.shared.f32 	%f5, [%r2];
	ld.volatile.shared.f32 	%f6, [%r2+128];
	add.f32 	%f7, %f5, %f6;
	st.volatile.shared.f32 	[%r2], %f7;
	ld.volatile.shared.f32 	%f8, [%r2];
	ld.volatile.shared.f32 	%f9, [%r2+64];
	add.f32 	%f10, %f8, %f9;
	st.volatile.shared.f32 	[%r2], %f10;
	ld.volatile.shared.f32 	%f11, [%r2];
	ld.volatile.shared.f32 	%f12, [%r2+32];
	add.f32 	%f13, %f11, %f12;
	st.volatile.shared.f32 	[%r2], %f13;
	ld.volatile.shared.f32 	%f14, [%r2];
	ld.volatile.shared.f32 	%f15, [%r2+16];
	add.f32 	%f16, %f14, %f15;
	st.volatile.shared.f32 	[%r2], %f16;
	ld.volatile.shared.f32 	%f17, [%r2];
	ld.volatile.shared.f32 	%f18, [%r2+8];
	add.f32 	%f19, %f17, %f18;
	st.volatile.shared.f32 	[%r2], %f19;
	ld.volatile.shared.f32 	%f20, [%r2];
	ld.volatile.shared.f32 	%f21, [%r2+4];
	add.f32 	%f22, %f20, %f21;
	st.volatile.shared.f32 	[%r2], %f22;
$L__BB33_4:
	bar.sync 	0;
	setp.ne.s32 	%p3, %r1, 0;
	@%p3 bra 	$L__BB33_6;
	ld.shared.f32 	%f23, [_ZZ16_countnz_32_20_2PfS_E6buffer];
	cvta.to.global.u64 	%rd6, %rd1;
	st.global.f32 	[%rd6], %f23;
$L__BB33_6:
	ret;

}
	// .globl	_Z16_countnz_64_20_1iPdS_
.visible .entry _Z16_countnz_64_20_1iPdS_(
	.param .u32 _Z16_countnz_64_20_1iPdS__param_0,
	.param .u64 .ptr .align 1 _Z16_countnz_64_20_1iPdS__param_1,
	.param .u64 .ptr .align 1 _Z16_countnz_64_20_1iPdS__param_2
)
{
	.reg .pred 	%p<15>;
	.reg .b32 	%r<34>;
	.reg .b64 	%rd<15>;
	.reg .b64 	%fd<52>;
	// demoted variable
	.shared .align 8 .b8 _ZZ16_countnz_64_20_1iPdS_E6buffer[1024];
	ld.param.u32 	%r15, [_Z16_countnz_64_20_1iPdS__param_0];
	ld.param.u64 	%rd3, [_Z16_countnz_64_20_1iPdS__param_1];
	ld.param.u64 	%rd2, [_Z16_countnz_64_20_1iPdS__param_2];
	cvta.to.global.u64 	%rd1, %rd3;
	mov.u32 	%r1, %tid.x;
	mov.u32 	%r2, %ctaid.x;
	mov.u32 	%r16, %ntid.x;
	mad.lo.s32 	%r32, %r2, %r16, %r1;
	mov.u32 	%r17, %nctaid.x;
	mul.lo.s32 	%r4, %r16, %r17;
	setp.ge.s32 	%p1, %r32, %r15;
	mov.f64 	%fd51, 0d0000000000000000;
	@%p1 bra 	$L__BB34_7;
	add.s32 	%r18, %r32, %r4;
	max.s32 	%r19, %r15, %r18;
	setp.lt.s32 	%p2, %r18, %r15;
	selp.u32 	%r20, 1, 0, %p2;
	add.s32 	%r21, %r18, %r20;
	sub.s32 	%r22, %r19, %r21;
	div.u32 	%r23, %r22, %r4;
	add.s32 	%r5, %r23, %r20;
	and.b32  	%r24, %r5, 3;
	setp.eq.s32 	%p3, %r24, 3;
	mov.f64 	%fd51, 0d0000000000000000;
	@%p3 bra 	$L__BB34_4;
	add.s32 	%r25, %r5, 1;
	and.b32  	%r26, %r25, 3;
	neg.s32 	%r30, %r26;
	mov.f64 	%fd51, 0d0000000000000000;
$L__BB34_3:
	.pragma "nounroll";
	mul.wide.s32 	%rd4, %r32, 8;
	add.s64 	%rd5, %rd1, %rd4;
	ld.global.f64 	%fd12, [%rd5];
	setp.neu.f64 	%p4, %fd12, 0d0000000000000000;
	selp.f64 	%fd13, 0d3FF0000000000000, 0d0000000000000000, %p4;
	add.f64 	%fd51, %fd51, %fd13;
	add.s32 	%r32, %r32, %r4;
	add.s32 	%r30, %r30, 1;
	setp.ne.s32 	%p5, %r30, 0;
	@%p5 bra 	$L__BB34_3;
$L__BB34_4:
	setp.lt.u32 	%p6, %r5, 3;
	@%p6 bra 	$L__BB34_7;
	mul.wide.s32 	%rd8, %r4, 8;
	shl.b32 	%r27, %r4, 2;
$L__BB34_6:
	mul.wide.s32 	%rd6, %r32, 8;
	add.s64 	%rd7, %rd1, %rd6;
	ld.global.f64 	%fd14, [%rd7];
	setp.neu.f64 	%p7, %fd14, 0d0000000000000000;
	selp.f64 	%fd15, 0d3FF0000000000000, 0d0000000000000000, %p7;
	add.f64 	%fd16, %fd51, %fd15;
	add.s64 	%rd9, %rd7, %rd8;
	ld.global.f64 	%fd17, [%rd9];
	setp.neu.f64 	%p8, %fd17, 0d0000000000000000;
	selp.f64 	%fd18, 0d3FF0000000000000, 0d0000000000000000, %p8;
	add.f64 	%fd19, %fd16, %fd18;
	add.s64 	%rd10, %rd9, %rd8;
	ld.global.f64 	%fd20, [%rd10];
	setp.neu.f64 	%p9, %fd20, 0d0000000000000000;
	selp.f64 	%fd21, 0d3FF0000000000000, 0d0000000000000000, %p9;
	add.f64 	%fd22, %fd19, %fd21;
	add.s64 	%rd11, %rd10, %rd8;
	ld.global.f64 	%fd23, [%rd11];
	setp.neu.f64 	%p10, %fd23, 0d0000000000000000;
	selp.f64 	%fd24, 0d3FF0000000000000, 0d0000000000000000, %p10;
	add.f64 	%fd51, %fd22, %fd24;
	add.s32 	%r32, %r27, %r32;
	setp.lt.s32 	%p11, %r32, %r15;
	@%p11 bra 	$L__BB34_6;
$L__BB34_7:
	shl.b32 	%r28, %r1, 3;
	mov.u32 	%r29, _ZZ16_countnz_64_20_1iPdS_E6buffer;
	add.s32 	%r14, %r29, %r28;
	st.shared.f64 	[%r14], %fd51;
	bar.sync 	0;
	setp.gt.u32 	%p12, %r1, 63;
	@%p12 bra 	$L__BB34_9;
	ld.shared.f64 	%fd25, [%r14];
	ld.shared.f64 	%fd26, [%r14+512];
	add.f64 	%fd27, %fd25, %fd26;
	st.shared.f64 	[%r14], %fd27;
$L__BB34_9:
	bar.sync 	0;
	setp.gt.u32 	%p13, %r1, 31;
	@%p13 bra 	$L__BB34_11;
	ld.volatile.shared.f64 	%fd28, [%r14];
	ld.volatile.shared.f64 	%fd29, [%r14+256];
	add.f64 	%fd30, %fd28, %fd29;
	st.volatile.shared.f64 	[%r14], %fd30;
	ld.volatile.shared.f64 	%fd31, [%r14];
	ld.volatile.shared.f64 	%fd32, [%r14+128];
	add.f64 	%fd33, %fd31, %fd32;
	st.volatile.shared.f64 	[%r14], %fd33;
	ld.volatile.shared.f64 	%fd34, [%r14];
	ld.volatile.shared.f64 	%fd35, [%r14+64];
	add.f64 	%fd36, %fd34, %fd35;
	st.volatile.shared.f64 	[%r14], %fd36;
	ld.volatile.shared.f64 	%fd37, [%r14];
	ld.volatile.shared.f64 	%fd38, [%r14+32];
	add.f64 	%fd39, %fd37, %fd38;
	st.volatile.shared.f64 	[%r14], %fd39;
	ld.volatile.shared.f64 	%fd40, [%r14];
	ld.volatile.shared.f64 	%fd41, [%r14+16];
	add.f64 	%fd42, %fd40, %fd41;
	st.volatile.shared.f64 	[%r14], %fd42;
	ld.volatile.shared.f64 	%fd43, [%r14];
	ld.volatile.shared.f64 	%fd44, [%r14+8];
	add.f64 	%fd45, %fd43, %fd44;
	st.volatile.shared.f64 	[%r14], %fd45;
$L__BB34_11:
	bar.sync 	0;
	setp.ne.s32 	%p14, %r1, 0;
	@%p14 bra 	$L__BB34_13;
	ld.shared.f64 	%fd46, [_ZZ16_countnz_64_20_1iPdS_E6buffer];
	cvta.to.global.u64 	%rd12, %rd2;
	mul.wide.u32 	%rd13, %r2, 8;
	add.s64 	%rd14, %rd12, %rd13;
	st.global.f64 	[%rd14], %fd46;
$L__BB34_13:
	ret;

}
	// .globl	_Z16_countnz_64_20_2PdS_
.visible .entry _Z16_countnz_64_20_2PdS_(
	.param .u64 .ptr .align 1 _Z16_countnz_64_20_2PdS__param_0,
	.param .u64 .ptr .align 1 _Z16_countnz_64_20_2PdS__param_1
)
{
	.reg .pred 	%p<4>;
	.reg .b32 	%r<5>;
	.reg .b64 	%rd<7>;
	.reg .b64 	%fd<24>;
	// demoted variable
	.shared .align 8 .b8 _ZZ16_countnz_64_20_2PdS_E6buffer[1024];
	ld.param.u64 	%rd2, [_Z16_countnz_64_20_2PdS__param_0];
	ld.param.u64 	%rd1, [_Z16_countnz_64_20_2PdS__param_1];
	cvta.to.global.u64 	%rd3, %rd2;
	mov.u32 	%r1, %tid.x;
	mul.wide.u32 	%rd4, %r1, 8;
	add.s64 	%rd5, %rd3, %rd4;
	ld.global.f64 	%fd1, [%rd5];
	shl.b32 	%r3, %r1, 3;
	mov.u32 	%r4, _ZZ16_countnz_64_20_2PdS_E6buffer;
	add.s32 	%r2, %r4, %r3;
	st.shared.f64 	[%r2], %fd1;
	bar.sync 	0;
	setp.gt.u32 	%p1, %r1, 63;
	@%p1 bra 	$L__BB35_2;
	ld.shared.f64 	%fd2, [%r2];
	ld.shared.f64 	%fd3, [%r2+512];
	add.f64 	%fd4, %fd2, %fd3;
	st.shared.f64 	[%r2], %fd4;
$L__BB35_2:
	bar.sync 	0;
	setp.gt.u32 	%p2, %r1, 31;
	@%p2 bra 	$L__BB35_4;
	ld.volatile.shared.f64 	%fd5, [%r2];
	ld.volatile.shared.f64 	%fd6, [%r2+256];
	add.f64 	%fd7, %fd5, %fd6;
	st.volatile.shared.f64 	[%r2], %fd7;
	ld.volatile.shared.f64 	%fd8, [%r2];
	ld.volatile.shared.f64 	%fd9, [%r2+128];
	add.f64 	%fd10, %fd8, %fd9;
	st.volatile.shared.f64 	[%r2], %fd10;
	ld.volatile.shared.f64 	%fd11, [%r2];
	ld.volatile.shared.f64 	%fd12, [%r2+64];
	add.f64 	%fd13, %fd11, %fd12;
	st.volatile.shared.f64 	[%r2], %fd13;
	ld.volatile.shared.f64 	%fd14, [%r2];
	ld.volatile.shared.f64 	%fd15, [%r2+32];
	add.f64 	%fd16, %fd14, %fd15;
	st.volatile.shared.f64 	[%r2], %fd16;
	ld.volatile.shared.f64 	%fd17, [%r2];
	ld.volatile.shared.f64 	%fd18, [%r2+16];
	add.f64 	%fd19, %fd17, %fd18;
	st.volatile.shared.f64 	[%r2], %fd19;
	ld.volatile.shared.f64 	%fd20, [%r2];
	ld.volatile.shared.f64 	%fd21, [%r2+8];
	add.f64 	%fd22, %fd20, %fd21;
	st.volatile.shared.f64 	[%r2], %fd22;
$L__BB35_4:
	bar.sync 	0;
	setp.ne.s32 	%p3, %r1, 0;
	@%p3 bra 	$L__BB35_6;
	ld.shared.f64 	%fd23, [_ZZ16_countnz_64_20_2PdS_E6buffer];
	cvta.to.global.u64 	%rd6, %rd1;
	st.global.f64 	[%rd6], %fd23;
$L__BB35_6:
	ret;

}


// ===== COMPILED SASS (sm_100) =====

	.target	sm_100

	.elftype	@"ET_EXEC"


//--------------------- .note.nv.tkinfo           --------------------------
	.section	.note.nv.tkinfo,"",@"SHT_NOTE"
	.sectionflags	@"SHF_NOTE_NV_TKINFO"
	.tkinfo
        /*0018*/ 	.word	0x00000002
        /*0030*/ 	.string	""
        /*0030*/ 	.string	"ptxas"
        /*0030*/ 	.string	"Cuda compilation tools, release 13.0, V13.0.88"
        /*0030*/ 	.string	"Build cuda_13.0.r13.0/compiler.36424714_0"
        /*0030*/ 	.string	"-arch sm_100 -m 64 "



//--------------------- .note.nv.cuinfo           --------------------------
	.section	.note.nv.cuinfo,"",@"SHT_NOTE"
	.sectionflags	@"SHF_NOTE_NV_CUINFO"
        /*0018*/ 	.short	0x0002
        /*001a*/ 	.short	0x0064
        /*001c*/ 	.short	0x0082
	.zero		2


//--------------------- .nv.info                  --------------------------
	.section	.nv.info,"",@"SHT_CUDA_INFO"
	.align	4


	//----- nvinfo : EIATTR_REGCOUNT
	.align		4
        /*0000*/ 	.byte	0x04, 0x2f
        /*0002*/ 	.short	(.L_1 - .L_0)
	.align		4
.L_0:
        /*0004*/ 	.word	index@(_Z12_sum_32_20_1iPfS_)
        /*0008*/ 	.word	0x00000010


	//----- nvinfo : EIATTR_FRAME_SIZE
	.align		4
.L_1:
        /*000c*/ 	.byte	0x04, 0x11
        /*000e*/ 	.short	(.L_3 - .L_2)
	.align		4
.L_2:
        /*0010*/ 	.word	index@(_Z12_sum_32_20_1iPfS_)
        /*0014*/ 	.word	0x00000000


	//----- nvinfo : EIATTR_REGCOUNT
	.align		4
.L_3:
        /*0018*/ 	.byte	0x04, 0x2f
        /*001a*/ 	.short	(.L_5 - .L_4)
	.align		4
.L_4:
        /*001c*/ 	.word	index@(_Z12_sum_32_20_2PfS_)
        /*0020*/ 	.word	0x0000000c


	//----- nvinfo : EIATTR_FRAME_SIZE
	.align		4
.L_5:
        /*0024*/ 	.byte	0x04, 0x11
        /*0026*/ 	.short	(.L_7 - .L_6)
	.align		4
.L_6:
        /*0028*/ 	.word	index@(_Z12_sum_32_20_2PfS_)
        /*002c*/ 	.word	0x00000000


	//----- nvinfo : EIATTR_REGCOUNT
	.align		4
.L_7:
        /*0030*/ 	.byte	0x04, 0x2f
        /*0032*/ 	.short	(.L_9 - .L_8)
	.align		4
.L_8:
        /*0034*/ 	.word	index@(_Z12_sum_64_20_1iPdS_)
        /*0038*/ 	.word	0x00000018


	//----- nvinfo : EIATTR_FRAME_SIZE
	.align		4
.L_9:
        /*003c*/ 	.byte	0x04, 0x11
        /*003e*/ 	.short	(.L_11 - .L_10)
	.align		4
.L_10:
        /*0040*/ 	.word	index@(_Z12_sum_64_20_1iPdS_)
        /*0044*/ 	.word	0x00000000


	//----- nvinfo : EIATTR_REGCOUNT
	.align		4
.L_11:
        /*0048*/ 	.byte	0x04, 0x2f
        /*004a*/ 	.short	(.L_13 - .L_12)
	.align		4
.L_12:
        /*004c*/ 	.word	index@(_Z12_sum_64_20_2PdS_)
        /*0050*/ 	.word	0x0000000e


	//----- nvinfo : EIATTR_FRAME_SIZE
	.align		4
.L_13:
        /*0054*/ 	.byte	0x04, 0x11
        /*0056*/ 	.short	(.L_15 - .L_14)
	.align		4
.L_14:
        /*0058*/ 	.word	index@(_Z12_sum_64_20_2PdS_)
        /*005c*/ 	.word	0x00000000


	//----- nvinfo : EIATTR_REGCOUNT
	.align		4
.L_15:
        /*0060*/ 	.byte	0x04, 0x2f
        /*0062*/ 	.short	(.L_17 - .L_16)
	.align		4
.L_16:
        /*0064*/ 	.word	index@(_Z13_prod_32_20_1iPfS_)
        /*0068*/ 	.word	0x00000010


	//----- nvinfo : EIATTR_FRAME_SIZE
	.align		4
.L_17:
        /*006c*/ 	.byte	0x04, 0x11
        /*006e*/ 	.short	(.L_19 - .L_18)
	.align		4
.L_18:
        /*0070*/ 	.word	index@(_Z13_prod_32_20_1iPfS_)
        /*0074*/ 	.word	0x00000000


	//----- nvinfo : EIATTR_REGCOUNT
	.align		4
.L_19:
        /*0078*/ 	.byte	0x04, 0x2f
        /*007a*/ 	.short	(.L_21 - .L_20)
	.align		4
.L_20:
        /*007c*/ 	.word	index@(_Z13_prod_32_20_2PfS_)
        /*0080*/ 	.word	0x0000000c


	//----- nvinfo : EIATTR_FRAME_SIZE
	.align		4
.L_21:
        /*0084*/ 	.byte	0x04, 0x11
        /*0086*/ 	.short	(.L_23 - .L_22)
	.align		4
.L_22:
        /*0088*/ 	.word	index@(_Z13_prod_32_20_2PfS_)
        /*008c*/ 	.word	0x00000000


	//----- nvinfo : EIATTR_REGCOUNT
	.align		4
.L_23:
        /*0090*/ 	.byte	0x04, 0x2f
        /*0092*/ 	.short	(.L_25 - .L_24)
	.align		4
.L_24:
        /*0094*/ 	.word	index@(_Z13_prod_64_20_1iPdS_)
        /*0098*/ 	.word	0x00000018


	//----- nvinfo : EIATTR_FRAME_SIZE
	.align		4
.L_25:
        /*009c*/ 	.byte	0x04, 0x11
        /*009e*/ 	.short	(.L_27 - .L_26)
	.align		4
.L_26:
        /*00a0*/ 	.word	index@(_Z13_prod_64_20_1iPdS_)
        /*00a4*/ 	.word	0x00000000


	//----- nvinfo : EIATTR_REGCOUNT
	.align		4
.L_27:
        /*00a8*/ 	.byte	0x04, 0x2f
        /*00aa*/ 	.short	(.L_29 - .L_28)
	.align		4
.L_28:
        /*00ac*/ 	.word	index@(_Z13_prod_64_20_2PdS_)
        /*00b0*/ 	.word	0x0000000e


	//----- nvinfo : EIATTR_FRAME_SIZE
	.align		4
.L_29:
        /*00b4*/ 	.byte	0x04, 0x11
        /*00b6*/ 	.short	(.L_31 - .L_30)
	.align		4
.L_30:
        /*00b8*/ 	.word	index@(_Z13_prod_64_20_2PdS_)
        /*00bc*/ 	.word	0x00000000


	//----- nvinfo : EIATTR_REGCOUNT
	.align		4
.L_31:
        /*00c0*/ 	.byte	0x04, 0x2f
        /*00c2*/ 	.short	(.L_33 - .L_32)
	.align		4
.L_32:
        /*00c4*/ 	.word	index@(_Z16_maximum_32_20_1iPfS_)
        /*00c8*/ 	.word	0x00000018


	//----- nvinfo : EIATTR_FRAME_SIZE
	.align		4
.L_33:
        /*00cc*/ 	.byte	0x04, 0x11
        /*00ce*/ 	.short	(.L_35 - .L_34)
	.align		4
.L_34:
        /*00d0*/ 	.word	index@(_Z16_maximum_32_20_1iPfS_)
        /*00d4*/ 	.word	0x00000000


	//----- nvinfo : EIATTR_REGCOUNT
	.align		4
.L_35:
        /*00d8*/ 	.byte	0x04, 0x2f
        /*00da*/ 	.short	(.L_37 - .L_36)
	.align		4
.L_36:
        /*00dc*/ 	.word	index@(_Z16_maximum_32_20_2PfS_)
        /*00e0*/ 	.word	0x0000000c


	//----- nvinfo : EIATTR_FRAME_SIZE
	.align		4
.L_37:
        /*00e4*/ 	.byte	0x04, 0x11
        /*00e6*/ 	.short	(.L_39 - .L_38)
	.align		4
.L_38:
        /*00e8*/ 	.word	index@(_Z16_maximum_32_20_2PfS_)
        /*00ec*/ 	.word	0x00000000


	//----- nvinfo : EIATTR_REGCOUNT
	.align		4
.L_39:
        /*00f0*/ 	.byte	0x04, 0x2f
        /*00f2*/ 	.short	(.L_41 - .L_40)
	.align		4
.L_40:
        /*00f4*/ 	.word	index@(_Z16_maximum_64_20_1iPdS_)
        /*00f8*/ 	.word	0x0000001a


	//----- nvinfo : EIATTR_FRAME_SIZE
	.align		4
.L_41:
        /*00fc*/ 	.byte	0x04, 0x11
        /*00fe*/ 	.short	(.L_43 - .L_42)
	.align		4
.L_42:
        /*0100*/ 	.word	index@(_Z16_maximum_64_20_1iPdS_)
        /*0104*/ 	.word	0x00000000


	//----- nvinfo : EIATTR_REGCOUNT
	.align		4
.L_43:
        /*0108*/ 	.byte	0x04, 0x2f
        /*010a*/ 	.short	(.L_45 - .L_44)
	.align		4
.L_44:
        /*010c*/ 	.word	index@(_Z16_maximum_64_20_2PdS_)
        /*0110*/ 	.word	0x0000000e


	//----- nvinfo : EIATTR_FRAME_SIZE
	.align		4
.L_45:
        /*0114*/ 	.byte	0x04, 0x11
        /*0116*/ 	.short	(.L_47 - .L_46)
	.align		4
.L_46:
        /*0118*/ 	.word	index@(_Z16_maximum_64_20_2PdS_)
        /*011c*/ 	.word	0x00000000


	//----- nvinfo : EIATTR_REGCOUNT
	.align		4
.L_47:
        /*0120*/ 	.byte	0x04, 0x2f
        /*0122*/ 	.short	(.L_49 - .L_48)
	.align		4
.L_48:
        /*0124*/ 	.word	index@(_Z16_minimum_32_20_1iPfS_)
        /*0128*/ 	.word	0x00000018


	//----- nvinfo : EIATTR_FRAME_SIZE
	.align		4
.L_49:
        /*012c*/ 	.byte	0x04, 0x11
        /*012e*/ 	.short	(.L_51 - .L_50)
	.align		4
.L_50:
        /*0130*/ 	.word	index@(_Z16_minimum_32_20_1iPfS_)
        /*0134*/ 	.word	0x00000000


	//----- nvinfo : EIATTR_REGCOUNT
	.align		4
.L_51:
        /*0138*/ 	.byte	0x04, 0x2f
        /*013a*/ 	.short	(.L_53 - .L_52)
	.align		4
.L_52:
        /*013c*/ 	.word	index@(_Z16_minimum_32_20_2PfS_)
        /*0140*/ 	.word	0x0000000c


	//----- nvinfo : EIATTR_FRAME_SIZE
	.align		4
.L_53:
        /*0144*/ 	.byte	0x04, 0x11
        /*0146*/ 	.short	(.L_55 - .L_54)
	.align		4
.L_54:
        /*0148*/ 	.word	index@(_Z16_minimum_32_20_2PfS_)
        /*014c*/ 	.word	0x00000000


	//----- nvinfo : EIATTR_REGCOUNT
	.align		4
.L_55:
        /*0150*/ 	.byte	0x04, 0x2f
        /*0152*/ 	.short	(.L_57 - .L_56)
	.align		4
.L_56:
        /*0154*/ 	.word	index@(_Z16_minimum_64_20_1iPdS_)
        /*0158*/ 	.word	0x0000001a


	//----- nvinfo : EIATTR_FRAME_SIZE
	.align		4
.L_57:
        /*015c*/ 	.byte	0x04, 0x11
        /*015e*/ 	.short	(.L_59 - .L_58)
	.align		4
.L_58:
        /*0160*/ 	.word	index@(_Z16_minimum_64_20_1iPdS_)
        /*0164*/ 	.word	0x00000000


	//----- nvinfo : EIATTR_REGCOUNT
	.align		4
.L_59:
        /*0168*/ 	.byte	0x04, 0x2f
        /*016a*/ 	.short	(.L_61 - .L_60)
	.align		4
.L_60:
        /*016c*/ 	.word	index@(_Z16_minimum_64_20_2PdS_)
        /*0170*/ 	.word	0x0000000e


	//----- nvinfo : EIATTR_FRAME_SIZE
	.align		4
.L_61:
        /*0174*/ 	.byte	0x04, 0x11
        /*0176*/ 	.short	(.L_63 - .L_62)
	.align		4
.L_62:
        /*0178*/ 	.word	index@(_Z16_minimum_64_20_2PdS_)
        /*017c*/ 	.word	0x00000000


	//----- nvinfo : EIATTR_REGCOUNT
	.align		4
.L_63:
        /*0180*/ 	.byte	0x04, 0x2f
        /*0182*/ 	.short	(.L_65 - .L_64)
	.align		4
.L_64:
        /*0184*/ 	.word	index@(_Z15_sumabs_32_20_1iPfS_)
        /*0188*/ 	.word	0x00000015


	//----- nvinfo : EIATTR_FRAME_SIZE
	.align		4
.L_65:
        /*018c*/ 	.byte	0x04, 0x11
        /*018e*/ 	.short	(.L_67 - .L_66)
	.align		4
.L_66:
        /*0190*/ 	.word	index@(_Z15_sumabs_32_20_1iPfS_)
        /*0194*/ 	.word	0x00000000


	//----- nvinfo : EIATTR_REGCOUNT
	.align		4
.L_67:
        /*0198*/ 	.byte	0x04, 0x2f
        /*019a*/ 	.short	(.L_69 - .L_68)
	.align		4
.L_68:
        /*019c*/ 	.word	index@(_Z15_sumabs_32_20_2PfS_)
        /*01a0*/ 	.word	0x0000000c


	//----- nvinfo : EIATTR_FRAME_SIZE
	.align		4
.L_69:
        /*01a4*/ 	.byte	0x04, 0x11
        /*01a6*/ 	.short	(.L_71 - .L_70)
	.align		4
.L_70:
        /*01a8*/ 	.word	index@(_Z15_sumabs_32_20_2PfS_)
        /*01ac*/ 	.word	0x00000000


	//----- nvinfo : EIATTR_REGCOUNT
	.align		4
.L_71:
        /*01b0*/ 	.byte	0x04, 0x2f
        /*01b2*/ 	.short	(.L_73 - .L_72)
	.align		4
.L_72:
        /*01b4*/ 	.word	index@(_Z15_sumabs_64_20_1iPdS_)
        /*01b8*/ 	.word	0x0000001e


	//----- nvinfo : EIATTR_FRAME_SIZE
	.align		4
.L_73:
        /*01bc*/ 	.byte	0x04, 0x11
        /*01be*/ 	.short	(.L_75 - .L_74)
	.align		4
.L_74:
        /*01c0*/ 	.word	index@(_Z15_sumabs_64_20_1iPdS_)
        /*01c4*/ 	.word	0x00000000


	//----- nvinfo : EIATTR_REGCOUNT
	.align		4
.L_75:
        /*01c8*/ 	.byte	0x04, 0x2f
        /*01ca*/ 	.short	(.L_77 - .L_76)
	.align		4
.L_76:
        /*01cc*/ 	.word	index@(_Z15_sumabs_64_20_2PdS_)
        /*01d0*/ 	.word	0x0000000e


	//----- nvinfo : EIATTR_FRAME_SIZE
	.align		4
.L_77:
        /*01d4*/ 	.byte	0x04, 0x11
        /*01d6*/ 	.short	(.L_79 - .L_78)
	.align		4
.L_78:
        /*01d8*/ 	.word	index@(_Z15_sumabs_64_20_2PdS_)
        /*01dc*/ 	.word	0x00000000


	//----- nvinfo : EIATTR_REGCOUNT
	.align		4
.L_79:
        /*01e0*/ 	.byte	0x04, 0x2f
        /*01e2*/ 	.short	(.L_81 - .L_80)
	.align		4
.L_80:
        /*01e4*/ 	.word	index@(_Z16_sumabs2_32_20_1iPfS_)
        /*01e8*/ 	.word	0x00000010


	//----- nvinfo : EIATTR_FRAME_SIZE
	.align		4
.L_81:
        /*01ec*/ 	.byte	0x04, 0x11
        /*01ee*/ 	.short	(.L_83 - .L_82)
	.align		4
.L_82:
        /*01f0*/ 	.word	index@(_Z16_sumabs2_32_20_1iPfS_)
        /*01f4*/ 	.word	0x00000000


	//----- nvinfo : EIATTR_REGCOUNT
	.align		4
.L_83:
        /*01f8*/ 	.byte	0x04, 0x2f
        /*01fa*/ 	.short	(.L_85 - .L_84)
	.align		4
.L_84:
        /*01fc*/ 	.word	index@(_Z16_sumabs2_32_20_2PfS_)
        /*0200*/ 	.word	0x0000000c


	//----- nvinfo : EIATTR_FRAME_SIZE
	.align		4
.L_85:
        /*0204*/ 	.byte	0x04, 0x11
        /*0206*/ 	.short	(.L_87 - .L_86)
	.align		4
.L_86:
        /*0208*/ 	.word	index@(_Z16_sumabs2_32_20_2PfS_)
        /*020c*/ 	.word	0x00000000


	//----- nvinfo : EIATTR_REGCOUNT
	.align		4
.L_87:
        /*0210*/ 	.byte	0x04, 0x2f
        /*0212*/ 	.short	(.L_89 - .L_88)
	.align		4
.L_88:
        /*0214*/ 	.word	index@(_Z16_sumabs2_64_20_1iPdS_)
        /*0218*/ 	.word	0x00000018


	//----- nvinfo : EIATTR_FRAME_SIZE
	.align		4
.L_89:
        /*021c*/ 	.byte	0x04, 0x11
        /*021e*/ 	.short	(.L_91 - .L_90)
	.align		4
.L_90:
        /*0220*/ 	.word	index@(_Z16_sumabs2_64_20_1iPdS_)
        /*0224*/ 	.word	0x00000000


	//----- nvinfo : EIATTR_REGCOUNT
	.align		4
.L_91:
        /*0228*/ 	.byte	0x04, 0x2f
        /*022a*/ 	.short	(.L_93 - .L_92)
	.align		4
.L_92:
        /*022c*/ 	.word	index@(_Z16_sumabs2_64_20_2PdS_)
        /*0230*/ 	.word	0x0000000e


	//----- nvinfo : EIATTR_FRAME_SIZE
	.align		4
.L_93:
        /*0234*/ 	.byte	0x04, 0x11
        /*0236*/ 	.short	(.L_95 - .L_94)
	.align		4
.L_94:
        /*0238*/ 	.word	index@(_Z16_sumabs2_64_20_2PdS_)
        /*023c*/ 	.word	0x00000000


	//----- nvinfo : EIATTR_REGCOUNT
	.align		4
.L_95:
        /*0240*/ 	.byte	0x04, 0x2f
        /*0242*/ 	.short	(.L_97 - .L_96)
	.align		4
.L_96:
        /*0244*/ 	.word	index@(_Z15_maxabs_32_20_1iPfS_)
        /*0248*/ 	.word	0x00000016


	//----- nvinfo : EIATTR_FRAME_SIZE
	.align		4
.L_97:
        /*024c*/ 	.byte	0x04, 0x11
        /*024e*/ 	.short	(.L_99 - .L_98)
	.align		4
.L_98:
        /*0250*/ 	.word	index@(_Z15_maxabs_32_20_1iPfS_)
        /*0254*/ 	.word	0x00000000


	//----- nvinfo : EIATTR_REGCOUNT
	.align		4
.L_99:
        /*0258*/ 	.byte	0x04, 0x2f
        /*025a*/ 	.short	(.L_101 - .L_100)
	.align		4
.L_100:
        /*025c*/ 	.word	index@(_Z15_maxabs_32_20_2PfS_)
        /*0260*/ 	.word	0x0000000c


	//----- nvinfo : EIATTR_FRAME_SIZE
	.align		4
.L_101:
        /*0264*/ 	.byte	0x04, 0x11
        /*0266*/ 	.short	(.L_103 - .L_102)
	.align		4
.L_102:
        /*0268*/ 	.word	index@(_Z15_maxabs_32_20_2PfS_)
        /*026c*/ 	.word	0x00000000


	//----- nvinfo : EIATTR_REGCOUNT
	.align		4
.L_103:
        /*0270*/ 	.byte	0x04, 0x2f
        /*0272*/ 	.short	(.L_105 - .L_104)
	.align		4
.L_104:
        /*0274*/ 	.word	index@(_Z15_maxabs_64_20_1iPdS_)
        /*0278*/ 	.word	0x0000001c


	//----- nvinfo : EIATTR_FRAME_SIZE
	.align		4
.L_105:
        /*027c*/ 	.byte	0x04, 0x11
        /*027e*/ 	.short	(.L_107 - .L_106)
	.align		4
.L_106:
        /*0280*/ 	.word	index@(_Z15_maxabs_64_20_1iPdS_)
        /*0284*/ 	.word	0x00000000


	//----- nvinfo : EIATTR_REGCOUNT
	.align		4
.L_107:
        /*0288*/ 	.byte	0x04, 0x2f
        /*028a*/ 	.short	(.L_109 - .L_108)
	.align		4
.L_108:
        /*028c*/ 	.word	index@(_Z15_maxabs_64_20_2PdS_)
        /*0290*/ 	.word	0x0000000e


	//----- nvinfo : EIATTR_FRAME_SIZE
	.align		4
.L_109:
        /*0294*/ 	.byte	0x04, 0x11
        /*0296*/ 	.short	(.L_111 - .L_110)
	.align		4
.L_110:
        /*0298*/ 	.word	index@(_Z15_maxabs_64_20_2PdS_)
        /*029c*/ 	.word	0x00000000


	//----- nvinfo : EIATTR_REGCOUNT
	.align		4
.L_111:
        /*02a0*/ 	.byte	0x04, 0x2f
        /*02a2*/ 	.short	(.L_113 - .L_112)
	.align		4
.L_112:
        /*02a4*/ 	.word	index@(_Z15_minabs_32_20_1iPfS_)
        /*02a8*/ 	.word	0x00000016


	//----- nvinfo : EIATTR_FRAME_SIZE
	.align		4
.L_113:
        /*02ac*/ 	.byte	0x04, 0x11
        /*02ae*/ 	.short	(.L_115 - .L_114)
	.align		4
.L_114:
        /*02b0*/ 	.word	index@(_Z15_minabs_32_20_1iPfS_)
        /*02b4*/ 	.word	0x00000000


	//----- nvinfo : EIATTR_REGCOUNT
	.align		4
.L_115:
        /*02b8*/ 	.byte	0x04, 0x2f
        /*02ba*/ 	.short	(.L_117 - .L_116)
	.align		4
.L_116:
        /*02bc*/ 	.word	index@(_Z15_minabs_32_20_2PfS_)
        /*02c0*/ 	.word	0x0000000c


	//----- nvinfo : EIATTR_FRAME_SIZE
	.align		4
.L_117:
        /*02c4*/ 	.byte	0x04, 0x11
        /*02c6*/ 	.short	(.L_119 - .L_118)
	.align		4
.L_118:
        /*02c8*/ 	.word	index@(_Z15_minabs_32_20_2PfS_)
        /*02cc*/ 	.word	0x00000000


	//----- nvinfo : EIATTR_REGCOUNT
	.align		4
.L_119:
        /*02d0*/ 	.byte	0x04, 0x2f
        /*02d2*/ 	.short	(.L_121 - .L_120)
	.align		4
.L_120:
        /*02d4*/ 	.word	index@(_Z15_minabs_64_20_1iPdS_)
        /*02d8*/ 	.word	0x0000001c


	//----- nvinfo : EIATTR_FRAME_SIZE
	.align		4
.L_121:
        /*02dc*/ 	.byte	0x04, 0x11
        /*02de*/ 	.short	(.L_123 - .L_122)
	.align		4
.L_122:
        /*02e0*/ 	.word	index@(_Z15_minabs_64_20_1iPdS_)
        /*02e4*/ 	.word	0x00000000


	//----- nvinfo : EIATTR_REGCOUNT
	.align		4
.L_123:
        /*02e8*/ 	.byte	0x04, 0x2f
        /*02ea*/ 	.short	(.L_125 - .L_124)
	.align		4
.L_124:
        /*02ec*/ 	.word	index@(_Z15_minabs_64_20_2PdS_)
        /*02f0*/ 	.word	0x0000000e


	//----- nvinfo : EIATTR_FRAME_SIZE
	.align		4
.L_125:
        /*02f4*/ 	.byte	0x04, 0x11
        /*02f6*/ 	.short	(.L_127 - .L_126)
	.align		4
.L_126:
        /*02f8*/ 	.word	index@(_Z15_minabs_64_20_2PdS_)
        /*02fc*/ 	.word	0x00000000


	//----- nvinfo : EIATTR_REGCOUNT
	.align		4
.L_127:
        /*0300*/ 	.byte	0x04, 0x2f
        /*0302*/ 	.short	(.L_129 - .L_128)
	.align		4
.L_128:
        /*0304*/ 	.word	index@(_Z16_countnz_32_20_1iPfS_)
        /*0308*/ 	.word	0x00000016


	//----- nvinfo : EIATTR_FRAME_SIZE
	.align		4
.L_129:
        /*030c*/ 	.byte	0x04, 0x11
        /*030e*/ 	.short	(.L_131 - .L_130)
	.align		4
.L_130:
        /*0310*/ 	.word	index@(_Z16_countnz_32_20_1iPfS_)
        /*0314*/ 	.word	0x00000000


	//----- nvinfo : EIATTR_REGCOUNT
	.align		4
.L_131:
        /*0318*/ 	.byte	0x04, 0x2f
        /*031a*/ 	.short	(.L_133 - .L_132)
	.align		4
.L_132:
        /*031c*/ 	.word	index@(_Z16_countnz_32_20_2PfS_)
        /*0320*/ 	.word	0x0000000c


	//----- nvinfo : EIATTR_FRAME_SIZE
	.align		4
.L_133:
        /*0324*/ 	.byte	0x04, 0x11
        /*0326*/ 	.short	(.L_135 - .L_134)
	.align		4
.L_134:
        /*0328*/ 	.word	index@(_Z16_countnz_32_20_2PfS_)
        /*032c*/ 	.word	0x00000000


	//----- nvinfo : EIATTR_REGCOUNT
	.align		4
.L_135:
        /*0330*/ 	.byte	0x04, 0x2f
        /*0332*/ 	.short	(.L_137 - .L_136)
	.align		4
.L_136:
        /*0334*/ 	.word	index@(_Z16_countnz_64_20_1iPdS_)
        /*0338*/ 	.word	0x0000001a


	//----- nvinfo : EIATTR_FRAME_SIZE
	.align		4
.L_137:
        /*033c*/ 	.byte	0x04, 0x11
        /*033e*/ 	.short	(.L_139 - .L_138)
	.align		4
.L_138:
        /*0340*/ 	.word	index@(_Z16_countnz_64_20_1iPdS_)
        /*0344*/ 	.word	0x00000000


	//----- nvinfo : EIATTR_REGCOUNT
	.align		4
.L_139:
        /*0348*/ 	.byte	0x04, 0x2f
        /*034a*/ 	.short	(.L_141 - .L_140)
	.align		4
.L_140:
        /*034c*/ 	.word	index@(_Z16_countnz_64_20_2PdS_)
        /*0350*/ 	.word	0x0000000e


	//----- nvinfo : EIATTR_FRAME_SIZE
	.align		4
.L_141:
        /*0354*/ 	.byte	0x04, 0x11
        /*0356*/ 	.short	(.L_143 - .L_142)
	.align		4
.L_142:
        /*0358*/ 	.word	index@(_Z16_countnz_64_20_2PdS_)
        /*035c*/ 	.word	0x00000000


	//----- nvinfo : EIATTR_MIN_STACK_SIZE
	.align		4
.L_143:
        /*0360*/ 	.byte	0x04, 0x12
        /*0362*/ 	.short	(.L_145 - .L_144)
	.align		4
.L_144:
        /*0364*/ 	.word	index@(_Z16_countnz_64_20_2PdS_)
        /*0368*/ 	.word	0x00000000


	//----- nvinfo : EIATTR_MIN_STACK_SIZE
	.align		4
.L_145:
        /*036c*/ 	.byte	0x04, 0x12
        /*036e*/ 	.short	(.L_147 - .L_146)
	.align		4
.L_146:
        /*0370*/ 	.word	index@(_Z16_countnz_64_20_1iPdS_)
        /*0374*/ 	.word	0x00000000


	//----- nvinfo : EIATTR_MIN_STACK_SIZE
	.align		4
.L_147:
        /*0378*/ 	.byte	0x04, 0x12
        /*037a*/ 	.short	(.L_149 - .L_148)
	.align		4
.L_148:
        /*037c*/ 	.word	index@(_Z16_countnz_32_20_2PfS_)
        /*0380*/ 	.word	0x00000000


	//----- nvinfo : EIATTR_MIN_STACK_SIZE
	.align		4
.L_149:
        /*0384*/ 	.byte	0x04, 0x12
        /*0386*/ 	.short	(.L_151 - .L_150)
	.align		4
.L_150:
        /*0388*/ 	.word	index@(_Z16_countnz_32_20_1iPfS_)
        /*038c*/ 	.word	0x00000000


	//----- nvinfo : EIATTR_MIN_STACK_SIZE
	.align		4
.L_151:
        /*0390*/ 	.byte	0x04, 0x12
        /*0392*/ 	.short	(.L_153 - .L_152)
	.align		4
.L_152:
        /*0394*/ 	.word	index@(_Z15_minabs_64_20_2PdS_)
        /*0398*/ 	.word	0x00000000


	//----- nvinfo : EIATTR_MIN_STACK_SIZE
	.align		4
.L_153:
        /*039c*/ 	.byte	0x04, 0x12
        /*039e*/ 	.short	(.L_155 - .L_154)
	.align		4
.L_154:
        /*03a0*/ 	.word	index@(_Z15_minabs_64_20_1iPdS_)
        /*03a4*/ 	.word	0x00000000


	//----- nvinfo : EIATTR_MIN_STACK_SIZE
	.align		4
.L_155:
        /*03a8*/ 	.byte	0x04, 0x12
        /*03aa*/ 	.short	(.L_157 - .L_156)
	.align		4
.L_156:
        /*03ac*/ 	.word	index@(_Z15_minabs_32_20_2PfS_)
        /*03b0*/ 	.word	0x00000000


	//----- nvinfo : EIATTR_MIN_STACK_SIZE
	.align		4
.L_157:
        /*03b4*/ 	.byte	0x04, 0x12
        /*03b6*/ 	.short	(.L_159 - .L_158)
	.align		4
.L_158:
        /*03b8*/ 	.word	index@(_Z15_minabs_32_20_1iPfS_)
        /*03bc*/ 	.word	0x00000000


	//----- nvinfo : EIATTR_MIN_STACK_SIZE
	.align		4
.L_159:
        /*03c0*/ 	.byte	0x04, 0x12
        /*03c2*/ 	.short	(.L_161 - .L_160)
	.align		4
.L_160:
        /*03c4*/ 	.word	index@(_Z15_maxabs_64_20_2PdS_)
        /*03c8*/ 	.word	0x00000000


	//----- nvinfo : EIATTR_MIN_STACK_SIZE
	.align		4
.L_161:
        /*03cc*/ 	.byte	0x04, 0x12
        /*03ce*/ 	.short	(.L_163 - .L_162)
	.align		4
.L_162:
        /*03d0*/ 	.word	index@(_Z15_maxabs_64_20_1iPdS_)
        /*03d4*/ 	.word	0x00000000


	//----- nvinfo : EIATTR_MIN_STACK_SIZE
	.align		4
.L_163:
        /*03d8*/ 	.byte	0x04, 0x12
        /*03da*/ 	.short	(.L_165 - .L_164)
	.align		4
.L_164:
        /*03dc*/ 	.word	index@(_Z15_maxabs_32_20_2PfS_)
        /*03e0*/ 	.word	0x00000000


	//----- nvinfo : EIATTR_MIN_STACK_SIZE
	.align		4
.L_165:
        /*03e4*/ 	.byte	0x04, 0x12
        /*03e6*/ 	.short	(.L_167 - .L_166)
	.align		4
.L_166:
        /*03e8*/ 	.word	index@(_Z15_maxabs_32_20_1iPfS_)
        /*03ec*/ 	.word	0x00000000


	//----- nvinfo : EIATTR_MIN_STACK_SIZE
	.align		4
.L_167:
        /*03f0*/ 	.byte	0x04, 0x12
        /*03f2*/ 	.short	(.L_169 - .L_168)
	.align		4
.L_168:
        /*03f4*/ 	.word	index@(_Z16_sumabs2_64_20_2PdS_)
        /*03f8*/ 	.word	0x00000000


	//----- nvinfo : EIATTR_MIN_STACK_SIZE
	.align		4
.L_169:
        /*03fc*/ 	.byte	0x04, 0x12
        /*03fe*/ 	.short	(.L_171 - .L_170)
	.align		4
.L_170:
        /*0400*/ 	.word	index@(_Z16_sumabs2_64_20_1iPdS_)
        /*0404*/ 	.word	0x00000000


	//----- nvinfo : EIATTR_MIN_STACK_SIZE
	.align		4
.L_171:
        /*0408*/ 	.byte	0x04, 0x12
        /*040a*/ 	.short	(.L_173 - .L_172)
	.align		4
.L_172:
        /*040c*/ 	.word	index@(_Z16_sumabs2_32_20_2PfS_)
        /*0410*/ 	.word	0x00000000


	//----- nvinfo : EIATTR_MIN_STACK_SIZE
	.align		4
.L_173:
        /*0414*/ 	.byte	0x04, 0x12
        /*0416*/ 	.short	(.L_175 - .L_174)
	.align		4
.L_174:
        /*0418*/ 	.word	index@(_Z16_sumabs2_32_20_1iPfS_)
        /*041c*/ 	.word	0x00000000


	//----- nvinfo : EIATTR_MIN_STACK_SIZE
	.align		4
.L_175:
        /*0420*/ 	.byte	0x04, 0x12
        /*0422*/ 	.short	(.L_177 - .L_176)
	.align		4
.L_176:
        /*0424*/ 	.word	index@(_Z15_sumabs_64_20_2PdS_)
        /*0428*/ 	.word	0x00000000


	//----- nvinfo : EIATTR_MIN_STACK_SIZE
	.align		4
.L_177:
        /*042c*/ 	.byte	0x04, 0x12
        /*042e*/ 	.short	(.L_179 - .L_178)
	.align		4
.L_178:
        /*0430*/ 	.word	index@(_Z15_sumabs_64_20_1iPdS_)
        /*0434*/ 	.word	0x00000000


	//----- nvinfo : EIATTR_MIN_STACK_SIZE
	.align		4
.L_179:
        /*0438*/ 	.byte	0x04, 0x12
        /*043a*/ 	.short	(.L_181 - .L_180)
	.align		4
.L_180:
        /*043c*/ 	.word	index@(_Z15_sumabs_32_20_2PfS_)
        /*0440*/ 	.word	0x00000000


	//----- nvinfo : EIATTR_MIN_STACK_SIZE
	.align		4
.L_181:
        /*0444*/ 	.byte	0x04, 0x12
        /*0446*/ 	.short	(.L_183 - .L_182)
	.align		4
.L_182:
        /*0448*/ 	.word	index@(_Z15_sumabs_32_20_1iPfS_)
        /*044c*/ 	.word	0x00000000


	//----- nvinfo : EIATTR_MIN_STACK_SIZE
	.align		4
.L_183:
        /*0450*/ 	.byte	0x04, 0x12
        /*0452*/ 	.short	(.L_185 - .L_184)
	.align		4
.L_184:
        /*0454*/ 	.word	index@(_Z16_minimum_64_20_2PdS_)
        /*0458*/ 	.word	0x00000000


	//----- nvinfo : EIATTR_MIN_STACK_SIZE
	.align		4
.L_185:
        /*045c*/ 	.byte	0x04, 0x12
        /*045e*/ 	.short	(.L_187 - .L_186)
	.align		4
.L_186:
        /*0460*/ 	.word	index@(_Z16_minimum_64_20_1iPdS_)
        /*0464*/ 	.word	0x00000000


	//----- nvinfo : EIATTR_MIN_STACK_SIZE
	.align		4
.L_187:
        /*0468*/ 	.byte	0x04, 0x12
        /*046a*/ 	.short	(.L_189 - .L_188)
	.align		4
.L_188:
        /*046c*/ 	.word	index@(_Z16_minimum_32_20_2PfS_)
        /*0470*/ 	.word	0x00000000


	//----- nvinfo : EIATTR_MIN_STACK_SIZE
	.align		4
.L_189:
        /*0474*/ 	.byte	0x04, 0x12
        /*0476*/ 	.short	(.L_191 - .L_190)
	.align		4
.L_190:
        /*0478*/ 	.word	index@(_Z16_minimum_32_20_1iPfS_)
        /*047c*/ 	.word	0x00000000


	//----- nvinfo : EIATTR_MIN_STACK_SIZE
	.align		4
.L_191:
        /*0480*/ 	.byte	0x04, 0x12
        /*0482*/ 	.short	(.L_193 - .L_192)
	.align		4
.L_192:
        /*0484*/ 	.word	index@(_Z16_maximum_64_20_2PdS_)
        /*0488*/ 	.word	0x00000000


	//----- nvinfo : EIATTR_MIN_STACK_SIZE
	.align		4
.L_193:
        /*048c*/ 	.byte	0x04, 0x12
        /*048e*/ 	.short	(.L_195 - .L_194)
	.align		4
.L_194:
        /*0490*/ 	.word	index@(_Z16_maximum_64_20_1iPdS_)
        /*0494*/ 	.word	0x00000000


	//----- nvinfo : EIATTR_MIN_STACK_SIZE
	.align		4
.L_195:
        /*0498*/ 	.byte	0x04, 0x12
        /*049a*/ 	.short	(.L_197 - .L_196)
	.align		4
.L_196:
        /*049c*/ 	.word	index@(_Z16_maximum_32_20_2PfS_)
        /*04a0*/ 	.word	0x00000000


	//----- nvinfo : EIATTR_MIN_STACK_SIZE
	.align		4
.L_197:
        /*04a4*/ 	.byte	0x04, 0x12
        /*04a6*/ 	.short	(.L_199 - .L_198)
	.align		4
.L_198:
        /*04a8*/ 	.word	index@(_Z16_maximum_32_20_1iPfS_)
        /*04ac*/ 	.word	0x00000000


	//----- nvinfo : EIATTR_MIN_STACK_SIZE
	.align		4
.L_199:
        /*04b0*/ 	.byte	0x04, 0x12
        /*04b2*/ 	.short	(.L_201 - .L_200)
	.align		4
.L_200:
        /*04b4*/ 	.word	index@(_Z13_prod_64_20_2PdS_)
        /*04b8*/ 	.word	0x00000000


	//----- nvinfo : EIATTR_MIN_STACK_SIZE
	.align		4
.L_201:
        /*04bc*/ 	.byte	0x04, 0x12
        /*04be*/ 	.short	(.L_203 - .L_202)
	.align		4
.L_202:
        /*04c0*/ 	.word	index@(_Z13_prod_64_20_1iPdS_)
        /*04c4*/ 	.word	0x00000000


	//----- nvinfo : EIATTR_MIN_STACK_SIZE
	.align		4
.L_203:
        /*04c8*/ 	.byte	0x04, 0x12
        /*04ca*/ 	.short	(.L_205 - .L_204)
	.align		4
.L_204:
        /*04cc*/ 	.word	index@(_Z13_prod_32_20_2PfS_)
        /*04d0*/ 	.word	0x00000000


	//----- nvinfo : EIATTR_MIN_STACK_SIZE
	.align		4
.L_205:
        /*04d4*/ 	.byte	0x04, 0x12
        /*04d6*/ 	.short	(.L_207 - .L_206)
	.align		4
.L_206:
        /*04d8*/ 	.word	index@(_Z13_prod_32_20_1iPfS_)
        /*04dc*/ 	.word	0x00000000


	//----- nvinfo : EIATTR_MIN_STACK_SIZE
	.align		4
.L_207:
        /*04e0*/ 	.byte	0x04, 0x12
        /*04e2*/ 	.short	(.L_209 - .L_208)
	.align		4
.L_208:
        /*04e4*/ 	.word	index@(_Z12_sum_64_20_2PdS_)
        /*04e8*/ 	.word	0x00000000


	//----- nvinfo : EIATTR_MIN_STACK_SIZE
	.align		4
.L_209:
        /*04ec*/ 	.byte	0x04, 0x12
        /*04ee*/ 	.short	(.L_211 - .L_210)
	.align		4
.L_210:
        /*04f0*/ 	.word	index@(_Z12_sum_64_20_1iPdS_)
        /*04f4*/ 	.word	0x00000000


	//----- nvinfo : EIATTR_MIN_STACK_SIZE
	.align		4
.L_211:
        /*04f8*/ 	.byte	0x04, 0x12
        /*04fa*/ 	.short	(.L_213 - .L_212)
	.align		4
.L_212:
        /*04fc*/ 	.word	index@(_Z12_sum_32_20_2PfS_)
        /*0500*/ 	.word	0x00000000


	//----- nvinfo : EIATTR_MIN_STACK_SIZE
	.align		4
.L_213:
        /*0504*/ 	.byte	0x04, 0x12
        /*0506*/ 	.short	(.L_215 - .L_214)
	.align		4
.L_214:
        /*0508*/ 	.word	index@(_Z12_sum_32_20_1iPfS_)
        /*050c*/ 	.word	0x00000000
.L_215:


//--------------------- .nv.compat                --------------------------
	.section	.nv.compat,"",@"SHT_CUDA_COMPAT_INFO"
	.align	4
        /*0000*/ 	.byte	0x02, 0x09, 0x00, 0x00, 0x02, 0x02, 0x01, 0x00, 0x02, 0x05, 0x05, 0x00, 0x03, 0x07, 0x01, 0x01
        /*0010*/ 	.byte	0x02, 0x03, 0x00, 0x00, 0x02, 0x06, 0x01, 0x00, 0x04, 0x0b, 0x08, 0x00, 0x01, 0x00, 0x00, 0x00
        /*0020*/ 	.byte	0x00, 0x00, 0x00, 0x00


//--------------------- .nv.info._Z16_countnz_64_20_2PdS_ --------------------------
	.section	.nv.info._Z16_countnz_64_20_2PdS_,"",@"SHT_CUDA_INFO"
	.sectionflags	@""
	.align	4


	//----- nvinfo : EIATTR_CUDA_API_VERSION
	.align		4
        /*0000*/ 	.byte	0x04, 0x37
        /*0002*/ 	.short	(.L_217 - .L_216)
.L_216:
        /*0004*/ 	.word	0x00000082


	//----- nvinfo : EIATTR_KPARAM_INFO
	.align		4
.L_217:
        /*0008*/ 	.byte	0x04, 0x17
        /*000a*/ 	.short	(.L_219 - .L_218)
.L_218:
        /*000c*/ 	.word	0x00000000
        /*0010*/ 	.short	0x0001
        /*0012*/ 	.short	0x0008
        /*0014*/ 	.byte	0x00, 0xf5, 0x21, 0x00


	//----- nvinfo : EIATTR_KPARAM_INFO
	.align		4
.L_219:
        /*0018*/ 	.byte	0x04, 0x17
        /*001a*/ 	.short	(.L_221 - .L_220)
.L_220:
        /*001c*/ 	.word	0x00000000
        /*0020*/ 	.short	0x0000
        /*0022*/ 	.short	0x0000
        /*0024*/ 	.byte	0x00, 0xf5, 0x21, 0x00


	//----- nvinfo : EIATTR_SPARSE_MMA_MASK
	.align		4
.L_221:
        /*0028*/ 	.byte	0x03, 0x50
        /*002a*/ 	.short	0x0000


	//----- nvinfo : EIATTR_MAXREG_COUNT
	.align		4
        /*002c*/ 	.byte	0x03, 0x1b
        /*002e*/ 	.short	0x00ff


	//----- nvinfo : EIATTR_NUM_BARRIERS
	.align		4
        /*0030*/ 	.byte	0x02, 0x4c
        /*0032*/ 	.byte	0x01
	.zero		1


	//----- nvinfo : EIATTR_MERCURY_ISA_VERSION
	.align		4
        /*0034*/ 	.byte	0x03, 0x5f
        /*0036*/ 	.short	0x0101


	//----- nvinfo : EIATTR_VRC_CTA_INIT_COUNT
	.align		4
        /*0038*/ 	.byte	0x02, 0x4a
	.zero		1
	.zero		1


	//----- nvinfo : EIATTR_EXIT_INSTR_OFFSETS
	.align		4
        /*003c*/ 	.byte	0x04, 0x1c
        /*003e*/ 	.short	(.L_223 - .L_222)


	//   ....[0]....
.L_222:
        /*0040*/ 	.word	0x00000300


	//   ....[1]....
        /*0044*/ 	.word	0x00000340


	//----- nvinfo : EIATTR_CRS_STACK_SIZE
	.align		4
.L_223:
        /*0048*/ 	.byte	0x04, 0x1e
        /*004a*/ 	.short	(.L_225 - .L_224)
.L_224:
        /*004c*/ 	.word	0x00000000


	//----- nvinfo : EIATTR_CBANK_PARAM_SIZE
	.align		4
.L_225:
        /*0050*/ 	.byte	0x03, 0x19
        /*0052*/ 	.short	0x0010


	//----- nvinfo : EIATTR_PARAM_CBANK
	.align		4
        /*0054*/ 	.byte	0x04, 0x0a
        /*0056*/ 	.short	(.L_227 - .L_226)
	.align		4
.L_226:
        /*0058*/ 	.word	index@(.nv.constant0._Z16_countnz_64_20_2PdS_)
        /*005c*/ 	.short	0x0380
        /*005e*/ 	.short	0x0010


	//----- nvinfo : EIATTR_SW_WAR
	.align		4
.L_227:
        /*0060*/ 	.byte	0x04, 0x36
        /*0062*/ 	.short	(.L_229 - .L_228)
.L_228:
        /*0064*/ 	.word	0x00000008
.L_229:


//--------------------- .nv.info._Z16_countnz_64_20_1iPdS_ --------------------------
	.section	.nv.info._Z16_countnz_64_20_1iPdS_,"",@"SHT_CUDA_INFO"
	.sectionflags	@""
	.align	4


	//----- nvinfo : EIATTR_CUDA_API_VERSION
	.align		4
        /*0000*/ 	.byte	0x04, 0x37
        /*0002*/ 	.short	(.L_231 - .L_230)
.L_230:
        /*0004*/ 	.word	0x00000082


	//----- nvinfo : EIATTR_KPARAM_INFO
	.align		4
.L_231:
        /*0008*/ 	.byte	0x04, 0x17
        /*000a*/ 	.short	(.L_233 - .L_232)
.L_232:
        /*000c*/ 	.word	0x00000000
        /*0010*/ 	.short	0x0002
        /*0012*/ 	.short	0x0010
        /*0014*/ 	.byte	0x00, 0xf5, 0x21, 0x00


	//----- nvinfo : EIATTR_KPARAM_INFO
	.align		4
.L_233:
        /*0018*/ 	.byte	0x04, 0x17
        /*001a*/ 	.short	(.L_235 - .L_234)
.L_234:
        /*001c*/ 	.word	0x00000000
        /*0020*/ 	.short	0x0001
        /*0022*/ 	.short	0x0008
        /*0024*/ 	.byte	0x00, 0xf5, 0x21, 0x00


	//----- nvinfo : EIATTR_KPARAM_INFO
	.align		4
.L_235:
        /*0028*/ 	.byte	0x04, 0x17
        /*002a*/ 	.short	(.L_237 - .L_236)
.L_236:
        /*002c*/ 	.word	0x00000000
        /*0030*/ 	.short	0x0000
        /*0032*/ 	.short	0x0000
        /*0034*/ 	.byte	0x00, 0xf0, 0x11, 0x00


	//----- nvinfo : EIATTR_SPARSE_MMA_MASK
	.align		4
.L_237:
        /*0038*/ 	.byte	0x03, 0x50
        /*003a*/ 	.short	0x0000


	//----- nvinfo : EIATTR_MAXREG_COUNT
	.align		4
        /*003c*/ 	.byte	0x03, 0x1b
        /*003e*/ 	.short	0x00ff


	//----- nvinfo : EIATTR_NUM_BARRIERS
	.align		4
        /*0040*/ 	.byte	0x02, 0x4c
        /*0042*/ 	.byte	0x01
	.zero		1


	//----- nvinfo : EIATTR_MERCURY_ISA_VERSION
	.align		4
        /*0044*/ 	.byte	0x03, 0x5f
        /*0046*/ 	.short	0x0101


	//----- nvinfo : EIATTR_VRC_CTA_INIT_COUNT
	.align		4
        /*0048*/ 	.byte	0x02, 0x4a
	.zero		1
	.zero		1


	//----- nvinfo : EIATTR_EXIT_INSTR_OFFSETS
	.align		4
        /*004c*/ 	.byte	0x04, 0x1c
        /*004e*/ 	.short	(.L_239 - .L_238)


	//   ....[0]....
.L_238:
        /*0050*/ 	.word	0x00000820


	//   ....[1]....
        /*0054*/ 	.word	0x00000870


	//----- nvinfo : EIATTR_CRS_STACK_SIZE
	.align		4
.L_239:
        /*0058*/ 	.byte	0x04, 0x1e
        /*005a*/ 	.short	(.L_241 - .L_240)
.L_240:
        /*005c*/ 	.word	0x00000000


	//----- nvinfo : EIATTR_CBANK_PARAM_SIZE
	.align		4
.L_241:
        /*0060*/ 	.byte	0x03, 0x19
        /*0062*/ 	.short	0x0018


	//----- nvinfo : EIATTR_PARAM_CBANK
	.align		4
        /*0064*/ 	.byte	0x04, 0x0a
        /*0066*/ 	.short	(.L_243 - .L_242)
	.align		4
.L_242:
        /*0068*/ 	.word	index@(.nv.constant0._Z16_countnz_64_20_1iPdS_)
        /*006c*/ 	.short	0x0380
        /*006e*/ 	.short	0x0018


	//----- nvinfo : EIATTR_SW_WAR
	.align		4
.L_243:
        /*0070*/ 	.byte	0x04, 0x36
        /*0072*/ 	.short	(.L_245 - .L_244)
.L_244:
        /*0074*/ 	.word	0x00000008
.L_245:


//--------------------- .nv.info._Z16_countnz_32_20_2PfS_ --------------------------
	.section	.nv.info._Z16_countnz_32_20_2PfS_,"",@"SHT_CUDA_INFO"
	.sectionflags	@""
	.align	4


	//----- nvinfo : EIATTR_CUDA_API_VERSION
	.align		4
        /*0000*/ 	.byte	0x04, 0x37
        /*0002*/ 	.short	(.L_247 - .L_246)
.L_246:
        /*0004*/ 	.word	0x00000082


	//----- nvinfo : EIATTR_KPARAM_INFO
	.align		4
.L_247:
        /*0008*/ 	.byte	0x04, 0x17
        /*000a*/ 	.short	(.L_249 - .L_248)
.L_248:
        /*000c*/ 	.word	0x00000000
        /*0010*/ 	.short	0x0001
        /*0012*/ 	.short	0x0008
        /*0014*/ 	.byte	0x00, 0xf5, 0x21, 0x00


	//----- nvinfo : EIATTR_KPARAM_INFO
	.align		4
.L_249:
        /*0018*/ 	.byte	0x04, 0x17
        /*001a*/ 	.short	(.L_251 - .L_250)
.L_250:
        /*001c*/ 	.word	0x00000000
        /*0020*/ 	.short	0x0000
        /*0022*/ 	.short	0x0000
        /*0024*/ 	.byte	0x00, 0xf5, 0x21, 0x00


	//----- nvinfo : EIATTR_SPARSE_MMA_MASK
	.align		4
.L_251:
        /*0028*/ 	.byte	0x03, 0x50
        /*002a*/ 	.short	0x0000


	//----- nvinfo : EIATTR_MAXREG_COUNT
	.align		4
        /*002c*/ 	.byte	0x03, 0x1b
        /*002e*/ 	.short	0x00ff


	//----- nvinfo : EIATTR_NUM_BARRIERS
	.align		4
        /*0030*/ 	.byte	0x02, 0x4c
        /*0032*/ 	.byte	0x01
	.zero		1


	//----- nvinfo : EIATTR_MERCURY_ISA_VERSION
	.align		4
        /*0034*/ 	.byte	0x03, 0x5f
        /*0036*/ 	.short	0x0101


	//----- nvinfo : EIATTR_VRC_CTA_INIT_COUNT
	.align		4
        /*0038*/ 	.byte	0x02, 0x4a
	.zero		1
	.zero		1


	//----- nvinfo : EIATTR_EXIT_INSTR_OFFSETS
	.align		4
        /*003c*/ 	.byte	0x04, 0x1c
        /*003e*/ 	.short	(.L_253 - .L_252)


	//   ....[0]....
.L_252:
        /*0040*/ 	.word	0x00000300


	//   ....[1]....
        /*0044*/ 	.word	0x00000340


	//----- nvinfo : EIATTR_CRS_STACK_SIZE
	.align		4
.L_253:
        /*0048*/ 	.byte	0x04, 0x1e
        /*004a*/ 	.short	(.L_255 - .L_254)
.L_254:
        /*004c*/ 	.word	0x00000000


	//----- nvinfo : EIATTR_CBANK_PARAM_SIZE
	.align		4
.L_255:
        /*0050*/ 	.byte	0x03, 0x19
        /*0052*/ 	.short	0x0010


	//----- nvinfo : EIATTR_PARAM_CBANK
	.align		4
        /*0054*/ 	.byte	0x04, 0x0a
        /*0056*/ 	.short	(.L_257 - .L_256)
	.align		4
.L_256:
        /*0058*/ 	.word	index@(.nv.constant0._Z16_countnz_32_20_2PfS_)
        /*005c*/ 	.short	0x0380
        /*005e*/ 	.short	0x0010


	//----- nvinfo : EIATTR_SW_WAR
	.align		4
.L_257:
        /*0060*/ 	.byte	0x04, 0x36
        /*0062*/ 	.short	(.L_259 - .L_258)
.L_258:
        /*0064*/ 	.word	0x00000008
.L_259:


//--------------------- .nv.info._Z16_countnz_32_20_1iPfS_ --------------------------
	.section	.nv.info._Z16_countnz_32_20_1iPfS_,"",@"SHT_CUDA_INFO"
	.sectionflags	@""
	.align	4


	//----- nvinfo : EIATTR_CUDA_API_VERSION
	.align		4
        /*0000*/ 	.byte	0x04, 0x37
        /*0002*/ 	.short	(.L_261 - .L_260)
.L_260:
        /*0004*/ 	.word	0x00000082


	//----- nvinfo : EIATTR_KPARAM_INFO
	.align		4
.L_261:
        /*0008*/ 	.byte	0x04, 0x17
        /*000a*/ 	.short	(.L_263 - .L_262)
.L_262:
        /*000c*/ 	.word	0x00000000
        /*0010*/ 	.short	0x0002
        /*0012*/ 	.short	0x0010
        /*0014*/ 	.byte	0x00, 0xf5, 0x21, 0x00


	//----- nvinfo : EIATTR_KPARAM_INFO
	.align		4
.L_263:
        /*0018*/ 	.byte	0x04, 0x17
        /*001a*/ 	.short	(.L_265 - .L_264)
.L_264:
        /*001c*/ 	.word	0x00000000
        /*0020*/ 	.short	0x0001
        /*0022*/ 	.short	0x0008
        /*0024*/ 	.byte	0x00, 0xf5, 0x21, 0x00


	//----- nvinfo : EIATTR_KPARAM_INFO
	.align		4
.L_265:
        /*0028*/ 	.byte	0x04, 0x17
        /*002a*/ 	.short	(.L_267 - .L_266)
.L_266:
        /*002c*/ 	.word	0x00000000
        /*0030*/ 	.short	0x0000
        /*0032*/ 	.short	0x0000
        /*0034*/ 	.byte	0x00, 0xf0, 0x11, 0x00


	//----- nvinfo : EIATTR_SPARSE_MMA_MASK
	.align		4
.L_267:
        /*0038*/ 	.byte	0x03, 0x50
        /*003a*/ 	.short	0x0000


	//----- nvinfo : EIATTR_MAXREG_COUNT
	.align		4
        /*003c*/ 	.byte	0x03, 0x1b
        /*003e*/ 	.short	0x00ff


	//----- nvinfo : EIATTR_NUM_BARRIERS
	.align		4
        /*0040*/ 	.byte	0x02, 0x4c
        /*0042*/ 	.byte	0x01
	.zero		1


	//----- nvinfo : EIATTR_MERCURY_ISA_VERSION
	.align		4
        /*0044*/ 	.byte	0x03, 0x5f
        /*0046*/ 	.short	0x0101


	//----- nvinfo : EIATTR_VRC_CTA_INIT_COUNT
	.align		4
        /*0048*/ 	.byte	0x02, 0x4a
	.zero		1
	.zero		1


	//----- nvinfo : EIATTR_EXIT_INSTR_OFFSETS
	.align		4
        /*004c*/ 	.byte	0x04, 0x1c
        /*004e*/ 	.short	(.L_269 - .L_268)


	//   ....[0]....
.L_268:
        /*0050*/ 	.word	0x00000790


	//   ....[1]....
        /*0054*/ 	.word	0x000007e0


	//----- nvinfo : EIATTR_CRS_STACK_SIZE
	.align		4
.L_269:
        /*0058*/ 	.byte	0x04, 0x1e
        /*005a*/ 	.short	(.L_271 - .L_270)
.L_270:
        /*005c*/ 	.word	0x00000000


	//----- nvinfo : EIATTR_CBANK_PARAM_SIZE
	.align		4
.L_271:
        /*0060*/ 	.byte	0x03, 0x19
        /*0062*/ 	.short	0x0018


	//----- nvinfo : EIATTR_PARAM_CBANK
	.align		4
        /*0064*/ 	.byte	0x04, 0x0a
        /*0066*/ 	.short	(.L_273 - .L_272)
	.align		4
.L_272:
        /*0068*/ 	.word	index@(.nv.constant0._Z16_countnz_32_20_1iPfS_)
        /*006c*/ 	.short	0x0380
        /*006e*/ 	.short	0x0018


	//----- nvinfo : EIATTR_SW_WAR
	.align		4
.L_273:
        /*0070*/ 	.byte	0x04, 0x36
        /*0072*/ 	.short	(.L_275 - .L_274)
.L_274:
        /*0074*/ 	.word	0x00000008
.L_275:


//--------------------- .nv.info._Z15_minabs_64_20_2PdS_ --------------------------
	.section	.nv.info._Z15_minabs_64_20_2PdS_,"",@"SHT_CUDA_INFO"
	.sectionflags	@""
	.align	4


	//----- nvinfo : EIATTR_CUDA_API_VERSION
	.align		4
        /*0000*/ 	.byte	0x04, 0x37
        /*0002*/ 	.short	(.L_277 - .L_276)
.L_276:
        /*0004*/ 	.word	0x00000082


	//----- nvinfo : EIATTR_KPARAM_INFO
	.align		4
.L_277:
        /*0008*/ 	.byte	0x04, 0x17
        /*000a*/ 	.short	(.L_279 - .L_278)
.L_278:
        /*000c*/ 	.word	0x00000000
        /*0010*/ 	.short	0x0001
        /*0012*/ 	.short	0x0008
        /*0014*/ 	.byte	0x00, 0xf5, 0x21, 0x00


	//----- nvinfo : EIATTR_KPARAM_INFO
	.align		4
.L_279:
        /*0018*/ 	.byte	0x04, 0x17
        /*001a*/ 	.short	(.L_281 - .L_280)
.L_280:
        /*001c*/ 	.word	0x00000000
        /*0020*/ 	.short	0x0000
        /*0022*/ 	.short	0x0000
        /*0024*/ 	.byte	0x00, 0xf5, 0x21, 0x00


	//----- nvinfo : EIATTR_SPARSE_MMA_MASK
	.align		4
.L_281:
        /*0028*/ 	.byte	0x03, 0x50
        /*002a*/ 	.short	0x0000


	//----- nvinfo : EIATTR_MAXREG_COUNT
	.align		4
        /*002c*/ 	.byte	0x03, 0x1b
        /*002e*/ 	.short	0x00ff


	//----- nvinfo : EIATTR_NUM_BARRIERS
	.align		4
        /*0030*/ 	.byte	0x02, 0x4c
        /*0032*/ 	.byte	0x01
	.zero		1


	//----- nvinfo : EIATTR_MERCURY_ISA_VERSION
	.align		4
        /*0034*/ 	.byte	0x03, 0x5f
        /*0036*/ 	.short	0x0101


	//----- nvinfo : EIATTR_VRC_CTA_INIT_COUNT
	.align		4
        /*0038*/ 	.byte	0x02, 0x4a
	.zero		1
	.zero		1


	//----- nvinfo : EIATTR_EXIT_INSTR_OFFSETS
	.align		4
        /*003c*/ 	.byte	0x04, 0x1c
        /*003e*/ 	.short	(.L_283 - .L_282)


	//   ....[0]....
.L_282:
        /*0040*/ 	.word	0x000003e0


	//   ....[1]....
        /*0044*/ 	.word	0x00000420


	//----- nvinfo : EIATTR_CRS_STACK_SIZE
	.align		4
.L_283:
        /*0048*/ 	.byte	0x04, 0x1e
        /*004a*/ 	.short	(.L_285 - .L_284)
.L_284:
        /*004c*/ 	.word	0x00000000


	//----- nvinfo : EIATTR_CBANK_PARAM_SIZE
	.align		4
.L_285:
        /*0050*/ 	.byte	0x03, 0x19
        /*0052*/ 	.short	0x0010


	//----- nvinfo : EIATTR_PARAM_CBANK
	.align		4
        /*0054*/ 	.byte	0x04, 0x0a
        /*0056*/ 	.short	(.L_287 - .L_286)
	.align		4
.L_286:
        /*0058*/ 	.word	index@(.nv.constant0._Z15_minabs_64_20_2PdS_)
        /*005c*/ 	.short	0x0380
        /*005e*/ 	.short	0x0010


	//----- nvinfo : EIATTR_SW_WAR
	.align		4
.L_287:
        /*0060*/ 	.byte	0x04, 0x36
        /*0062*/ 	.short	(.L_289 - .L_288)
.L_288:
        /*0064*/ 	.word	0x00000008
.L_289:


//--------------------- .nv.info._Z15_minabs_64_20_1iPdS_ --------------------------
	.section	.nv.info._Z15_minabs_64_20_1iPdS_,"",@"SHT_CUDA_INFO"
	.sectionflags	@""
	.align	4


	//----- nvinfo : EIATTR_CUDA_API_VERSION
	.align		4
        /*0000*/ 	.byte	0x04, 0x37
        /*0002*/ 	.short	(.L_291 - .L_290)
.L_290:
        /*0004*/ 	.word	0x00000082


	//----- nvinfo : EIATTR_KPARAM_INFO
	.align		4
.L_291:
        /*0008*/ 	.byte	0x04, 0x17
        /*000a*/ 	.short	(.L_293 - .L_292)
.L_292:
        /*000c*/ 	.word	0x00000000
        /*0010*/ 	.short	0x0002
        /*0012*/ 	.short	0x0010
        /*0014*/ 	.byte	0x00, 0xf5, 0x21, 0x00


	//----- nvinfo : EIATTR_KPARAM_INFO
	.align		4
.L_293:
        /*0018*/ 	.byte	0x04, 0x17
        /*001a*/ 	.short	(.L_295 - .L_294)
.L_294:
        /*001c*/ 	.word	0x00000000
        /*0020*/ 	.short	0x0001
        /*0022*/ 	.short	0x0008
        /*0024*/ 	.byte	0x00, 0xf5, 0x21, 0x00


	//----- nvinfo : EIATTR_KPARAM_INFO
	.align		4
.L_295:
        /*0028*/ 	.byte	0x04, 0x17
        /*002a*/ 	.short	(.L_297 - .L_296)
.L_296:
        /*002c*/ 	.word	0x00000000
        /*0030*/ 	.short	0x0000
        /*0032*/ 	.short	0x0000
        /*0034*/ 	.byte	0x00, 0xf0, 0x11, 0x00


	//----- nvinfo : EIATTR_SPARSE_MMA_MASK
	.align		4
.L_297:
        /*0038*/ 	.byte	0x03, 0x50
        /*003a*/ 	.short	0x0000


	//----- nvinfo : EIATTR_MAXREG_COUNT
	.align		4
        /*003c*/ 	.byte	0x03, 0x1b
        /*003e*/ 	.short	0x00ff


	//----- nvinfo : EIATTR_NUM_BARRIERS
	.align		4
        /*0040*/ 	.byte	0x02, 0x4c
        /*0042*/ 	.byte	0x01
	.zero		1


	//----- nvinfo : EIATTR_MERCURY_ISA_VERSION
	.align		4
        /*0044*/ 	.byte	0x03, 0x5f
        /*0046*/ 	.short	0x0101


	//----- nvinfo : EIATTR_VRC_CTA_INIT_COUNT
	.align		4
        /*0048*/ 	.byte	0x02, 0x4a
	.zero		1
	.zero		1


	//----- nvinfo : EIATTR_EXIT_INSTR_OFFSETS
	.align		4
        /*004c*/ 	.byte	0x04, 0x1c
        /*004e*/ 	.short	(.L_299 - .L_298)


	//   ....[0]....
.L_298:
        /*0050*/ 	.word	0x00000a30


	//   ....[1]....
        /*0054*/ 	.word	0x00000a80


	//----- nvinfo : EIATTR_CRS_STACK_SIZE
	.align		4
.L_299:
        /*0058*/ 	.byte	0x04, 0x1e
        /*005a*/ 	.short	(.L_301 - .L_300)
.L_300:
        /*005c*/ 	.word	0x00000000


	//----- nvinfo : EIATTR_CBANK_PARAM_SIZE
	.align		4
.L_301:
        /*0060*/ 	.byte	0x03, 0x19
        /*0062*/ 	.short	0x0018


	//----- nvinfo : EIATTR_PARAM_CBANK
	.align		4
        /*0064*/ 	.byte	0x04, 0x0a
        /*0066*/ 	.short	(.L_303 - .L_302)
	.align		4
.L_302:
        /*0068*/ 	.word	index@(.nv.constant0._Z15_minabs_64_20_1iPdS_)
        /*006c*/ 	.short	0x0380
        /*006e*/ 	.short	0x0018


	//----- nvinfo : EIATTR_SW_WAR
	.align		4
.L_303:
        /*0070*/ 	.byte	0x04, 0x36
        /*0072*/ 	.short	(.L_305 - .L_304)
.L_304:
        /*0074*/ 	.word	0x00000008
.L_305:


//--------------------- .nv.info._Z15_minabs_32_20_2PfS_ --------------------------
	.section	.nv.info._Z15_minabs_32_20_2PfS_,"",@"SHT_CUDA_INFO"
	.sectionflags	@""
	.align	4


	//----- nvinfo : EIATTR_CUDA_API_VERSION
	.align		4
        /*0000*/ 	.byte	0x04, 0x37
        /*0002*/ 	.short	(.L_307 - .L_306)
.L_306:
        /*0004*/ 	.word	0x00000082


	//----- nvinfo : EIATTR_KPARAM_INFO
	.align		4
.L_307:
        /*0008*/ 	.byte	0x04, 0x17
        /*000a*/ 	.short	(.L_309 - .L_308)
.L_308:
        /*000c*/ 	.word	0x00000000
        /*0010*/ 	.short	0x0001
        /*0012*/ 	.short	0x0008
        /*0014*/ 	.byte	0x00, 0xf5, 0x21, 0x00


	//----- nvinfo : EIATTR_KPARAM_INFO
	.align		4
.L_309:
        /*0018*/ 	.byte	0x04, 0x17
        /*001a*/ 	.short	(.L_311 - .L_310)
.L_310:
        /*001c*/ 	.word	0x00000000
        /*0020*/ 	.short	0x0000
        /*0022*/ 	.short	0x0000
        /*0024*/ 	.byte	0x00, 0xf5, 0x21, 0x00


	//----- nvinfo : EIATTR_SPARSE_MMA_MASK
	.align		4
.L_311:
        /*0028*/ 	.byte	0x03, 0x50
        /*002a*/ 	.short	0x0000


	//----- nvinfo : EIATTR_MAXREG_COUNT
	.align		4
        /*002c*/ 	.byte	0x03, 0x1b
        /*002e*/ 	.short	0x00ff


	//----- nvinfo : EIATTR_NUM_BARRIERS
	.align		4
        /*0030*/ 	.byte	0x02, 0x4c
        /*0032*/ 	.byte	0x01
	.zero		1


	//----- nvinfo : EIATTR_MERCURY_ISA_VERSION
	.align		4
        /*0034*/ 	.byte	0x03, 0x5f
        /*0036*/ 	.short	0x0101


	//----- nvinfo : EIATTR_VRC_CTA_INIT_COUNT
	.align		4
        /*0038*/ 	.byte	0x02, 0x4a
	.zero		1
	.zero		1


	//----- nvinfo : EIATTR_EXIT_INSTR_OFFSETS
	.align		4
        /*003c*/ 	.byte	0x04, 0x1c
        /*003e*/ 	.short	(.L_313 - .L_312)


	//   ....[0]....
.L_312:
        /*0040*/ 	.word	0x00000370


	//   ....[1]....
        /*0044*/ 	.word	0x000003b0


	//----- nvinfo : EIATTR_CRS_STACK_SIZE
	.align		4
.L_313:
        /*0048*/ 	.byte	0x04, 0x1e
        /*004a*/ 	.short	(.L_315 - .L_314)
.L_314:
        /*004c*/ 	.word	0x00000000


	//----- nvinfo : EIATTR_CBANK_PARAM_SIZE
	.align		4
.L_315:
        /*0050*/ 	.byte	0x03, 0x19
        /*0052*/ 	.short	0x0010


	//----- nvinfo : EIATTR_PARAM_CBANK
	.align		4
        /*0054*/ 	.byte	0x04, 0x0a
        /*0056*/ 	.short	(.L_317 - .L_316)
	.align		4
.L_316:
        /*0058*/ 	.word	index@(.nv.constant0._Z15_minabs_32_20_2PfS_)
        /*005c*/ 	.short	0x0380
        /*005e*/ 	.short	0x0010


	//----- nvinfo : EIATTR_SW_WAR
	.align		4
.L_317:
        /*0060*/ 	.byte	0x04, 0x36
        /*0062*/ 	.short	(.L_319 - .L_318)
.L_318:
        /*0064*/ 	.word	0x00000008
.L_319:


//--------------------- .nv.info._Z15_minabs_32_20_1iPfS_ --------------------------
	.section	.nv.info._Z15_minabs_32_20_1iPfS_,"",@"SHT_CUDA_INFO"
	.sectionflags	@""
	.align	4


	//----- nvinfo : EIATTR_CUDA_API_VERSION
	.align		4
        /*0000*/ 	.byte	0x04, 0x37
        /*0002*/ 	.short	(.L_321 - .L_320)
.L_320:
        /*0004*/ 	.word	0x00000082


	//----- nvinfo : EIATTR_KPARAM_INFO
	.align		4
.L_321:
        /*0008*/ 	.byte	0x04, 0x17
        /*000a*/ 	.short	(.L_323 - .L_322)
.L_322:
        /*000c*/ 	.word	0x00000000
        /*0010*/ 	.short	0x0002
        /*0012*/ 	.short	0x0010
        /*0014*/ 	.byte	0x00, 0xf5, 0x21, 0x00


	//----- nvinfo : EIATTR_KPARAM_INFO
	.align		4
.L_323:
        /*0018*/ 	.byte	0x04, 0x17
        /*001a*/ 	.short	(.L_325 - .L_324)
.L_324:
        /*001c*/ 	.word	0x00000000
        /*0020*/ 	.short	0x0001
        /*0022*/ 	.short	0x0008
        /*0024*/ 	.byte	0x00, 0xf5, 0x21, 0x00


	//----- nvinfo : EIATTR_KPARAM_INFO
	.align		4
.L_325:
        /*0028*/ 	.byte	0x04, 0x17
        /*002a*/ 	.short	(.L_327 - .L_326)
.L_326:
        /*002c*/ 	.word	0x00000000
        /*0030*/ 	.short	0x0000
        /*0032*/ 	.short	0x0000
        /*0034*/ 	.byte	0x00, 0xf0, 0x11, 0x00


	//----- nvinfo : EIATTR_SPARSE_MMA_MASK
	.align		4
.L_327:
        /*0038*/ 	.byte	0x03, 0x50
        /*003a*/ 	.short	0x0000


	//----- nvinfo : EIATTR_MAXREG_COUNT
	.align		4
        /*003c*/ 	.byte	0x03, 0x1b
        /*003e*/ 	.short	0x00ff


	//----- nvinfo : EIATTR_NUM_BARRIERS
	.align		4
        /*0040*/ 	.byte	0x02, 0x4c
        /*0042*/ 	.byte	0x01
	.zero		1


	//----- nvinfo : EIATTR_MERCURY_ISA_VERSION
	.align		4
        /*0044*/ 	.byte	0x03, 0x5f
        /*0046*/ 	.short	0x0101


	//----- nvinfo : EIATTR_VRC_CTA_INIT_COUNT
	.align		4
        /*0048*/ 	.byte	0x02, 0x4a
	.zero		1
	.zero		1


	//----- nvinfo : EIATTR_EXIT_INSTR_OFFSETS
	.align		4
        /*004c*/ 	.byte	0x04, 0x1c
        /*004e*/ 	.short	(.L_329 - .L_328)


	//   ....[0]....
.L_328:
        /*0050*/ 	.word	0x000008a0


	//   ....[1]....
        /*0054*/ 	.word	0x000008f0


	//----- nvinfo : EIATTR_CRS_STACK_SIZE
	.align		4
.L_329:
        /*0058*/ 	.byte	0x04, 0x1e
        /*005a*/ 	.short	(.L_331 - .L_330)
.L_330:
        /*005c*/ 	.word	0x00000000


	//----- nvinfo : EIATTR_CBANK_PARAM_SIZE
	.align		4
.L_331:
        /*0060*/ 	.byte	0x03, 0x19
        /*0062*/ 	.short	0x0018


	//----- nvinfo : EIATTR_PARAM_CBANK
	.align		4
        /*0064*/ 	.byte	0x04, 0x0a
        /*0066*/ 	.short	(.L_333 - .L_332)
	.align		4
.L_332:
        /*0068*/ 	.word	index@(.nv.constant0._Z15_minabs_32_20_1iPfS_)
        /*006c*/ 	.short	0x0380
        /*006e*/ 	.short	0x0018


	//----- nvinfo : EIATTR_SW_WAR
	.align		4
.L_333:
        /*0070*/ 	.byte	0x04, 0x36
        /*0072*/ 	.short	(.L_335 - .L_334)
.L_334:
        /*0074*/ 	.word	0x00000008
.L_335:


//--------------------- .nv.info._Z15_maxabs_64_20_2PdS_ --------------------------
	.section	.nv.info._Z15_maxabs_64_20_2PdS_,"",@"SHT_CUDA_INFO"
	.sectionflags	@""
	.align	4


	//----- nvinfo : EIATTR_CUDA_API_VERSION
	.align		4
        /*0000*/ 	.byte	0x04, 0x37
        /*0002*/ 	.short	(.L_337 - .L_336)
.L_336:
        /*0004*/ 	.word	0x00000082


	//----- nvinfo : EIATTR_KPARAM_INFO
	.align		4
.L_337:
        /*0008*/ 	.byte	0x04, 0x17
        /*000a*/ 	.short	(.L_339 - .L_338)
.L_338:
        /*000c*/ 	.word	0x00000000
        /*0010*/ 	.short	0x0001
        /*0012*/ 	.short	0x0008
        /*0014*/ 	.byte	0x00, 0xf5, 0x21, 0x00


	//----- nvinfo : EIATTR_KPARAM_INFO
	.align		4
.L_339:
        /*0018*/ 	.byte	0x04, 0x17
        /*001a*/ 	.short	(.L_341 - .L_340)
.L_340:
        /*001c*/ 	.word	0x00000000
        /*0020*/ 	.short	0x0000
        /*0022*/ 	.short	0x0000
        /*0024*/ 	.byte	0x00, 0xf5, 0x21, 0x00


	//----- nvinfo : EIATTR_SPARSE_MMA_MASK
	.align		4
.L_341:
        /*0028*/ 	.byte	0x03, 0x50
        /*002a*/ 	.short	0x0000


	//----- nvinfo : EIATTR_MAXREG_COUNT
	.align		4
        /*002c*/ 	.byte	0x03, 0x1b
        /*002e*/ 	.short	0x00ff


	//----- nvinfo : EIATTR_NUM_BARRIERS
	.align		4
        /*0030*/ 	.byte	0x02, 0x4c
        /*0032*/ 	.byte	0x01
	.zero		1


	//----- nvinfo : EIATTR_MERCURY_ISA_VERSION
	.align		4
        /*0034*/ 	.byte	0x03, 0x5f
        /*0036*/ 	.short	0x0101


	//----- nvinfo : EIATTR_VRC_CTA_INIT_COUNT
	.align		4
        /*0038*/ 	.byte	0x02, 0x4a
	.zero		1
	.zero		1


	//----- nvinfo : EIATTR_EXIT_INSTR_OFFSETS
	.align		4
        /*003c*/ 	.byte	0x04, 0x1c
        /*003e*/ 	.short	(.L_343 - .L_342)


	//   ....[0]....
.L_342:
        /*0040*/ 	.word	0x000003e0


	//   ....[1]....
        /*0044*/ 	.word	0x00000420


	//----- nvinfo : EIATTR_CRS_STACK_SIZE
	.align		4
.L_343:
        /*0048*/ 	.byte	0x04, 0x1e
        /*004a*/ 	.short	(.L_345 - .L_344)
.L_344:
        /*004c*/ 	.word	0x00000000


	//----- nvinfo : EIATTR_CBANK_PARAM_SIZE
	.align		4
.L_345:
        /*0050*/ 	.byte	0x03, 0x19
        /*0052*/ 	.short	0x0010


	//----- nvinfo : EIATTR_PARAM_CBANK
	.align		4
        /*0054*/ 	.byte	0x04, 0x0a
        /*0056*/ 	.short	(.L_347 - .L_346)
	.align		4
.L_346:
        /*0058*/ 	.word	index@(.nv.constant0._Z15_maxabs_64_20_2PdS_)
        /*005c*/ 	.short	0x0380
        /*005e*/ 	.short	0x0010


	//----- nvinfo : EIATTR_SW_WAR
	.align		4
.L_347:
        /*0060*/ 	.byte	0x04, 0x36
        /*0062*/ 	.short	(.L_349 - .L_348)
.L_348:
        /*0064*/ 	.word	0x00000008
.L_349:


//--------------------- .nv.info._Z15_maxabs_64_20_1iPdS_ --------------------------
	.section	.nv.info._Z15_maxabs_64_20_1iPdS_,"",@"SHT_CUDA_INFO"
	.sectionflags	@""
	.align	4


	//----- nvinfo : EIATTR_CUDA_API_VERSION
	.align		4
        /*0000*/ 	.byte	0x04, 0x37
        /*0002*/ 	.short	(.L_351 - .L_350)
.L_350:
        /*0004*/ 	.word	0x00000082


	//----- nvinfo : EIATTR_KPARAM_INFO
	.align		4
.L_351:
        /*0008*/ 	.byte	0x04, 0x17
        /*000a*/ 	.short	(.L_353 - .L_352)
.L_352:
        /*000c*/ 	.word	0x00000000
        /*0010*/ 	.short	0x0002
        /*0012*/ 	.short	0x0010
        /*0014*/ 	.byte	0x00, 0xf5, 0x21, 0x00


	//----- nvinfo : EIATTR_KPARAM_INFO
	.align		4
.L_353:
        /*0018*/ 	.byte	0x04, 0x17
        /*001a*/ 	.short	(.L_355 - .L_354)
.L_354:
        /*001c*/ 	.word	0x00000000
        /*0020*/ 	.short	0x0001
        /*0022*/ 	.short	0x0008
        /*0024*/ 	.byte	0x00, 0xf5, 0x21, 0x00


	//----- nvinfo : EIATTR_KPARAM_INFO
	.align		4
.L_355:
        /*0028*/ 	.byte	0x04, 0x17
        /*002a*/ 	.short	(.L_357 - .L_356)
.L_356:
        /*002c*/ 	.word	0x00000000
        /*0030*/ 	.short	0x0000
        /*0032*/ 	.short	0x0000
        /*0034*/ 	.byte	0x00, 0xf0, 0x11, 0x00


	//----- nvinfo : EIATTR_SPARSE_MMA_MASK
	.align		4
.L_357:
        /*0038*/ 	.byte	0x03, 0x50
        /*003a*/ 	.short	0x0000


	//----- nvinfo : EIATTR_MAXREG_COUNT
	.align		4
        /*003c*/ 	.byte	0x03, 0x1b
        /*003e*/ 	.short	0x00ff


	//----- nvinfo : EIATTR_NUM_BARRIERS
	.align		4
        /*0040*/ 	.byte	0x02, 0x4c
        /*0042*/ 	.byte	0x01
	.zero		1


	//----- nvinfo : EIATTR_MERCURY_ISA_VERSION
	.align		4
        /*0044*/ 	.byte	0x03, 0x5f
        /*0046*/ 	.short	0x0101


	//----- nvinfo : EIATTR_VRC_CTA_INIT_COUNT
	.align		4
        /*0048*/ 	.byte	0x02, 0x4a
	.zero		1
	.zero		1


	//----- nvinfo : EIATTR_EXIT_INSTR_OFFSETS
	.align		4
        /*004c*/ 	.byte	0x04, 0x1c
        /*004e*/ 	.short	(.L_359 - .L_358)


	//   ....[0]....
.L_358:
        /*0050*/ 	.word	0x00000a00


	//   ....[1]....
        /*0054*/ 	.word	0x00000a50


	//----- nvinfo : EIATTR_CRS_STACK_SIZE
	.align		4
.L_359:
        /*0058*/ 	.byte	0x04, 0x1e
        /*005a*/ 	.short	(.L_361 - .L_360)
.L_360:
        /*005c*/ 	.word	0x00000000


	//----- nvinfo : EIATTR_CBANK_PARAM_SIZE
	.align		4
.L_361:
        /*0060*/ 	.byte	0x03, 0x19
        /*0062*/ 	.short	0x0018


	//----- nvinfo : EIATTR_PARAM_CBANK
	.align		4
        /*0064*/ 	.byte	0x04, 0x0a
        /*0066*/ 	.short	(.L_363 - .L_362)
	.align		4
.L_362:
        /*0068*/ 	.word	index@(.nv.constant0._Z15_maxabs_64_20_1iPdS_)
        /*006c*/ 	.short	0x0380
        /*006e*/ 	.short	0x0018


	//----- nvinfo : EIATTR_SW_WAR
	.align		4
.L_363:
        /*0070*/ 	.byte	0x04, 0x36
        /*0072*/ 	.short	(.L_365 - .L_364)
.L_364:
        /*0074*/ 	.word	0x00000008
.L_365:


//--------------------- .nv.info._Z15_maxabs_32_20_2PfS_ --------------------------
	.section	.nv.info._Z15_maxabs_32_20_2PfS_,"",@"SHT_CUDA_INFO"
	.sectionflags	@""
	.align	4


	//----- nvinfo : EIATTR_CUDA_API_VERSION
	.align		4
        /*0000*/ 	.byte	0x04, 0x37
        /*0002*/ 	.short	(.L_367 - .L_366)
.L_366:
        /*0004*/ 	.word	0x00000082


	//----- nvinfo : EIATTR_KPARAM_INFO
	.align		4
.L_367:
        /*0008*/ 	.byte	0x04, 0x17
        /*000a*/ 	.short	(.L_369 - .L_368)
.L_368:
        /*000c*/ 	.word	0x00000000
        /*0010*/ 	.short	0x0001
        /*0012*/ 	.short	0x0008
        /*0014*/ 	.byte	0x00, 0xf5, 0x21, 0x00


	//----- nvinfo : EIATTR_KPARAM_INFO
	.align		4
.L_369:
        /*0018*/ 	.byte	0x04, 0x17
        /*001a*/ 	.short	(.L_371 - .L_370)
.L_370:
        /*001c*/ 	.word	0x00000000
        /*0020*/ 	.short	0x0000
        /*0022*/ 	.short	0x0000
        /*0024*/ 	.byte	0x00, 0xf5, 0x21, 0x00


	//----- nvinfo : EIATTR_SPARSE_MMA_MASK
	.align		4
.L_371:
        /*0028*/ 	.byte	0x03, 0x50
        /*002a*/ 	.short	0x0000


	//----- nvinfo : EIATTR_MAXREG_COUNT
	.align		4
        /*002c*/ 	.byte	0x03, 0x1b
        /*002e*/ 	.short	0x00ff


	//----- nvinfo : EIATTR_NUM_BARRIERS
	.align		4
        /*0030*/ 	.byte	0x02, 0x4c
        /*0032*/ 	.byte	0x01
	.zero		1


	//----- nvinfo : EIATTR_MERCURY_ISA_VERSION
	.align		4
        /*0034*/ 	.byte	0x03, 0x5f
        /*0036*/ 	.short	0x0101


	//----- nvinfo : EIATTR_VRC_CTA_INIT_COUNT
	.align		4
        /*0038*/ 	.byte	0x02, 0x4a
	.zero		1
	.zero		1


	//----- nvinfo : EIATTR_EXIT_INSTR_OFFSETS
	.align		4
        /*003c*/ 	.byte	0x04, 0x1c
        /*003e*/ 	.short	(.L_373 - .L_372)


	//   ....[0]....
.L_372:
        /*0040*/ 	.word	0x00000370


	//   ....[1]....
        /*0044*/ 	.word	0x000003b0


	//----- nvinfo : EIATTR_CRS_STACK_SIZE
	.align		4
.L_373:
        /*0048*/ 	.byte	0x04, 0x1e
        /*004a*/ 	.short	(.L_375 - .L_374)
.L_374:
        /*004c*/ 	.word	0x00000000


	//----- nvinfo : EIATTR_CBANK_PARAM_SIZE
	.align		4
.L_375:
        /*0050*/ 	.byte	0x03, 0x19
        /*0052*/ 	.short	0x0010


	//----- nvinfo : EIATTR_PARAM_CBANK
	.align		4
        /*0054*/ 	.byte	0x04, 0x0a
        /*0056*/ 	.short	(.L_377 - .L_376)
	.align		4
.L_376:
        /*0058*/ 	.word	index@(.nv.constant0._Z15_maxabs_32_20_2PfS_)
        /*005c*/ 	.short	0x0380
        /*005e*/ 	.short	0x0010


	//----- nvinfo : EIATTR_SW_WAR
	.align		4
.L_377:
        /*0060*/ 	.byte	0x04, 0x36
        /*0062*/ 	.short	(.L_379 - .L_378)
.L_378:
        /*0064*/ 	.word	0x00000008
.L_379:


//--------------------- .nv.info._Z15_maxabs_32_20_1iPfS_ --------------------------
	.section	.nv.info._Z15_maxabs_32_20_1iPfS_,"",@"SHT_CUDA_INFO"
	.sectionflags	@""
	.align	4


	//----- nvinfo : EIATTR_CUDA_API_VERSION
	.align		4
        /*0000*/ 	.byte	0x04, 0x37
        /*0002*/ 	.short	(.L_381 - .L_380)
.L_380:
        /*0004*/ 	.word	0x00000082


	//----- nvinfo : EIATTR_KPARAM_INFO
	.align		4
.L_381:
        /*0008*/ 	.byte	0x04, 0x17
        /*000a*/ 	.short	(.L_383 - .L_382)
.L_382:
        /*000c*/ 	.word	0x00000000
        /*0010*/ 	.short	0x0002
        /*0012*/ 	.short	0x0010
        /*0014*/ 	.byte	0x00, 0xf5, 0x21, 0x00


	//----- nvinfo : EIATTR_KPARAM_INFO
	.align		4
.L_383:
        /*0018*/ 	.byte	0x04, 0x17
        /*001a*/ 	.short	(.L_385 - .L_384)
.L_384:
        /*001c*/ 	.word	0x00000000
        /*0020*/ 	.short	0x0001
        /*0022*/ 	.short	0x0008
        /*0024*/ 	.byte	0x00, 0xf5, 0x21, 0x00


	//----- nvinfo : EIATTR_KPARAM_INFO
	.align		4
.L_385:
        /*0028*/ 	.byte	0x04, 0x17
        /*002a*/ 	.short	(.L_387 - .L_386)
.L_386:
        /*002c*/ 	.word	0x00000000
        /*0030*/ 	.short	0x0000
        /*0032*/ 	.short	0x0000
        /*0034*/ 	.byte	0x00, 0xf0, 0x11, 0x00


	//----- nvinfo : EIATTR_SPARSE_MMA_MASK
	.align		4
.L_387:
        /*0038*/ 	.byte	0x03, 0x50
        /*003a*/ 	.short	0x0000


	//----- nvinfo : EIATTR_MAXREG_COUNT
	.align		4
        /*003c*/ 	.byte	0x03, 0x1b
        /*003e*/ 	.short	0x00ff


	//----- nvinfo : EIATTR_NUM_BARRIERS
	.align		4
        /*0040*/ 	.byte	0x02, 0x4c
        /*0042*/ 	.byte	0x01
	.zero		1


	//----- nvinfo : EIATTR_MERCURY_ISA_VERSION
	.align		4
        /*0044*/ 	.byte	0x03, 0x5f
        /*0046*/ 	.short	0x0101


	//----- nvinfo : EIATTR_VRC_CTA_INIT_COUNT
	.align		4
        /*0048*/ 	.byte	0x02, 0x4a
	.zero		1
	.zero		1


	//----- nvinfo : EIATTR_EXIT_INSTR_OFFSETS
	.align		4
        /*004c*/ 	.byte	0x04, 0x1c
        /*004e*/ 	.short	(.L_389 - .L_388)


	//   ....[0]....
.L_388:
        /*0050*/ 	.word	0x000008a0


	//   ....[1]....
        /*0054*/ 	.word	0x000008f0


	//----- nvinfo : EIATTR_CRS_STACK_SIZE
	.align		4
.L_389:
        /*0058*/ 	.byte	0x04, 0x1e
        /*005a*/ 	.short	(.L_391 - .L_390)
.L_390:
        /*005c*/ 	.word	0x00000000


	//----- nvinfo : EIATTR_CBANK_PARAM_SIZE
	.align		4
.L_391:
        /*0060*/ 	.byte	0x03, 0x19
        /*0062*/ 	.short	0x0018


	//----- nvinfo : EIATTR_PARAM_CBANK
	.align		4
        /*0064*/ 	.byte	0x04, 0x0a
        /*0066*/ 	.short	(.L_393 - .L_392)
	.align		4
.L_392:
        /*0068*/ 	.word	index@(.nv.constant0._Z15_maxabs_32_20_1iPfS_)
        /*006c*/ 	.short	0x0380
        /*006e*/ 	.short	0x0018


	//----- nvinfo : EIATTR_SW_WAR
	.align		4
.L_393:
        /*0070*/ 	.byte	0x04, 0x36
        /*0072*/ 	.short	(.L_395 - .L_394)
.L_394:
        /*0074*/ 	.word	0x00000008
.L_395:


//--------------------- .nv.info._Z16_sumabs2_64_20_2PdS_ --------------------------
	.section	.nv.info._Z16_sumabs2_64_20_2PdS_,"",@"SHT_CUDA_INFO"
	.sectionflags	@""
	.align	4


	//----- nvinfo : EIATTR_CUDA_API_VERSION
	.align		4
        /*0000*/ 	.byte	0x04, 0x37
        /*0002*/ 	.short	(.L_397 - .L_396)
.L_396:
        /*0004*/ 	.word	0x00000082


	//----- nvinfo : EIATTR_KPARAM_INFO
	.align		4
.L_397:
        /*0008*/ 	.byte	0x04, 0x17
        /*000a*/ 	.short	(.L_399 - .L_398)
.L_398:
        /*000c*/ 	.word	0x00000000
        /*0010*/ 	.short	0x0001
        /*0012*/ 	.short	0x0008
        /*0014*/ 	.byte	0x00, 0xf5, 0x21, 0x00


	//----- nvinfo : EIATTR_KPARAM_INFO
	.align		4
.L_399:
        /*0018*/ 	.byte	0x04, 0x17
        /*001a*/ 	.short	(.L_401 - .L_400)
.L_400:
        /*001c*/ 	.word	0x00000000
        /*0020*/ 	.short	0x0000
        /*0022*/ 	.short	0x0000
        /*0024*/ 	.byte	0x00, 0xf5, 0x21, 0x00


	//----- nvinfo : EIATTR_SPARSE_MMA_MASK
	.align		4
.L_401:
        /*0028*/ 	.byte	0x03, 0x50
        /*002a*/ 	.short	0x0000


	//----- nvinfo : EIATTR_MAXREG_COUNT
	.align		4
        /*002c*/ 	.byte	0x03, 0x1b
        /*002e*/ 	.short	0x00ff


	//----- nvinfo : EIATTR_NUM_BARRIERS
	.align		4
        /*0030*/ 	.byte	0x02, 0x4c
        /*0032*/ 	.byte	0x01
	.zero		1


	//----- nvinfo : EIATTR_MERCURY_ISA_VERSION
	.align		4
        /*0034*/ 	.byte	0x03, 0x5f
        /*0036*/ 	.short	0x0101


	//----- nvinfo : EIATTR_VRC_CTA_INIT_COUNT
	.align		4
        /*0038*/ 	.byte	0x02, 0x4a
	.zero		1
	.zero		1


	//----- nvinfo : EIATTR_EXIT_INSTR_OFFSETS
	.align		4
        /*003c*/ 	.byte	0x04, 0x1c
        /*003e*/ 	.short	(.L_403 - .L_402)


	//   ....[0]....
.L_402:
        /*0040*/ 	.word	0x00000300


	//   ....[1]....
        /*0044*/ 	.word	0x00000340


	//----- nvinfo : EIATTR_CRS_STACK_SIZE
	.align		4
.L_403:
        /*0048*/ 	.byte	0x04, 0x1e
        /*004a*/ 	.short	(.L_405 - .L_404)
.L_404:
        /*004c*/ 	.word	0x00000000


	//----- nvinfo : EIATTR_CBANK_PARAM_SIZE
	.align		4
.L_405:
        /*0050*/ 	.byte	0x03, 0x19
        /*0052*/ 	.short	0x0010


	//----- nvinfo : EIATTR_PARAM_CBANK
	.align		4
        /*0054*/ 	.byte	0x04, 0x0a
        /*0056*/ 	.short	(.L_407 - .L_406)
	.align		4
.L_406:
        /*0058*/ 	.word	index@(.nv.constant0._Z16_sumabs2_64_20_2PdS_)
        /*005c*/ 	.short	0x0380
        /*005e*/ 	.short	0x0010


	//----- nvinfo : EIATTR_SW_WAR
	.align		4
.L_407:
        /*0060*/ 	.byte	0x04, 0x36
        /*0062*/ 	.short	(.L_409 - .L_408)
.L_408:
        /*0064*/ 	.word	0x00000008
.L_409:


//--------------------- .nv.info._Z16_sumabs2_64_20_1iPdS_ --------------------------
	.section	.nv.info._Z16_sumabs2_64_20_1iPdS_,"",@"SHT_CUDA_INFO"
	.sectionflags	@""
	.align	4


	//----- nvinfo : EIATTR_CUDA_API_VERSION
	.align		4
        /*0000*/ 	.byte	0x04, 0x37
        /*0002*/ 	.short	(.L_411 - .L_410)
.L_410:
        /*0004*/ 	.word	0x00000082


	//----- nvinfo : EIATTR_KPARAM_INFO
	.align		4
.L_411:
        /*0008*/ 	.byte	0x04, 0x17
        /*000a*/ 	.short	(.L_413 - .L_412)
.L_412:
        /*000c*/ 	.word	0x00000000
        /*0010*/ 	.short	0x0002
        /*0012*/ 	.short	0x0010
        /*0014*/ 	.byte	0x00, 0xf5, 0x21, 0x00


	//----- nvinfo : EIATTR_KPARAM_INFO
	.align		4
.L_413:
        /*0018*/ 	.byte	0x04, 0x17
        /*001a*/ 	.short	(.L_415 - .L_414)
.L_414:
        /*001c*/ 	.word	0x00000000
        /*0020*/ 	.short	0x0001
        /*0022*/ 	.short	0x0008
        /*0024*/ 	.byte	0x00, 0xf5, 0x21, 0x00


	//----- nvinfo : EIATTR_KPARAM_INFO
	.align		4
.L_415:
        /*0028*/ 	.byte	0x04, 0x17
        /*002a*/ 	.short	(.L_417 - .L_416)
.L_416:
        /*002c*/ 	.word	0x00000000
        /*0030*/ 	.short	0x0000
        /*0032*/ 	.short	0x0000
        /*0034*/ 	.byte	0x00, 0xf0, 0x11, 0x00


	//----- nvinfo : EIATTR_SPARSE_MMA_MASK
	.align		4
.L_417:
        /*0038*/ 	.byte	0x03, 0x50
        /*003a*/ 	.short	0x0000


	//----- nvinfo : EIATTR_MAXREG_COUNT
	.align		4
        /*003c*/ 	.byte	0x03, 0x1b
        /*003e*/ 	.short	0x00ff


	//----- nvinfo : EIATTR_NUM_BARRIERS
	.align		4
        /*0040*/ 	.byte	0x02, 0x4c
        /*0042*/ 	.byte	0x01
	.zero		1


	//----- nvinfo : EIATTR_MERCURY_ISA_VERSION
	.align		4
        /*0044*/ 	.byte	0x03, 0x5f
        /*0046*/ 	.short	0x0101


	//----- nvinfo : EIATTR_VRC_CTA_INIT_COUNT
	.align		4
        /*0048*/ 	.byte	0x02, 0x4a
	.zero		1
	.zero		1


	//----- nvinfo : EIATTR_EXIT_INSTR_OFFSETS
	.align		4
        /*004c*/ 	.byte	0x04, 0x1c
        /*004e*/ 	.short	(.L_419 - .L_418)


	//   ....[0]....
.L_418:
        /*0050*/ 	.word	0x00000740


	//   ....[1]....
        /*0054*/ 	.word	0x00000790


	//----- nvinfo : EIATTR_CRS_STACK_SIZE
	.align		4
.L_419:
        /*0058*/ 	.byte	0x04, 0x1e
        /*005a*/ 	.short	(.L_421 - .L_420)
.L_420:
        /*005c*/ 	.word	0x00000000


	//----- nvinfo : EIATTR_CBANK_PARAM_SIZE
	.align		4
.L_421:
        /*0060*/ 	.byte	0x03, 0x19
        /*0062*/ 	.short	0x0018


	//----- nvinfo : EIATTR_PARAM_CBANK
	.align		4
        /*0064*/ 	.byte	0x04, 0x0a
        /*0066*/ 	.short	(.L_423 - .L_422)
	.align		4
.L_422:
        /*0068*/ 	.word	index@(.nv.constant0._Z16_sumabs2_64_20_1iPdS_)
        /*006c*/ 	.short	0x0380
        /*006e*/ 	.short	0x0018


	//----- nvinfo : EIATTR_SW_WAR
	.align		4
.L_423:
        /*0070*/ 	.byte	0x04, 0x36
        /*0072*/ 	.short	(.L_425 - .L_424)
.L_424:
        /*0074*/ 	.word	0x00000008
.L_425:


//--------------------- .nv.info._Z16_sumabs2_32_20_2PfS_ --------------------------
	.section	.nv.info._Z16_sumabs2_32_20_2PfS_,"",@"SHT_CUDA_INFO"
	.sectionflags	@""
	.align	4


	//----- nvinfo : EIATTR_CUDA_API_VERSION
	.align		4
        /*0000*/ 	.byte	0x04, 0x37
        /*0002*/ 	.short	(.L_427 - .L_426)
.L_426:
        /*0004*/ 	.word	0x00000082


	//----- nvinfo : EIATTR_KPARAM_INFO
	.align		4
.L_427:
        /*0008*/ 	.byte	0x04, 0x17
        /*000a*/ 	.short	(.L_429 - .L_428)
.L_428:
        /*000c*/ 	.word	0x00000000
        /*0010*/ 	.short	0x0001
        /*0012*/ 	.short	0x0008
        /*0014*/ 	.byte	0x00, 0xf5, 0x21, 0x00


	//----- nvinfo : EIATTR_KPARAM_INFO
	.align		4
.L_429:
        /*0018*/ 	.byte	0x04, 0x17
        /*001a*/ 	.short	(.L_431 - .L_430)
.L_430:
        /*001c*/ 	.word	0x00000000
        /*0020*/ 	.short	0x0000
        /*0022*/ 	.short	0x0000
        /*0024*/ 	.byte	0x00, 0xf5, 0x21, 0x00


	//----- nvinfo : EIATTR_SPARSE_MMA_MASK
	.align		4
.L_431:
        /*0028*/ 	.byte	0x03, 0x50
        /*002a*/ 	.short	0x0000


	//----- nvinfo : EIATTR_MAXREG_COUNT
	.align		4
        /*002c*/ 	.byte	0x03, 0x1b
        /*002e*/ 	.short	0x00ff


	//----- nvinfo : EIATTR_NUM_BARRIERS
	.align		4
        /*0030*/ 	.byte	0x02, 0x4c
        /*0032*/ 	.byte	0x01
	.zero		1


	//----- nvinfo : EIATTR_MERCURY_ISA_VERSION
	.align		4
        /*0034*/ 	.byte	0x03, 0x5f
        /*0036*/ 	.short	0x0101


	//----- nvinfo : EIATTR_VRC_CTA_INIT_COUNT
	.align		4
        /*0038*/ 	.byte	0x02, 0x4a
	.zero		1
	.zero		1


	//----- nvinfo : EIATTR_EXIT_INSTR_OFFSETS
	.align		4
        /*003c*/ 	.byte	0x04, 0x1c
        /*003e*/ 	.short	(.L_433 - .L_432)


	//   ....[0]....
.L_432:
        /*0040*/ 	.word	0x00000300


	//   ....[1]....
        /*0044*/ 	.word	0x00000340


	//----- nvinfo : EIATTR_CRS_STACK_SIZE
	.align		4
.L_433:
        /*0048*/ 	.byte	0x04, 0x1e
        /*004a*/ 	.short	(.L_435 - .L_434)
.L_434:
        /*004c*/ 	.word	0x00000000


	//----- nvinfo : EIATTR_CBANK_PARAM_SIZE
	.align		4
.L_435:
        /*0050*/ 	.byte	0x03, 0x19
        /*0052*/ 	.short	0x0010


	//----- nvinfo : EIATTR_PARAM_CBANK
	.align		4
        /*0054*/ 	.byte	0x04, 0x0a
        /*0056*/ 	.short	(.L_437 - .L_436)
	.align		4
.L_436:
        /*0058*/ 	.word	index@(.nv.constant0._Z16_sumabs2_32_20_2PfS_)
        /*005c*/ 	.short	0x0380
        /*005e*/ 	.short	0x0010


	//----- nvinfo : EIATTR_SW_WAR
	.align		4
.L_437:
        /*0060*/ 	.byte	0x04, 0x36
        /*0062*/ 	.short	(.L_439 - .L_438)
.L_438:
        /*0064*/ 	.word	0x00000008
.L_439:


//--------------------- .nv.info._Z16_sumabs2_32_20_1iPfS_ --------------------------
	.section	.nv.info._Z16_sumabs2_32_20_1iPfS_,"",@"SHT_CUDA_INFO"
	.sectionflags	@""
	.align	4


	//----- nvinfo : EIATTR_CUDA_API_VERSION
	.align		4
        /*0000*/ 	.byte	0x04, 0x37
        /*0002*/ 	.short	(.L_441 - .L_440)
.L_440:
        /*0004*/ 	.word	0x00000082


	//----- nvinfo : EIATTR_KPARAM_INFO
	.align		4
.L_441:
        /*0008*/ 	.byte	0x04, 0x17
        /*000a*/ 	.short	(.L_443 - .L_442)
.L_442:
        /*000c*/ 	.word	0x00000000
        /*0010*/ 	.short	0x0002
        /*0012*/ 	.short	0x0010
        /*0014*/ 	.byte	0x00, 0xf5, 0x21, 0x00


	//----- nvinfo : EIATTR_KPARAM_INFO
	.align		4
.L_443:
        /*0018*/ 	.byte	0x04, 0x17
        /*001a*/ 	.short	(.L_445 - .L_444)
.L_444:
        /*001c*/ 	.word	0x00000000
        /*0020*/ 	.short	0x0001
        /*0022*/ 	.short	0x0008
        /*0024*/ 	.byte	0x00, 0xf5, 0x21, 0x00


	//----- nvinfo : EIATTR_KPARAM_INFO
	.align		4
.L_445:
        /*0028*/ 	.byte	0x04, 0x17
        /*002a*/ 	.short	(.L_447 - .L_446)
.L_446:
        /*002c*/ 	.word	0x00000000
        /*0030*/ 	.short	0x0000
        /*0032*/ 	.short	0x0000
        /*0034*/ 	.byte	0x00, 0xf0, 0x11, 0x00


	//----- nvinfo : EIATTR_SPARSE_MMA_MASK
	.align		4
.L_447:
        /*0038*/ 	.byte	0x03, 0x50
        /*003a*/ 	.short	0x0000


	//----- nvinfo : EIATTR_MAXREG_COUNT
	.align		4
        /*003c*/ 	.byte	0x03, 0x1b
        /*003e*/ 	.short	0x00ff


	//----- nvinfo : EIATTR_NUM_BARRIERS
	.align		4
        /*0040*/ 	.byte	0x02, 0x4c
        /*0042*/ 	.byte	0x01
	.zero		1


	//----- nvinfo : EIATTR_MERCURY_ISA_VERSION
	.align		4
        /*0044*/ 	.byte	0x03, 0x5f
        /*0046*/ 	.short	0x0101


	//----- nvinfo : EIATTR_VRC_CTA_INIT_COUNT
	.align		4
        /*0048*/ 	.byte	0x02, 0x4a
	.zero		1
	.zero		1


	//----- nvinfo : EIATTR_EXIT_INSTR_OFFSETS
	.align		4
        /*004c*/ 	.byte	0x04, 0x1c
        /*004e*/ 	.short	(.L_449 - .L_448)


	//   ....[0]....
.L_448:
        /*0050*/ 	.word	0x00000740


	//   ....[1]....
        /*0054*/ 	.word	0x00000790


	//----- nvinfo : EIATTR_CRS_STACK_SIZE
	.align		4
.L_449:
        /*0058*/ 	.byte	0x04, 0x1e
        /*005a*/ 	.short	(.L_451 - .L_450)
.L_450:
        /*005c*/ 	.word	0x00000000


	//----- nvinfo : EIATTR_CBANK_PARAM_SIZE
	.align		4
.L_451:
        /*0060*/ 	.byte	0x03, 0x19
        /*0062*/ 	.short	0x0018


	//----- nvinfo : EIATTR_PARAM_CBANK
	.align		4
        /*0064*/ 	.byte	0x04, 0x0a
        /*0066*/ 	.short	(.L_453 - .L_452)
	.align		4
.L_452:
        /*0068*/ 	.word	index@(.nv.constant0._Z16_sumabs2_32_20_1iPfS_)
        /*006c*/ 	.short	0x0380
        /*006e*/ 	.short	0x0018


	//----- nvinfo : EIATTR_SW_WAR
	.align		4
.L_453:
        /*0070*/ 	.byte	0x04, 0x36
        /*0072*/ 	.short	(.L_455 - .L_454)
.L_454:
        /*0074*/ 	.word	0x00000008
.L_455:


//--------------------- .nv.info._Z15_sumabs_64_20_2PdS_ --------------------------
	.section	.nv.info._Z15_sumabs_64_20_2PdS_,"",@"SHT_CUDA_INFO"
	.sectionflags	@""
	.align	4


	//----- nvinfo : EIATTR_CUDA_API_VERSION
	.align		4
        /*0000*/ 	.byte	0x04, 0x37
        /*0002*/ 	.short	(.L_457 - .L_456)
.L_456:
        /*0004*/ 	.word	0x00000082


	//----- nvinfo : EIATTR_KPARAM_INFO
	.align		4
.L_457:
        /*0008*/ 	.byte	0x04, 0x17
        /*000a*/ 	.short	(.L_459 - .L_458)
.L_458:
        /*000c*/ 	.word	0x00000000
        /*0010*/ 	.short	0x0001
        /*0012*/ 	.short	0x0008
        /*0014*/ 	.byte	0x00, 0xf5, 0x21, 0x00


	//----- nvinfo : EIATTR_KPARAM_INFO
	.align		4
.L_459:
        /*0018*/ 	.byte	0x04, 0x17
        /*001a*/ 	.short	(.L_461 - .L_460)
.L_460:
        /*001c*/ 	.word	0x00000000
        /*0020*/ 	.short	0x0000
        /*0022*/ 	.short	0x0000
        /*0024*/ 	.byte	0x00, 0xf5, 0x21, 0x00


	//----- nvinfo : EIATTR_SPARSE_MMA_MASK
	.align		4
.L_461:
        /*0028*/ 	.byte	0x03, 0x50
        /*002a*/ 	.short	0x0000


	//----- nvinfo : EIATTR_MAXREG_COUNT
	.align		4
        /*002c*/ 	.byte	0x03, 0x1b
        /*002e*/ 	.short	0x00ff


	//----- nvinfo : EIATTR_NUM_BARRIERS
	.align		4
        /*0030*/ 	.byte	0x02, 0x4c
        /*0032*/ 	.byte	0x01
	.zero		1


	//----- nvinfo : EIATTR_MERCURY_ISA_VERSION
	.align		4
        /*0034*/ 	.byte	0x03, 0x5f
        /*0036*/ 	.short	0x0101


	//----- nvinfo : EIATTR_VRC_CTA_INIT_COUNT
	.align		4
        /*0038*/ 	.byte	0x02, 0x4a
	.zero		1
	.zero		1


	//----- nvinfo : EIATTR_EXIT_INSTR_OFFSETS
	.align		4
        /*003c*/ 	.byte	0x04, 0x1c
        /*003e*/ 	.short	(.L_463 - .L_462)


	//   ....[0]....
.L_462:
        /*0040*/ 	.word	0x00000300


	//   ....[1]....
        /*0044*/ 	.word	0x00000340


	//----- nvinfo : EIATTR_CRS_STACK_SIZE
	.align		4
.L_463:
        /*0048*/ 	.byte	0x04, 0x1e
        /*004a*/ 	.short	(.L_465 - .L_464)
.L_464:
        /*004c*/ 	.word	0x00000000


	//----- nvinfo : EIATTR_CBANK_PARAM_SIZE
	.align		4
.L_465:
        /*0050*/ 	.byte	0x03, 0x19
        /*0052*/ 	.short	0x0010


	//----- nvinfo : EIATTR_PARAM_CBANK
	.align		4
        /*0054*/ 	.byte	0x04, 0x0a
        /*0056*/ 	.short	(.L_467 - .L_466)
	.align		4
.L_466:
        /*0058*/ 	.word	index@(.nv.constant0._Z15_sumabs_64_20_2PdS_)
        /*005c*/ 	.short	0x0380
        /*005e*/ 	.short	0x0010


	//----- nvinfo : EIATTR_SW_WAR
	.align		4
.L_467:
        /*0060*/ 	.byte	0x04, 0x36
        /*0062*/ 	.short	(.L_469 - .L_468)
.L_468:
        /*0064*/ 	.word	0x00000008
.L_469:


//--------------------- .nv.info._Z15_sumabs_64_20_1iPdS_ --------------------------
	.section	.nv.info._Z15_sumabs_64_20_1iPdS_,"",@"SHT_CUDA_INFO"
	.sectionflags	@""
	.align	4


	//----- nvinfo : EIATTR_CUDA_API_VERSION
	.align		4
        /*0000*/ 	.byte	0x04, 0x37
        /*0002*/ 	.short	(.L_471 - .L_470)
.L_470:
        /*0004*/ 	.word	0x00000082


	//----- nvinfo : EIATTR_KPARAM_INFO
	.align		4
.L_471:
        /*0008*/ 	.byte	0x04, 0x17
        /*000a*/ 	.short	(.L_473 - .L_472)
.L_472:
        /*000c*/ 	.word	0x00000000
        /*0010*/ 	.short	0x0002
        /*0012*/ 	.short	0x0010
        /*0014*/ 	.byte	0x00, 0xf5, 0x21, 0x00


	//----- nvinfo : EIATTR_KPARAM_INFO
	.align		4
.L_473:
        /*0018*/ 	.byte	0x04, 0x17
        /*001a*/ 	.short	(.L_475 - .L_474)
.L_474:
        /*001c*/ 	.word	0x00000000
        /*0020*/ 	.short	0x0001
        /*0022*/ 	.short	0x0008
        /*0024*/ 	.byte	0x00, 0xf5, 0x21, 0x00


	//----- nvinfo : EIATTR_KPARAM_INFO
	.align		4
.L_475:
        /*0028*/ 	.byte	0x04, 0x17
        /*002a*/ 	.short	(.L_477 - .L_476)
.L_476:
        /*002c*/ 	.word	0x00000000
        /*0030*/ 	.short	0x0000
        /*0032*/ 	.short	0x0000
        /*0034*/ 	.byte	0x00, 0xf0, 0x11, 0x00


	//----- nvinfo : EIATTR_SPARSE_MMA_MASK
	.align		4
.L_477:
        /*0038*/ 	.byte	0x03, 0x50
        /*003a*/ 	.short	0x0000


	//----- nvinfo : EIATTR_MAXREG_COUNT
	.align		4
        /*003c*/ 	.byte	0x03, 0x1b
        /*003e*/ 	.short	0x00ff


	//----- nvinfo : EIATTR_NUM_BARRIERS
	.align		4
        /*0040*/ 	.byte	0x02, 0x4c
        /*0042*/ 	.byte	0x01
	.zero		1


	//----- nvinfo : EIATTR_MERCURY_ISA_VERSION
	.align		4
        /*0044*/ 	.byte	0x03, 0x5f
        /*0046*/ 	.short	0x0101


	//----- nvinfo : EIATTR_VRC_CTA_INIT_COUNT
	.align		4
        /*0048*/ 	.byte	0x02, 0x4a
	.zero		1
	.zero		1


	//----- nvinfo : EIATTR_EXIT_INSTR_OFFSETS
	.align		4
        /*004c*/ 	.byte	0x04, 0x1c
        /*004e*/ 	.short	(.L_479 - .L_478)


	//   ....[0]....
.L_478:
        /*0050*/ 	.word	0x00000880


	//   ....[1]....
        /*0054*/ 	.word	0x000008d0


	//----- nvinfo : EIATTR_CRS_STACK_SIZE
	.align		4
.L_479:
        /*0058*/ 	.byte	0x04, 0x1e
        /*005a*/ 	.short	(.L_481 - .L_480)
.L_480:
        /*005c*/ 	.word	0x00000000


	//----- nvinfo : EIATTR_CBANK_PARAM_SIZE
	.align		4
.L_481:
        /*0060*/ 	.byte	0x03, 0x19
        /*0062*/ 	.short	0x0018


	//----- nvinfo : EIATTR_PARAM_CBANK
	.align		4
        /*0064*/ 	.byte	0x04, 0x0a
        /*0066*/ 	.short	(.L_483 - .L_482)
	.align		4
.L_482:
        /*0068*/ 	.word	index@(.nv.constant0._Z15_sumabs_64_20_1iPdS_)
        /*006c*/ 	.short	0x0380
        /*006e*/ 	.short	0x0018


	//----- nvinfo : EIATTR_SW_WAR
	.align		4
.L_483:
        /*0070*/ 	.byte	0x04, 0x36
        /*0072*/ 	.short	(.L_485 - .L_484)
.L_484:
        /*0074*/ 	.word	0x00000008
.L_485:


//--------------------- .nv.info._Z15_sumabs_32_20_2PfS_ --------------------------
	.section	.nv.info._Z15_sumabs_32_20_2PfS_,"",@"SHT_CUDA_INFO"
	.sectionflags	@""
	.align	4


	//----- nvinfo : EIATTR_CUDA_API_VERSION
	.align		4
        /*0000*/ 	.byte	0x04, 0x37
        /*0002*/ 	.short	(.L_487 - .L_486)
.L_486:
        /*0004*/ 	.word	0x00000082


	//----- nvinfo : EIATTR_KPARAM_INFO
	.align		4
.L_487:
        /*0008*/ 	.byte	0x04, 0x17
        /*000a*/ 	.short	(.L_489 - .L_488)
.L_488:
        /*000c*/ 	.word	0x00000000
        /*0010*/ 	.short	0x0001
        /*0012*/ 	.short	0x0008
        /*0014*/ 	.byte	0x00, 0xf5, 0x21, 0x00


	//----- nvinfo : EIATTR_KPARAM_INFO
	.align		4
.L_489:
        /*0018*/ 	.byte	0x04, 0x17
        /*001a*/ 	.short	(.L_491 - .L_490)
.L_490:
        /*001c*/ 	.word	0x00000000
        /*0020*/ 	.short	0x0000
        /*0022*/ 	.short	0x0000
        /*0024*/ 	.byte	0x00, 0xf5, 0x21, 0x00


	//----- nvinfo : EIATTR_SPARSE_MMA_MASK
	.align		4
.L_491:
        /*0028*/ 	.byte	0x03, 0x50
        /*002a*/ 	.short	0x0000


	//----- nvinfo : EIATTR_MAXREG_COUNT
	.align		4
        /*002c*/ 	.byte	0x03, 0x1b
        /*002e*/ 	.short	0x00ff


	//----- nvinfo : EIATTR_NUM_BARRIERS
	.align		4
        /*0030*/ 	.byte	0x02, 0x4c
        /*0032*/ 	.byte	0x01
	.zero		1


	//----- nvinfo : EIATTR_MERCURY_ISA_VERSION
	.align		4
        /*0034*/ 	.byte	0x03, 0x5f
        /*0036*/ 	.short	0x0101


	//----- nvinfo : EIATTR_VRC_CTA_INIT_COUNT
	.align		4
        /*0038*/ 	.byte	0x02, 0x4a
	.zero		1
	.zero		1


	//----- nvinfo : EIATTR_EXIT_INSTR_OFFSETS
	.align		4
        /*003c*/ 	.byte	0x04, 0x1c
        /*003e*/ 	.short	(.L_493 - .L_492)


	//   ....[0]....
.L_492:
        /*0040*/ 	.word	0x00000300


	//   ....[1]....
        /*0044*/ 	.word	0x00000340


	//----- nvinfo : EIATTR_CRS_STACK_SIZE
	.align		4
.L_493:
        /*0048*/ 	.byte	0x04, 0x1e
        /*004a*/ 	.short	(.L_495 - .L_494)
.L_494:
        /*004c*/ 	.word	0x00000000


	//----- nvinfo : EIATTR_CBANK_PARAM_SIZE
	.align		4
.L_495:
        /*0050*/ 	.byte	0x03, 0x19
        /*0052*/ 	.short	0x0010


	//----- nvinfo : EIATTR_PARAM_CBANK
	.align		4
        /*0054*/ 	.byte	0x04, 0x0a
        /*0056*/ 	.short	(.L_497 - .L_496)
	.align		4
.L_496:
        /*0058*/ 	.word	index@(.nv.constant0._Z15_sumabs_32_20_2PfS_)
        /*005c*/ 	.short	0x0380
        /*005e*/ 	.short	0x0010


	//----- nvinfo : EIATTR_SW_WAR
	.align		4
.L_497:
        /*0060*/ 	.byte	0x04, 0x36
        /*0062*/ 	.short	(.L_499 - .L_498)
.L_498:
        /*0064*/ 	.word	0x00000008
.L_499:


//--------------------- .nv.info._Z15_sumabs_32_20_1iPfS_ --------------------------
	.section	.nv.info._Z15_sumabs_32_20_1iPfS_,"",@"SHT_CUDA_INFO"
	.sectionflags	@""
	.align	4


	//----- nvinfo : EIATTR_CUDA_API_VERSION
	.align		4
        /*0000*/ 	.byte	0x04, 0x37
        /*0002*/ 	.short	(.L_501 - .L_500)
.L_500:
        /*0004*/ 	.word	0x00000082


	//----- nvinfo : EIATTR_KPARAM_INFO
	.align		4
.L_501:
        /*0008*/ 	.byte	0x04, 0x17
        /*000a*/ 	.short	(.L_503 - .L_502)
.L_502:
        /*000c*/ 	.word	0x00000000
        /*0010*/ 	.short	0x0002
        /*0012*/ 	.short	0x0010
        /*0014*/ 	.byte	0x00, 0xf5, 0x21, 0x00


	//----- nvinfo : EIATTR_KPARAM_INFO
	.align		4
.L_503:
        /*0018*/ 	.byte	0x04, 0x17
        /*001a*/ 	.short	(.L_505 - .L_504)
.L_504:
        /*001c*/ 	.word	0x00000000
        /*0020*/ 	.short	0x0001
        /*0022*/ 	.short	0x0008
        /*0024*/ 	.byte	0x00, 0xf5, 0x21, 0x00


	//----- nvinfo : EIATTR_KPARAM_INFO
	.align		4
.L_505:
        /*0028*/ 	.byte	0x04, 0x17
        /*002a*/ 	.short	(.L_507 - .L_506)
.L_506:
        /*002c*/ 	.word	0x00000000
        /*0030*/ 	.short	0x0000
        /*0032*/ 	.short	0x0000
        /*0034*/ 	.byte	0x00, 0xf0, 0x11, 0x00


	//----- nvinfo : EIATTR_SPARSE_MMA_MASK
	.align		4
.L_507:
        /*0038*/ 	.byte	0x03, 0x50
        /*003a*/ 	.short	0x0000


	//----- nvinfo : EIATTR_MAXREG_COUNT
	.align		4
        /*003c*/ 	.byte	0x03, 0x1b
        /*003e*/ 	.short	0x00ff


	//----- nvinfo : EIATTR_NUM_BARRIERS
	.align		4
        /*0040*/ 	.byte	0x02, 0x4c
        /*0042*/ 	.byte	0x01
	.zero		1


	//----- nvinfo : EIATTR_MERCURY_ISA_VERSION
	.align		4
        /*0044*/ 	.byte	0x03, 0x5f
        /*0046*/ 	.short	0x0101


	//----- nvinfo : EIATTR_VRC_CTA_INIT_COUNT
	.align		4
        /*0048*/ 	.byte	0x02, 0x4a
	.zero		1
	.zero		1


	//----- nvinfo : EIATTR_EXIT_INSTR_OFFSETS
	.align		4
        /*004c*/ 	.byte	0x04, 0x1c
        /*004e*/ 	.short	(.L_509 - .L_508)


	//   ....[0]....
.L_508:
        /*0050*/ 	.word	0x000007e0


	//   ....[1]....
        /*0054*/ 	.word	0x00000830


	//----- nvinfo : EIATTR_CRS_STACK_SIZE
	.align		4
.L_509:
        /*0058*/ 	.byte	0x04, 0x1e
        /*005a*/ 	.short	(.L_511 - .L_510)
.L_510:
        /*005c*/ 	.word	0x00000000


	//----- nvinfo : EIATTR_CBANK_PARAM_SIZE
	.align		4
.L_511:
        /*0060*/ 	.byte	0x03, 0x19
        /*0062*/ 	.short	0x0018


	//----- nvinfo : EIATTR_PARAM_CBANK
	.align		4
        /*0064*/ 	.byte	0x04, 0x0a
        /*0066*/ 	.short	(.L_513 - .L_512)
	.align		4
.L_512:
        /*0068*/ 	.word	index@(.nv.constant0._Z15_sumabs_32_20_1iPfS_)
        /*006c*/ 	.short	0x0380
        /*006e*/ 	.short	0x0018


	//----- nvinfo : EIATTR_SW_WAR
	.align		4
.L_513:
        /*0070*/ 	.byte	0x04, 0x36
        /*0072*/ 	.short	(.L_515 - .L_514)
.L_514:
        /*0074*/ 	.word	0x00000008
.L_515:


//--------------------- .nv.info._Z16_minimum_64_20_2PdS_ --------------------------
	.section	.nv.info._Z16_minimum_64_20_2PdS_,"",@"SHT_CUDA_INFO"
	.sectionflags	@""
	.align	4


	//----- nvinfo : EIATTR_CUDA_API_VERSION
	.align		4
        /*0000*/ 	.byte	0x04, 0x37
        /*0002*/ 	.short	(.L_517 - .L_516)
.L_516:
        /*0004*/ 	.word	0x00000082


	//----- nvinfo : EIATTR_KPARAM_INFO
	.align		4
.L_517:
        /*0008*/ 	.byte	0x04, 0x17
        /*000a*/ 	.short	(.L_519 - .L_518)
.L_518:
        /*000c*/ 	.word	0x00000000
        /*0010*/ 	.short	0x0001
        /*0012*/ 	.short	0x0008
        /*0014*/ 	.byte	0x00, 0xf5, 0x21, 0x00


	//----- nvinfo : EIATTR_KPARAM_INFO
	.align		4
.L_519:
        /*0018*/ 	.byte	0x04, 0x17
        /*001a*/ 	.short	(.L_521 - .L_520)
.L_520:
        /*001c*/ 	.word	0x00000000
        /*0020*/ 	.short	0x0000
        /*0022*/ 	.short	0x0000
        /*0024*/ 	.byte	0x00, 0xf5, 0x21, 0x00


	//----- nvinfo : EIATTR_SPARSE_MMA_MASK
	.align		4
.L_521:
        /*0028*/ 	.byte	0x03, 0x50
        /*002a*/ 	.short	0x0000


	//----- nvinfo : EIATTR_MAXREG_COUNT
	.align		4
        /*002c*/ 	.byte	0x03, 0x1b
        /*002e*/ 	.short	0x00ff


	//----- nvinfo : EIATTR_NUM_BARRIERS
	.align		4
        /*0030*/ 	.byte	0x02, 0x4c
        /*0032*/ 	.byte	0x01
	.zero		1


	//----- nvinfo : EIATTR_MERCURY_ISA_VERSION
	.align		4
        /*0034*/ 	.byte	0x03, 0x5f
        /*0036*/ 	.short	0x0101


	//----- nvinfo : EIATTR_VRC_CTA_INIT_COUNT
	.align		4
        /*0038*/ 	.byte	0x02, 0x4a
	.zero		1
	.zero		1


	//----- nvinfo : EIATTR_EXIT_INSTR_OFFSETS
	.align		4
        /*003c*/ 	.byte	0x04, 0x1c
        /*003e*/ 	.short	(.L_523 - .L_522)


	//   ....[0]....
.L_522:
        /*0040*/ 	.word	0x000003e0


	//   ....[1]....
        /*0044*/ 	.word	0x00000420


	//----- nvinfo : EIATTR_CRS_STACK_SIZE
	.align		4
.L_523:
        /*0048*/ 	.byte	0x04, 0x1e
        /*004a*/ 	.short	(.L_525 - .L_524)
.L_524:
        /*004c*/ 	.word	0x00000000


	//----- nvinfo : EIATTR_CBANK_PARAM_SIZE
	.align		4
.L_525:
        /*0050*/ 	.byte	0x03, 0x19
        /*0052*/ 	.short	0x0010


	//----- nvinfo : EIATTR_PARAM_CBANK
	.align		4
        /*0054*/ 	.byte	0x04, 0x0a
        /*0056*/ 	.short	(.L_527 - .L_526)
	.align		4
.L_526:
        /*0058*/ 	.word	index@(.nv.constant0._Z16_minimum_64_20_2PdS_)
        /*005c*/ 	.short	0x0380
        /*005e*/ 	.short	0x0010


	//----- nvinfo : EIATTR_SW_WAR
	.align		4
.L_527:
        /*0060*/ 	.byte	0x04, 0x36
        /*0062*/ 	.short	(.L_529 - .L_528)
.L_528:
        /*0064*/ 	.word	0x00000008
.L_529:


//--------------------- .nv.info._Z16_minimum_64_20_1iPdS_ --------------------------
	.section	.nv.info._Z16_minimum_64_20_1iPdS_,"",@"SHT_CUDA_INFO"
	.sectionflags	@""
	.align	4


	//----- nvinfo : EIATTR_CUDA_API_VERSION
	.align		4
        /*0000*/ 	.byte	0x04, 0x37
        /*0002*/ 	.short	(.L_531 - .L_530)
.L_530:
        /*0004*/ 	.word	0x00000082


	//----- nvinfo : EIATTR_KPARAM_INFO
	.align		4
.L_531:
        /*0008*/ 	.byte	0x04, 0x17
        /*000a*/ 	.short	(.L_533 - .L_532)
.L_532:
        /*000c*/ 	.word	0x00000000
        /*0010*/ 	.short	0x0002
        /*0012*/ 	.short	0x0010
        /*0014*/ 	.byte	0x00, 0xf5, 0x21, 0x00


	//----- nvinfo : EIATTR_KPARAM_INFO
	.align		4
.L_533:
        /*0018*/ 	.byte	0x04, 0x17
        /*001a*/ 	.short	(.L_535 - .L_534)
.L_534:
        /*001c*/ 	.word	0x00000000
        /*0020*/ 	.short	0x0001
        /*0022*/ 	.short	0x0008
        /*0024*/ 	.byte	0x00, 0xf5, 0x21, 0x00


	//----- nvinfo : EIATTR_KPARAM_INFO
	.align		4
.L_535:
        /*0028*/ 	.byte	0x04, 0x17
        /*002a*/ 	.short	(.L_537 - .L_536)
.L_536:
        /*002c*/ 	.word	0x00000000
        /*0030*/ 	.short	0x0000
        /*0032*/ 	.short	0x0000
        /*0034*/ 	.byte	0x00, 0xf0, 0x11, 0x00


	//----- nvinfo : EIATTR_SPARSE_MMA_MASK
	.align		4
.L_537:
        /*0038*/ 	.byte	0x03, 0x50
        /*003a*/ 	.short	0x0000


	//----- nvinfo : EIATTR_MAXREG_COUNT
	.align		4
        /*003c*/ 	.byte	0x03, 0x1b
        /*003e*/ 	.short	0x00ff


	//----- nvinfo : EIATTR_NUM_BARRIERS
	.align		4
        /*0040*/ 	.byte	0x02, 0x4c
        /*0042*/ 	.byte	0x01
	.zero		1


	//----- nvinfo : EIATTR_MERCURY_ISA_VERSION
	.align		4
        /*0044*/ 	.byte	0x03, 0x5f
        /*0046*/ 	.short	0x0101


	//----- nvinfo : EIATTR_VRC_CTA_INIT_COUNT
	.align		4
        /*0048*/ 	.byte	0x02, 0x4a
	.zero		1
	.zero		1


	//----- nvinfo : EIATTR_EXIT_INSTR_OFFSETS
	.align		4
        /*004c*/ 	.byte	0x04, 0x1c
        /*004e*/ 	.short	(.L_539 - .L_538)


	//   ....[0]....
.L_538:
        /*0050*/ 	.word	0x000008f0


	//   ....[1]....
        /*0054*/ 	.word	0x00000940


	//----- nvinfo : EIATTR_CRS_STACK_SIZE
	.align		4
.L_539:
        /*0058*/ 	.byte	0x04, 0x1e
        /*005a*/ 	.short	(.L_541 - .L_540)
.L_540:
        /*005c*/ 	.word	0x00000000


	//----- nvinfo : EIATTR_CBANK_PARAM_SIZE
	.align		4
.L_541:
        /*0060*/ 	.byte	0x03, 0x19
        /*0062*/ 	.short	0x0018


	//----- nvinfo : EIATTR_PARAM_CBANK
	.align		4
        /*0064*/ 	.byte	0x04, 0x0a
        /*0066*/ 	.short	(.L_543 - .L_542)
	.align		4
.L_542:
        /*0068*/ 	.word	index@(.nv.constant0._Z16_minimum_64_20_1iPdS_)
        /*006c*/ 	.short	0x0380
        /*006e*/ 	.short	0x0018


	//----- nvinfo : EIATTR_SW_WAR
	.align		4
.L_543:
        /*0070*/ 	.byte	0x04, 0x36
        /*0072*/ 	.short	(.L_545 - .L_544)
.L_544:
        /*0074*/ 	.word	0x00000008
.L_545:


//--------------------- .nv.info._Z16_minimum_32_20_2PfS_ --------------------------
	.section	.nv.info._Z16_minimum_32_20_2PfS_,"",@"SHT_CUDA_INFO"
	.sectionflags	@""
	.align	4


	//----- nvinfo : EIATTR_CUDA_API_VERSION
	.align		4
        /*0000*/ 	.byte	0x04, 0x37
        /*0002*/ 	.short	(.L_547 - .L_546)
.L_546:
        /*0004*/ 	.word	0x00000082


	//----- nvinfo : EIATTR_KPARAM_INFO
	.align		4
.L_547:
        /*0008*/ 	.byte	0x04, 0x17
        /*000a*/ 	.short	(.L_549 - .L_548)
.L_548:
        /*000c*/ 	.word	0x00000000
        /*0010*/ 	.short	0x0001
        /*0012*/ 	.short	0x0008
        /*0014*/ 	.byte	0x00, 0xf5, 0x21, 0x00


	//----- nvinfo : EIATTR_KPARAM_INFO
	.align		4
.L_549:
        /*0018*/ 	.byte	0x04, 0x17
        /*001a*/ 	.short	(.L_551 - .L_550)
.L_550:
        /*001c*/ 	.word	0x00000000
        /*0020*/ 	.short	0x0000
        /*0022*/ 	.short	0x0000
        /*0024*/ 	.byte	0x00, 0xf5, 0x21, 0x00


	//----- nvinfo : EIATTR_SPARSE_MMA_MASK
	.align		4
.L_551:
        /*0028*/ 	.byte	0x03, 0x50
        /*002a*/ 	.short	0x0000


	//----- nvinfo : EIATTR_MAXREG_COUNT
	.align		4
        /*002c*/ 	.byte	0x03, 0x1b
        /*002e*/ 	.short	0x00ff


	//----- nvinfo : EIATTR_NUM_BARRIERS
	.align		4
        /*0030*/ 	.byte	0x02, 0x4c
        /*0032*/ 	.byte	0x01
	.zero		1


	//----- nvinfo : EIATTR_MERCURY_ISA_VERSION
	.align		4
        /*0034*/ 	.byte	0x03, 0x5f
        /*0036*/ 	.short	0x0101


	//----- nvinfo : EIATTR_VRC_CTA_INIT_COUNT
	.align		4
        /*0038*/ 	.byte	0x02, 0x4a
	.zero		1
	.zero		1


	//----- nvinfo : EIATTR_EXIT_INSTR_OFFSETS
	.align		4
        /*003c*/ 	.byte	0x04, 0x1c
        /*003e*/ 	.short	(.L_553 - .L_552)


	//   ....[0]....
.L_552:
        /*0040*/ 	.word	0x00000370


	//   ....[1]....
        /*0044*/ 	.word	0x000003b0


	//----- nvinfo : EIATTR_CRS_STACK_SIZE
	.align		4
.L_553:
        /*0048*/ 	.byte	0x04, 0x1e
        /*004a*/ 	.short	(.L_555 - .L_554)
.L_554:
        /*004c*/ 	.word	0x00000000


	//----- nvinfo : EIATTR_CBANK_PARAM_SIZE
	.align		4
.L_555:
        /*0050*/ 	.byte	0x03, 0x19
        /*0052*/ 	.short	0x0010


	//----- nvinfo : EIATTR_PARAM_CBANK
	.align		4
        /*0054*/ 	.byte	0x04, 0x0a
        /*0056*/ 	.short	(.L_557 - .L_556)
	.align		4
.L_556:
        /*0058*/ 	.word	index@(.nv.constant0._Z16_minimum_32_20_2PfS_)
        /*005c*/ 	.short	0x0380
        /*005e*/ 	.short	0x0010


	//----- nvinfo : EIATTR_SW_WAR
	.align		4
.L_557:
        /*0060*/ 	.byte	0x04, 0x36
        /*0062*/ 	.short	(.L_559 - .L_558)
.L_558:
        /*0064*/ 	.word	0x00000008
.L_559:


//--------------------- .nv.info._Z16_minimum_32_20_1iPfS_ --------------------------
	.section	.nv.info._Z16_minimum_32_20_1iPfS_,"",@"SHT_CUDA_INFO"
	.sectionflags	@""
	.align	4


	//----- nvinfo : EIATTR_CUDA_API_VERSION
	.align		4
        /*0000*/ 	.byte	0x04, 0x37
        /*0002*/ 	.short	(.L_561 - .L_560)
.L_560:
        /*0004*/ 	.word	0x00000082


	//----- nvinfo : EIATTR_KPARAM_INFO
	.align		4
.L_561:
        /*0008*/ 	.byte	0x04, 0x17
        /*000a*/ 	.short	(.L_563 - .L_562)
.L_562:
        /*000c*/ 	.word	0x00000000
        /*0010*/ 	.short	0x0002
        /*0012*/ 	.short	0x0010
        /*0014*/ 	.byte	0x00, 0xf5, 0x21, 0x00


	//----- nvinfo : EIATTR_KPARAM_INFO
	.align		4
.L_563:
        /*0018*/ 	.byte	0x04, 0x17
        /*001a*/ 	.short	(.L_565 - .L_564)
.L_564:
        /*001c*/ 	.word	0x00000000
        /*0020*/ 	.short	0x0001
        /*0022*/ 	.short	0x0008
        /*0024*/ 	.byte	0x00, 0xf5, 0x21, 0x00


	//----- nvinfo : EIATTR_KPARAM_INFO
	.align		4
.L_565:
        /*0028*/ 	.byte	0x04, 0x17
        /*002a*/ 	.short	(.L_567 - .L_566)
.L_566:
        /*002c*/ 	.word	0x00000000
        /*0030*/ 	.short	0x0000
        /*0032*/ 	.short	0x0000
        /*0034*/ 	.byte	0x00, 0xf0, 0x11, 0x00


	//----- nvinfo : EIATTR_SPARSE_MMA_MASK
	.align		4
.L_567:
        /*0038*/ 	.byte	0x03, 0x50
        /*003a*/ 	.short	0x0000


	//----- nvinfo : EIATTR_MAXREG_COUNT
	.align		4
        /*003c*/ 	.byte	0x03, 0x1b
        /*003e*/ 	.short	0x00ff


	//----- nvinfo : EIATTR_NUM_BARRIERS
	.align		4
        /*0040*/ 	.byte	0x02, 0x4c
        /*0042*/ 	.byte	0x01
	.zero		1


	//----- nvinfo : EIATTR_MERCURY_ISA_VERSION
	.align		4
        /*0044*/ 	.byte	0x03, 0x5f
        /*0046*/ 	.short	0x0101


	//----- nvinfo : EIATTR_VRC_CTA_INIT_COUNT
	.align		4
        /*0048*/ 	.byte	0x02, 0x4a
	.zero		1
	.zero		1


	//----- nvinfo : EIATTR_EXIT_INSTR_OFFSETS
	.align		4
        /*004c*/ 	.byte	0x04, 0x1c
        /*004e*/ 	.short	(.L_569 - .L_568)


	//   ....[0]....
.L_568:
        /*0050*/ 	.word	0x00000800


	//   ....[1]....
        /*0054*/ 	.word	0x00000850


	//----- nvinfo : EIATTR_CRS_STACK_SIZE
	.align		4
.L_569:
        /*0058*/ 	.byte	0x04, 0x1e
        /*005a*/ 	.short	(.L_571 - .L_570)
.L_570:
        /*005c*/ 	.word	0x00000000


	//----- nvinfo : EIATTR_CBANK_PARAM_SIZE
	.align		4
.L_571:
        /*0060*/ 	.byte	0x03, 0x19
        /*0062*/ 	.short	0x0018


	//----- nvinfo : EIATTR_PARAM_CBANK
	.align		4
        /*0064*/ 	.byte	0x04, 0x0a
        /*0066*/ 	.short	(.L_573 - .L_572)
	.align		4
.L_572:
        /*0068*/ 	.word	index@(.nv.constant0._Z16_minimum_32_20_1iPfS_)
        /*006c*/ 	.short	0x0380
        /*006e*/ 	.short	0x0018


	//----- nvinfo : EIATTR_SW_WAR
	.align		4
.L_573:
        /*0070*/ 	.byte	0x04, 0x36
        /*0072*/ 	.short	(.L_575 - .L_574)
.L_574:
        /*0074*/ 	.word	0x00000008
.L_575:


//--------------------- .nv.info._Z16_maximum_64_20_2PdS_ --------------------------
	.section	.nv.info._Z16_maximum_64_20_2PdS_,"",@"SHT_CUDA_INFO"
	.sectionflags	@""
	.align	4


	//----- nvinfo : EIATTR_CUDA_API_VERSION
	.align		4
        /*0000*/ 	.byte	0x04, 0x37
        /*0002*/ 	.short	(.L_577 - .L_576)
.L_576:
        /*0004*/ 	.word	0x00000082


	//----- nvinfo : EIATTR_KPARAM_INFO
	.align		4
.L_577:
        /*0008*/ 	.byte	0x04, 0x17
        /*000a*/ 	.short	(.L_579 - .L_578)
.L_578:
        /*000c*/ 	.word	0x00000000
        /*0010*/ 	.short	0x0001
        /*0012*/ 	.short	0x0008
        /*0014*/ 	.byte	0x00, 0xf5, 0x21, 0x00


	//----- nvinfo : EIATTR_KPARAM_INFO
	.align		4
.L_579:
        /*0018*/ 	.byte	0x04, 0x17
        /*001a*/ 	.short	(.L_581 - .L_580)
.L_580:
        /*001c*/ 	.word	0x00000000
        /*0020*/ 	.short	0x0000
        /*0022*/ 	.short	0x0000
        /*0024*/ 	.byte	0x00, 0xf5, 0x21, 0x00


	//----- nvinfo : EIATTR_SPARSE_MMA_MASK
	.align		4
.L_581:
        /*0028*/ 	.byte	0x03, 0x50
        /*002a*/ 	.short	0x0000


	//----- nvinfo : EIATTR_MAXREG_COUNT
	.align		4
        /*002c*/ 	.byte	0x03, 0x1b
        /*002e*/ 	.short	0x00ff


	//----- nvinfo : EIATTR_NUM_BARRIERS
	.align		4
        /*0030*/ 	.byte	0x02, 0x4c
        /*0032*/ 	.byte	0x01
	.zero		1


	//----- nvinfo : EIATTR_MERCURY_ISA_VERSION
	.align		4
        /*0034*/ 	.byte	0x03, 0x5f
        /*0036*/ 	.short	0x0101


	//----- nvinfo : EIATTR_VRC_CTA_INIT_COUNT
	.align		4
        /*0038*/ 	.byte	0x02, 0x4a
	.zero		1
	.zero		1


	//----- nvinfo : EIATTR_EXIT_INSTR_OFFSETS
	.align		4
        /*003c*/ 	.byte	0x04, 0x1c
        /*003e*/ 	.short	(.L_583 - .L_582)


	//   ....[0]....
.L_582:
        /*0040*/ 	.word	0x000003e0


	//   ....[1]....
        /*0044*/ 	.word	0x00000420


	//----- nvinfo : EIATTR_CRS_STACK_SIZE
	.align		4
.L_583:
        /*0048*/ 	.byte	0x04, 0x1e
        /*004a*/ 	.short	(.L_585 - .L_584)
.L_584:
        /*004c*/ 	.word	0x00000000


	//----- nvinfo : EIATTR_CBANK_PARAM_SIZE
	.align		4
.L_585:
        /*0050*/ 	.byte	0x03, 0x19
        /*0052*/ 	.short	0x0010


	//----- nvinfo : EIATTR_PARAM_CBANK
	.align		4
        /*0054*/ 	.byte	0x04, 0x0a
        /*0056*/ 	.short	(.L_587 - .L_586)
	.align		4
.L_586:
        /*0058*/ 	.word	index@(.nv.constant0._Z16_maximum_64_20_2PdS_)
        /*005c*/ 	.short	0x0380
        /*005e*/ 	.short	0x0010


	//----- nvinfo : EIATTR_SW_WAR
	.align		4
.L_587:
        /*0060*/ 	.byte	0x04, 0x36
        /*0062*/ 	.short	(.L_589 - .L_588)
.L_588:
        /*0064*/ 	.word	0x00000008
.L_589:


//--------------------- .nv.info._Z16_maximum_64_20_1iPdS_ --------------------------
	.section	.nv.info._Z16_maximum_64_20_1iPdS_,"",@"SHT_CUDA_INFO"
	.sectionflags	@""
	.align	4


	//----- nvinfo : EIATTR_CUDA_API_VERSION
	.align		4
        /*0000*/ 	.byte	0x04, 0x37
        /*0002*/ 	.short	(.L_591 - .L_590)
.L_590:
        /*0004*/ 	.word	0x00000082


	//----- nvinfo : EIATTR_KPARAM_INFO
	.align		4
.L_591:
        /*0008*/ 	.byte	0x04, 0x17
        /*000a*/ 	.short	(.L_593 - .L_592)
.L_592:
        /*000c*/ 	.word	0x00000000
        /*0010*/ 	.short	0x0002
        /*0012*/ 	.short	0x0010
        /*0014*/ 	.byte	0x00, 0xf5, 0x21, 0x00


	//----- nvinfo : EIATTR_KPARAM_INFO
	.align		4
.L_593:
        /*0018*/ 	.byte	0x04, 0x17
        /*001a*/ 	.short	(.L_595 - .L_594)
.L_594:
        /*001c*/ 	.word	0x00000000
        /*0020*/ 	.short	0x0001
        /*0022*/ 	.short	0x0008
        /*0024*/ 	.byte	0x00, 0xf5, 0x21, 0x00


	//----- nvinfo : EIATTR_KPARAM_INFO
	.align		4
.L_595:
        /*0028*/ 	.byte	0x04, 0x17
        /*002a*/ 	.short	(.L_597 - .L_596)
.L_596:
        /*002c*/ 	.word	0x00000000
        /*0030*/ 	.short	0x0000
        /*0032*/ 	.short	0x0000
        /*0034*/ 	.byte	0x00, 0xf0, 0x11, 0x00


	//----- nvinfo : EIATTR_SPARSE_MMA_MASK
	.align		4
.L_597:
        /*0038*/ 	.byte	0x03, 0x50
        /*003a*/ 	.short	0x0000


	//----- nvinfo : EIATTR_MAXREG_COUNT
	.align		4
        /*003c*/ 	.byte	0x03, 0x1b
        /*003e*/ 	.short	0x00ff


	//----- nvinfo : EIATTR_NUM_BARRIERS
	.align		4
        /*0040*/ 	.byte	0x02, 0x4c
        /*0042*/ 	.byte	0x01
	.zero		1


	//----- nvinfo : EIATTR_MERCURY_ISA_VERSION
	.align		4
        /*0044*/ 	.byte	0x03, 0x5f
        /*0046*/ 	.short	0x0101


	//----- nvinfo : EIATTR_VRC_CTA_INIT_COUNT
	.align		4
        /*0048*/ 	.byte	0x02, 0x4a
	.zero		1
	.zero		1


	//----- nvinfo : EIATTR_EXIT_INSTR_OFFSETS
	.align		4
        /*004c*/ 	.byte	0x04, 0x1c
        /*004e*/ 	.short	(.L_599 - .L_598)


	//   ....[0]....
.L_598:
        /*0050*/ 	.word	0x000008f0


	//   ....[1]....
        /*0054*/ 	.word	0x00000940


	//----- nvinfo : EIATTR_CRS_STACK_SIZE
	.align		4
.L_599:
        /*0058*/ 	.byte	0x04, 0x1e
        /*005a*/ 	.short	(.L_601 - .L_600)
.L_600:
        /*005c*/ 	.word	0x00000000


	//----- nvinfo : EIATTR_CBANK_PARAM_SIZE
	.align		4
.L_601:
        /*0060*/ 	.byte	0x03, 0x19
        /*0062*/ 	.short	0x0018


	//----- nvinfo : EIATTR_PARAM_CBANK
	.align		4
        /*0064*/ 	.byte	0x04, 0x0a
        /*0066*/ 	.short	(.L_603 - .L_602)
	.align		4
.L_602:
        /*0068*/ 	.word	index@(.nv.constant0._Z16_maximum_64_20_1iPdS_)
        /*006c*/ 	.short	0x0380
        /*006e*/ 	.short	0x0018


	//----- nvinfo : EIATTR_SW_WAR
	.align		4
.L_603:
        /*0070*/ 	.byte	0x04, 0x36
        /*0072*/ 	.short	(.L_605 - .L_604)
.L_604:
        /*0074*/ 	.word	0x00000008
.L_605:


//--------------------- .nv.info._Z16_maximum_32_20_2PfS_ --------------------------
	.section	.nv.info._Z16_maximum_32_20_2PfS_,"",@"SHT_CUDA_INFO"
	.sectionflags	@""
	.align	4


	//----- nvinfo : EIATTR_CUDA_API_VERSION
	.align		4
        /*0000*/ 	.byte	0x04, 0x37
        /*0002*/ 	.short	(.L_607 - .L_606)
.L_606:
        /*0004*/ 	.word	0x00000082


	//----- nvinfo : EIATTR_KPARAM_INFO
	.align		4
.L_607:
        /*0008*/ 	.byte	0x04, 0x17
        /*000a*/ 	.short	(.L_609 - .L_608)
.L_608:
        /*000c*/ 	.word	0x00000000
        /*0010*/ 	.short	0x0001
        /*0012*/ 	.short	0x0008
        /*0014*/ 	.byte	0x00, 0xf5, 0x21, 0x00


	//----- nvinfo : EIATTR_KPARAM_INFO
	.align		4
.L_609:
        /*0018*/ 	.byte	0x04, 0x17
        /*001a*/ 	.short	(.L_611 - .L_610)
.L_610:
        /*001c*/ 	.word	0x00000000
        /*0020*/ 	.short	0x0000
        /*0022*/ 	.short	0x0000
        /*0024*/ 	.byte	0x00, 0xf5, 0x21, 0x00


	//----- nvinfo : EIATTR_SPARSE_MMA_MASK
	.align		4
.L_611:
        /*0028*/ 	.byte	0x03, 0x50
        /*002a*/ 	.short	0x0000


	//----- nvinfo : EIATTR_MAXREG_COUNT
	.align		4
        /*002c*/ 	.byte	0x03, 0x1b
        /*002e*/ 	.short	0x00ff


	//----- nvinfo : EIATTR_NUM_BARRIERS
	.align		4
        /*0030*/ 	.byte	0x02, 0x4c
        /*0032*/ 	.byte	0x01
	.zero		1


	//----- nvinfo : EIATTR_MERCURY_ISA_VERSION
	.align		4
        /*0034*/ 	.byte	0x03, 0x5f
        /*0036*/ 	.short	0x0101


	//----- nvinfo : EIATTR_VRC_CTA_INIT_COUNT
	.align		4
        /*0038*/ 	.byte	0x02, 0x4a
	.zero		1
	.zero		1


	//----- nvinfo : EIATTR_EXIT_INSTR_OFFSETS
	.align		4
        /*003c*/ 	.byte	0x04, 0x1c
        /*003e*/ 	.short	(.L_613 - .L_612)


	//   ....[0]....
.L_612:
        /*0040*/ 	.word	0x00000370


	//   ....[1]....
        /*0044*/ 	.word	0x000003b0


	//----- nvinfo : EIATTR_CRS_STACK_SIZE
	.align		4
.L_613:
        /*0048*/ 	.byte	0x04, 0x1e
        /*004a*/ 	.short	(.L_615 - .L_614)
.L_614:
        /*004c*/ 	.word	0x00000000


	//----- nvinfo : EIATTR_CBANK_PARAM_SIZE
	.align		4
.L_615:
        /*0050*/ 	.byte	0x03, 0x19
        /*0052*/ 	.short	0x0010


	//----- nvinfo : EIATTR_PARAM_CBANK
	.align		4
        /*0054*/ 	.byte	0x04, 0x0a
        /*0056*/ 	.short	(.L_617 - .L_616)
	.align		4
.L_616:
        /*0058*/ 	.word	index@(.nv.constant0._Z16_maximum_32_20_2PfS_)
        /*005c*/ 	.short	0x0380
        /*005e*/ 	.short	0x0010


	//----- nvinfo : EIATTR_SW_WAR
	.align		4
.L_617:
        /*0060*/ 	.byte	0x04, 0x36
        /*0062*/ 	.short	(.L_619 - .L_618)
.L_618:
        /*0064*/ 	.word	0x00000008
.L_619:


//--------------------- .nv.info._Z16_maximum_32_20_1iPfS_ --------------------------
	.section	.nv.info._Z16_maximum_32_20_1iPfS_,"",@"SHT_CUDA_INFO"
	.sectionflags	@""
	.align	4


	//----- nvinfo : EIATTR_CUDA_API_VERSION
	.align		4
        /*0000*/ 	.byte	0x04, 0x37
        /*0002*/ 	.short	(.L_621 - .L_620)
.L_620:
        /*0004*/ 	.word	0x00000082


	//----- nvinfo : EIATTR_KPARAM_INFO
	.align		4
.L_621:
        /*0008*/ 	.byte	0x04, 0x17
        /*000a*/ 	.short	(.L_623 - .L_622)
.L_622:
        /*000c*/ 	.word	0x00000000
        /*0010*/ 	.short	0x0002
        /*0012*/ 	.short	0x0010
        /*0014*/ 	.byte	0x00, 0xf5, 0x21, 0x00


	//----- nvinfo : EIATTR_KPARAM_INFO
	.align		4
.L_623:
        /*0018*/ 	.byte	0x04, 0x17
        /*001a*/ 	.short	(.L_625 - .L_624)
.L_624:
        /*001c*/ 	.word	0x00000000
        /*0020*/ 	.short	0x0001
        /*0022*/ 	.short	0x0008
        /*0024*/ 	.byte	0x00, 0xf5, 0x21, 0x00


	//----- nvinfo : EIATTR_KPARAM_INFO
	.align		4
.L_625:
        /*0028*/ 	.byte	0x04, 0x17
        /*002a*/ 	.short	(.L_627 - .L_626)
.L_626:
        /*002c*/ 	.word	0x00000000
        /*0030*/ 	.short	0x0000
        /*0032*/ 	.short	0x0000
        /*0034*/ 	.byte	0x00, 0xf0, 0x11, 0x00


	//----- nvinfo : EIATTR_SPARSE_MMA_MASK
	.align		4
.L_627:
        /*0038*/ 	.byte	0x03, 0x50
        /*003a*/ 	.short	0x0000


	//----- nvinfo : EIATTR_MAXREG_COUNT
	.align		4
        /*003c*/ 	.byte	0x03, 0x1b
        /*003e*/ 	.short	0x00ff


	//----- nvinfo : EIATTR_NUM_BARRIERS
	.align		4
        /*0040*/ 	.byte	0x02, 0x4c
        /*0042*/ 	.byte	0x01
	.zero		1


	//----- nvinfo : EIATTR_MERCURY_ISA_VERSION
	.align		4
        /*0044*/ 	.byte	0x03, 0x5f
        /*0046*/ 	.short	0x0101


	//----- nvinfo : EIATTR_VRC_CTA_INIT_COUNT
	.align		4
        /*0048*/ 	.byte	0x02, 0x4a
	.zero		1
	.zero		1


	//----- nvinfo : EIATTR_EXIT_INSTR_OFFSETS
	.align		4
        /*004c*/ 	.byte	0x04, 0x1c
        /*004e*/ 	.short	(.L_629 - .L_628)


	//   ....[0]....
.L_628:
        /*0050*/ 	.word	0x00000800


	//   ....[1]....
        /*0054*/ 	.word	0x00000850


	//----- nvinfo : EIATTR_CRS_STACK_SIZE
	.align		4
.L_629:
        /*0058*/ 	.byte	0x04, 0x1e
        /*005a*/ 	.short	(.L_631 - .L_630)
.L_630:
        /*005c*/ 	.word	0x00000000


	//----- nvinfo : EIATTR_CBANK_PARAM_SIZE
	.align		4
.L_631:
        /*0060*/ 	.byte	0x03, 0x19
        /*0062*/ 	.short	0x0018


	//----- nvinfo : EIATTR_PARAM_CBANK
	.align		4
        /*0064*/ 	.byte	0x04, 0x0a
        /*0066*/ 	.short	(.L_633 - .L_632)
	.align		4
.L_632:
        /*0068*/ 	.word	index@(.nv.constant0._Z16_maximum_32_20_1iPfS_)
        /*006c*/ 	.short	0x0380
        /*006e*/ 	.short	0x0018


	//----- nvinfo : EIATTR_SW_WAR
	.align		4
.L_633:
        /*0070*/ 	.byte	0x04, 0x36
        /*0072*/ 	.short	(.L_635 - .L_634)
.L_634:
        /*0074*/ 	.word	0x00000008
.L_635:


//--------------------- .nv.info._Z13_prod_64_20_2PdS_ --------------------------
	.section	.nv.info._Z13_prod_64_20_2PdS_,"",@"SHT_CUDA_INFO"
	.sectionflags	@""
	.align	4


	//----- nvinfo : EIATTR_CUDA_API_VERSION
	.align		4
        /*0000*/ 	.byte	0x04, 0x37
        /*0002*/ 	.short	(.L_637 - .L_636)
.L_636:
        /*0004*/ 	.word	0x00000082


	//----- nvinfo : EIATTR_KPARAM_INFO
	.align		4
.L_637:
        /*0008*/ 	.byte	0x04, 0x17
        /*000a*/ 	.short	(.L_639 - .L_638)
.L_638:
        /*000c*/ 	.word	0x00000000
        /*0010*/ 	.short	0x0001
        /*0012*/ 	.short	0x0008
        /*0014*/ 	.byte	0x00, 0xf5, 0x21, 0x00


	//----- nvinfo : EIATTR_KPARAM_INFO
	.align		4
.L_639:
        /*0018*/ 	.byte	0x04, 0x17
        /*001a*/ 	.short	(.L_641 - .L_640)
.L_640:
        /*001c*/ 	.word	0x00000000
        /*0020*/ 	.short	0x0000
        /*0022*/ 	.short	0x0000
        /*0024*/ 	.byte	0x00, 0xf5, 0x21, 0x00


	//----- nvinfo : EIATTR_SPARSE_MMA_MASK
	.align		4
.L_641:
        /*0028*/ 	.byte	0x03, 0x50
        /*002a*/ 	.short	0x0000


	//----- nvinfo : EIATTR_MAXREG_COUNT
	.align		4
        /*002c*/ 	.byte	0x03, 0x1b
        /*002e*/ 	.short	0x00ff


	//----- nvinfo : EIATTR_NUM_BARRIERS
	.align		4
        /*0030*/ 	.byte	0x02, 0x4c
        /*0032*/ 	.byte	0x01
	.zero		1


	//----- nvinfo : EIATTR_MERCURY_ISA_VERSION
	.align		4
        /*0034*/ 	.byte	0x03, 0x5f
        /*0036*/ 	.short	0x0101


	//----- nvinfo : EIATTR_VRC_CTA_INIT_COUNT
	.align		4
        /*0038*/ 	.byte	0x02, 0x4a
	.zero		1
	.zero		1


	//----- nvinfo : EIATTR_EXIT_INSTR_OFFSETS
	.align		4
        /*003c*/ 	.byte	0x04, 0x1c
        /*003e*/ 	.short	(.L_643 - .L_642)


	//   ....[0]....
.L_642:
        /*0040*/ 	.word	0x00000300


	//   ....[1]....
        /*0044*/ 	.word	0x00000340


	//----- nvinfo : EIATTR_CRS_STACK_SIZE
	.align		4
.L_643:
        /*0048*/ 	.byte	0x04, 0x1e
        /*004a*/ 	.short	(.L_645 - .L_644)
.L_644:
        /*004c*/ 	.word	0x00000000


	//----- nvinfo : EIATTR_CBANK_PARAM_SIZE
	.align		4
.L_645:
        /*0050*/ 	.byte	0x03, 0x19
        /*0052*/ 	.short	0x0010


	//----- nvinfo : EIATTR_PARAM_CBANK
	.align		4
        /*0054*/ 	.byte	0x04, 0x0a
        /*0056*/ 	.short	(.L_647 - .L_646)
	.align		4
.L_646:
        /*0058*/ 	.word	index@(.nv.constant0._Z13_prod_64_20_2PdS_)
        /*005c*/ 	.short	0x0380
        /*005e*/ 	.short	0x0010


	//----- nvinfo : EIATTR_SW_WAR
	.align		4
.L_647:
        /*0060*/ 	.byte	0x04, 0x36
        /*0062*/ 	.short	(.L_649 - .L_648)
.L_648:
        /*0064*/ 	.word	0x00000008
.L_649:


//--------------------- .nv.info._Z13_prod_64_20_1iPdS_ --------------------------
	.section	.nv.info._Z13_prod_64_20_1iPdS_,"",@"SHT_CUDA_INFO"
	.sectionflags	@""
	.align	4


	//----- nvinfo : EIATTR_CUDA_API_VERSION
	.align		4
        /*0000*/ 	.byte	0x04, 0x37
        /*0002*/ 	.short	(.L_651 - .L_650)
.L_650:
        /*0004*/ 	.word	0x00000082


	//----- nvinfo : EIATTR_KPARAM_INFO
	.align		4
.L_651:
        /*0008*/ 	.byte	0x04, 0x17
        /*000a*/ 	.short	(.L_653 - .L_652)
.L_652:
        /*000c*/ 	.word	0x00000000
        /*0010*/ 	.short	0x0002
        /*0012*/ 	.short	0x0010
        /*0014*/ 	.byte	0x00, 0xf5, 0x21, 0x00


	//----- nvinfo : EIATTR_KPARAM_INFO
	.align		4
.L_653:
        /*0018*/ 	.byte	0x04, 0x17
        /*001a*/ 	.short	(.L_655 - .L_654)
.L_654:
        /*001c*/ 	.word	0x00000000
        /*0020*/ 	.short	0x0001
        /*0022*/ 	.short	0x0008
        /*0024*/ 	.byte	0x00, 0xf5, 0x21, 0x00


	//----- nvinfo : EIATTR_KPARAM_INFO
	.align		4
.L_655:
        /*0028*/ 	.byte	0x04, 0x17
        /*002a*/ 	.short	(.L_657 - .L_656)
.L_656:
        /*002c*/ 	.word	0x00000000
        /*0030*/ 	.short	0x0000
        /*0032*/ 	.short	0x0000
        /*0034*/ 	.byte	0x00, 0xf0, 0x11, 0x00


	//----- nvinfo : EIATTR_SPARSE_MMA_MASK
	.align		4
.L_657:
        /*0038*/ 	.byte	0x03, 0x50
        /*003a*/ 	.short	0x0000


	//----- nvinfo : EIATTR_MAXREG_COUNT
	.align		4
        /*003c*/ 	.byte	0x03, 0x1b
        /*003e*/ 	.short	0x00ff


	//----- nvinfo : EIATTR_NUM_BARRIERS
	.align		4
        /*0040*/ 	.byte	0x02, 0x4c
        /*0042*/ 	.byte	0x01
	.zero		1


	//----- nvinfo : EIATTR_MERCURY_ISA_VERSION
	.align		4
        /*0044*/ 	.byte	0x03, 0x5f
        /*0046*/ 	.short	0x0101


	//----- nvinfo : EIATTR_VRC_CTA_INIT_COUNT
	.align		4
        /*0048*/ 	.byte	0x02, 0x4a
	.zero		1
	.zero		1


	//----- nvinfo : EIATTR_EXIT_INSTR_OFFSETS
	.align		4
        /*004c*/ 	.byte	0x04, 0x1c
        /*004e*/ 	.short	(.L_659 - .L_658)


	//   ....[0]....
.L_658:
        /*0050*/ 	.word	0x00000770


	//   ....[1]....
        /*0054*/ 	.word	0x000007c0


	//----- nvinfo : EIATTR_CRS_STACK_SIZE
	.align		4
.L_659:
        /*0058*/ 	.byte	0x04, 0x1e
        /*005a*/ 	.short	(.L_661 - .L_660)
.L_660:
        /*005c*/ 	.word	0x00000000


	//----- nvinfo : EIATTR_CBANK_PARAM_SIZE
	.align		4
.L_661:
        /*0060*/ 	.byte	0x03, 0x19
        /*0062*/ 	.short	0x0018


	//----- nvinfo : EIATTR_PARAM_CBANK
	.align		4
        /*0064*/ 	.byte	0x04, 0x0a
        /*0066*/ 	.short	(.L_663 - .L_662)
	.align		4
.L_662:
        /*0068*/ 	.word	index@(.nv.constant0._Z13_prod_64_20_1iPdS_)
        /*006c*/ 	.short	0x0380
        /*006e*/ 	.short	0x0018


	//----- nvinfo : EIATTR_SW_WAR
	.align		4
.L_663:
        /*0070*/ 	.byte	0x04, 0x36
        /*0072*/ 	.short	(.L_665 - .L_664)
.L_664:
        /*0074*/ 	.word	0x00000008
.L_665:


//--------------------- .nv.info._Z13_prod_32_20_2PfS_ --------------------------
	.section	.nv.info._Z13_prod_32_20_2PfS_,"",@"SHT_CUDA_INFO"
	.sectionflags	@""
	.align	4


	//----- nvinfo : EIATTR_CUDA_API_VERSION
	.align		4
        /*0000*/ 	.byte	0x04, 0x37
        /*0002*/ 	.short	(.L_667 - .L_666)
.L_666:
        /*0004*/ 	.word	0x00000082


	//----- nvinfo : EIATTR_KPARAM_INFO
	.align		4
.L_667:
        /*0008*/ 	.byte	0x04, 0x17
        /*000a*/ 	.short	(.L_669 - .L_668)
.L_668:
        /*000c*/ 	.word	0x00000000
        /*0010*/ 	.short	0x0001
        /*0012*/ 	.short	0x0008
        /*0014*/ 	.byte	0x00, 0xf5, 0x21, 0x00


	//----- nvinfo : EIATTR_KPARAM_INFO
	.align		4
.L_669:
        /*0018*/ 	.byte	0x04, 0x17
        /*001a*/ 	.short	(.L_671 - .L_670)
.L_670:
        /*001c*/ 	.word	0x00000000
        /*0020*/ 	.short	0x0000
        /*0022*/ 	.short	0x0000
        /*0024*/ 	.byte	0x00, 0xf5, 0x21, 0x00


	//----- nvinfo : EIATTR_SPARSE_MMA_MASK
	.align		4
.L_671:
        /*0028*/ 	.byte	0x03, 0x50
        /*002a*/ 	.short	0x0000


	//----- nvinfo : EIATTR_MAXREG_COUNT
	.align		4
        /*002c*/ 	.byte	0x03, 0x1b
        /*002e*/ 	.short	0x00ff


	//----- nvinfo : EIATTR_NUM_BARRIERS
	.align		4
        /*0030*/ 	.byte	0x02, 0x4c
        /*0032*/ 	.byte	0x01
	.zero		1


	//----- nvinfo : EIATTR_MERCURY_ISA_VERSION
	.align		4
        /*0034*/ 	.byte	0x03, 0x5f
        /*0036*/ 	.short	0x0101


	//----- nvinfo : EIATTR_VRC_CTA_INIT_COUNT
	.align		4
        /*0038*/ 	.byte	0x02, 0x4a
	.zero		1
	.zero		1


	//----- nvinfo : EIATTR_EXIT_INSTR_OFFSETS
	.align		4
        /*003c*/ 	.byte	0x04, 0x1c
        /*003e*/ 	.short	(.L_673 - .L_672)


	//   ....[0]....
.L_672:
        /*0040*/ 	.word	0x00000300


	//   ....[1]....
        /*0044*/ 	.word	0x00000340


	//----- nvinfo : EIATTR_CRS_STACK_SIZE
	.align		4
.L_673:
        /*0048*/ 	.byte	0x04, 0x1e
        /*004a*/ 	.short	(.L_675 - .L_674)
.L_674:
        /*004c*/ 	.word	0x00000000


	//----- nvinfo : EIATTR_CBANK_PARAM_SIZE
	.align		4
.L_675:
        /*0050*/ 	.byte	0x03, 0x19
        /*0052*/ 	.short	0x0010


	//----- nvinfo : EIATTR_PARAM_CBANK
	.align		4
        /*0054*/ 	.byte	0x04, 0x0a
        /*0056*/ 	.short	(.L_677 - .L_676)
	.align		4
.L_676:
        /*0058*/ 	.word	index@(.nv.constant0._Z13_prod_32_20_2PfS_)
        /*005c*/ 	.short	0x0380
        /*005e*/ 	.short	0x0010


	//----- nvinfo : EIATTR_SW_WAR
	.align		4
.L_677:
        /*0060*/ 	.byte	0x04, 0x36
        /*0062*/ 	.short	(.L_679 - .L_678)
.L_678:
        /*0064*/ 	.word	0x00000008
.L_679:


//--------------------- .nv.info._Z13_prod_32_20_1iPfS_ --------------------------
	.section	.nv.info._Z13_prod_32_20_1iPfS_,"",@"SHT_CUDA_INFO"
	.sectionflags	@""
	.align	4


	//----- nvinfo : EIATTR_CUDA_API_VERSION
	.align		4
        /*0000*/ 	.byte	0x04, 0x37
        /*0002*/ 	.short	(.L_681 - .L_680)
.L_680:
        /*0004*/ 	.word	0x00000082


	//----- nvinfo : EIATTR_KPARAM_INFO
	.align		4
.L_681:
        /*0008*/ 	.byte	0x04, 0x17
        /*000a*/ 	.short	(.L_683 - .L_682)
.L_682:
        /*000c*/ 	.word	0x00000000
        /*0010*/ 	.short	0x0002
        /*0012*/ 	.short	0x0010
        /*0014*/ 	.byte	0x00, 0xf5, 0x21, 0x00


	//----- nvinfo : EIATTR_KPARAM_INFO
	.align		4
.L_683:
        /*0018*/ 	.byte	0x04, 0x17
        /*001a*/ 	.short	(.L_685 - .L_684)
.L_684:
        /*001c*/ 	.word	0x00000000
        /*0020*/ 	.short	0x0001
        /*0022*/ 	.short	0x0008
        /*0024*/ 	.byte	0x00, 0xf5, 0x21, 0x00


	//----- nvinfo : EIATTR_KPARAM_INFO
	.align		4
.L_685:
        /*0028*/ 	.byte	0x04, 0x17
        /*002a*/ 	.short	(.L_687 - .L_686)
.L_686:
        /*002c*/ 	.word	0x00000000
        /*0030*/ 	.short	0x0000
        /*0032*/ 	.short	0x0000
        /*0034*/ 	.byte	0x00, 0xf0, 0x11, 0x00


	//----- nvinfo : EIATTR_SPARSE_MMA_MASK
	.align		4
.L_687:
        /*0038*/ 	.byte	0x03, 0x50
        /*003a*/ 	.short	0x0000


	//----- nvinfo : EIATTR_MAXREG_COUNT
	.align		4
        /*003c*/ 	.byte	0x03, 0x1b
        /*003e*/ 	.short	0x00ff


	//----- nvinfo : EIATTR_NUM_BARRIERS
	.align		4
        /*0040*/ 	.byte	0x02, 0x4c
        /*0042*/ 	.byte	0x01
	.zero		1


	//----- nvinfo : EIATTR_MERCURY_ISA_VERSION
	.align		4
        /*0044*/ 	.byte	0x03, 0x5f
        /*0046*/ 	.short	0x0101


	//----- nvinfo : EIATTR_VRC_CTA_INIT_COUNT
	.align		4
        /*0048*/ 	.byte	0x02, 0x4a
	.zero		1
	.zero		1


	//----- nvinfo : EIATTR_EXIT_INSTR_OFFSETS
	.align		4
        /*004c*/ 	.byte	0x04, 0x1c
        /*004e*/ 	.short	(.L_689 - .L_688)


	//   ....[0]....
.L_688:
        /*0050*/ 	.word	0x00000740


	//   ....[1]....
        /*0054*/ 	.word	0x00000790


	//----- nvinfo : EIATTR_CRS_STACK_SIZE
	.align		4
.L_689:
        /*0058*/ 	.byte	0x04, 0x1e
        /*005a*/ 	.short	(.L_691 - .L_690)
.L_690:
        /*005c*/ 	.word	0x00000000


	//----- nvinfo : EIATTR_CBANK_PARAM_SIZE
	.align		4
.L_691:
        /*0060*/ 	.byte	0x03, 0x19
        /*0062*/ 	.short	0x0018


	//----- nvinfo : EIATTR_PARAM_CBANK
	.align		4
        /*0064*/ 	.byte	0x04, 0x0a
        /*0066*/ 	.short	(.L_693 - .L_692)
	.align		4
.L_692:
        /*0068*/ 	.word	index@(.nv.constant0._Z13_prod_32_20_1iPfS_)
        /*006c*/ 	.short	0x0380
        /*006e*/ 	.short	0x0018


	//----- nvinfo : EIATTR_SW_WAR
	.align		4
.L_693:
        /*0070*/ 	.byte	0x04, 0x36
        /*0072*/ 	.short	(.L_695 - .L_694)
.L_694:
        /*0074*/ 	.word	0x00000008
.L_695:


//--------------------- .nv.info._Z12_sum_64_20_2PdS_ --------------------------
	.section	.nv.info._Z12_sum_64_20_2PdS_,"",@"SHT_CUDA_INFO"
	.sectionflags	@""
	.align	4


	//----- nvinfo : EIATTR_CUDA_API_VERSION
	.align		4
        /*0000*/ 	.byte	0x04, 0x37
        /*0002*/ 	.short	(.L_697 - .L_696)
.L_696:
        /*0004*/ 	.word	0x00000082


	//----- nvinfo : EIATTR_KPARAM_INFO
	.align		4
.L_697:
        /*0008*/ 	.byte	0x04, 0x17
        /*000a*/ 	.short	(.L_699 - .L_698)
.L_698:
        /*000c*/ 	.word	0x00000000
        /*0010*/ 	.short	0x0001
        /*0012*/ 	.short	0x0008
        /*0014*/ 	.byte	0x00, 0xf5, 0x21, 0x00


	//----- nvinfo : EIATTR_KPARAM_INFO
	.align		4
.L_699:
        /*0018*/ 	.byte	0x04, 0x17
        /*001a*/ 	.short	(.L_701 - .L_700)
.L_700:
        /*001c*/ 	.word	0x00000000
        /*0020*/ 	.short	0x0000
        /*0022*/ 	.short	0x0000
        /*0024*/ 	.byte	0x00, 0xf5, 0x21, 0x00


	//----- nvinfo : EIATTR_SPARSE_MMA_MASK
	.align		4
.L_701:
        /*0028*/ 	.byte	0x03, 0x50
        /*002a*/ 	.short	0x0000


	//----- nvinfo : EIATTR_MAXREG_COUNT
	.align		4
        /*002c*/ 	.byte	0x03, 0x1b
        /*002e*/ 	.short	0x00ff


	//----- nvinfo : EIATTR_NUM_BARRIERS
	.align		4
        /*0030*/ 	.byte	0x02, 0x4c
        /*0032*/ 	.byte	0x01
	.zero		1


	//----- nvinfo : EIATTR_MERCURY_ISA_VERSION
	.align		4
        /*0034*/ 	.byte	0x03, 0x5f
        /*0036*/ 	.short	0x0101


	//----- nvinfo : EIATTR_VRC_CTA_INIT_COUNT
	.align		4
        /*0038*/ 	.byte	0x02, 0x4a
	.zero		1
	.zero		1


	//----- nvinfo : EIATTR_EXIT_INSTR_OFFSETS
	.align		4
        /*003c*/ 	.byte	0x04, 0x1c
        /*003e*/ 	.short	(.L_703 - .L_702)


	//   ....[0]....
.L_702:
        /*0040*/ 	.word	0x00000300


	//   ....[1]....
        /*0044*/ 	.word	0x00000340


	//----- nvinfo : EIATTR_CRS_STACK_SIZE
	.align		4
.L_703:
        /*0048*/ 	.byte	0x04, 0x1e
        /*004a*/ 	.short	(.L_705 - .L_704)
.L_704:
        /*004c*/ 	.word	0x00000000


	//----- nvinfo : EIATTR_CBANK_PARAM_SIZE
	.align		4
.L_705:
        /*0050*/ 	.byte	0x03, 0x19
        /*0052*/ 	.short	0x0010


	//----- nvinfo : EIATTR_PARAM_CBANK
	.align		4
        /*0054*/ 	.byte	0x04, 0x0a
        /*0056*/ 	.short	(.L_707 - .L_706)
	.align		4
.L_706:
        /*0058*/ 	.word	index@(.nv.constant0._Z12_sum_64_20_2PdS_)
        /*005c*/ 	.short	0x0380
        /*005e*/ 	.short	0x0010


	//----- nvinfo : EIATTR_SW_WAR
	.align		4
.L_707:
        /*0060*/ 	.byte	0x04, 0x36
        /*0062*/ 	.short	(.L_709 - .L_708)
.L_708:
        /*0064*/ 	.word	0x00000008
.L_709:


//--------------------- .nv.info._Z12_sum_64_20_1iPdS_ --------------------------
	.section	.nv.info._Z12_sum_64_20_1iPdS_,"",@"SHT_CUDA_INFO"
	.sectionflags	@""
	.align	4


	//----- nvinfo : EIATTR_CUDA_API_VERSION
	.align		4
        /*0000*/ 	.byte	0x04, 0x37
        /*0002*/ 	.short	(.L_711 - .L_710)
.L_710:
        /*0004*/ 	.word	0x00000082


	//----- nvinfo : EIATTR_KPARAM_INFO
	.align		4
.L_711:
        /*0008*/ 	.byte	0x04, 0x17
        /*000a*/ 	.short	(.L_713 - .L_712)
.L_712:
        /*000c*/ 	.word	0x00000000
        /*0010*/ 	.short	0x0002
        /*0012*/ 	.short	0x0010
        /*0014*/ 	.byte	0x00, 0xf5, 0x21, 0x00


	//----- nvinfo : EIATTR_KPARAM_INFO
	.align		4
.L_713:
        /*0018*/ 	.byte	0x04, 0x17
        /*001a*/ 	.short	(.L_715 - .L_714)
.L_714:
        /*001c*/ 	.word	0x00000000
        /*0020*/ 	.short	0x0001
        /*0022*/ 	.short	0x0008
        /*0024*/ 	.byte	0x00, 0xf5, 0x21, 0x00


	//----- nvinfo : EIATTR_KPARAM_INFO
	.align		4
.L_715:
        /*0028*/ 	.byte	0x04, 0x17
        /*002a*/ 	.short	(.L_717 - .L_716)
.L_716:
        /*002c*/ 	.word	0x00000000
        /*0030*/ 	.short	0x0000
        /*0032*/ 	.short	0x0000
        /*0034*/ 	.byte	0x00, 0xf0, 0x11, 0x00


	//----- nvinfo : EIATTR_SPARSE_MMA_MASK
	.align		4
.L_717:
        /*0038*/ 	.byte	0x03, 0x50
        /*003a*/ 	.short	0x0000


	//----- nvinfo : EIATTR_MAXREG_COUNT
	.align		4
        /*003c*/ 	.byte	0x03, 0x1b
        /*003e*/ 	.short	0x00ff


	//----- nvinfo : EIATTR_NUM_BARRIERS
	.align		4
        /*0040*/ 	.byte	0x02, 0x4c
        /*0042*/ 	.byte	0x01
	.zero		1


	//----- nvinfo : EIATTR_MERCURY_ISA_VERSION
	.align		4
        /*0044*/ 	.byte	0x03, 0x5f
        /*0046*/ 	.short	0x0101


	//----- nvinfo : EIATTR_VRC_CTA_INIT_COUNT
	.align		4
        /*0048*/ 	.byte	0x02, 0x4a
	.zero		1
	.zero		1


	//----- nvinfo : EIATTR_EXIT_INSTR_OFFSETS
	.align		4
        /*004c*/ 	.byte	0x04, 0x1c
        /*004e*/ 	.short	(.L_719 - .L_718)


	//   ....[0]....
.L_718:
        /*0050*/ 	.word	0x00000740


	//   ....[1]....
        /*0054*/ 	.word	0x00000790


	//----- nvinfo : EIATTR_CRS_STACK_SIZE
	.align		4
.L_719:
        /*0058*/ 	.byte	0x04, 0x1e
        /*005a*/ 	.short	(.L_721 - .L_720)
.L_720:
        /*005c*/ 	.word	0x00000000


	//----- nvinfo : EIATTR_CBANK_PARAM_SIZE
	.align		4
.L_721:
        /*0060*/ 	.byte	0x03, 0x19
        /*0062*/ 	.short	0x0018


	//----- nvinfo : EIATTR_PARAM_CBANK
	.align		4
        /*0064*/ 	.byte	0x04, 0x0a
        /*0066*/ 	.short	(.L_723 - .L_722)
	.align		4
.L_722:
        /*0068*/ 	.word	index@(.nv.constant0._Z12_sum_64_20_1iPdS_)
        /*006c*/ 	.short	0x0380
        /*006e*/ 	.short	0x0018


	//----- nvinfo : EIATTR_SW_WAR
	.align		4
.L_723:
        /*0070*/ 	.byte	0x04, 0x36
        /*0072*/ 	.short	(.L_725 - .L_724)
.L_724:
        /*0074*/ 	.word	0x00000008
.L_725:


//--------------------- .nv.info._Z12_sum_32_20_2PfS_ --------------------------
	.section	.nv.info._Z12_sum_32_20_2PfS_,"",@"SHT_CUDA_INFO"
	.sectionflags	@""
	.align	4


	//----- nvinfo : EIATTR_CUDA_API_VERSION
	.align		4
        /*0000*/ 	.byte	0x04, 0x37
        /*0002*/ 	.short	(.L_727 - .L_726)
.L_726:
        /*0004*/ 	.word	0x00000082


	//----- nvinfo : EIATTR_KPARAM_INFO
	.align		4
.L_727:
        /*0008*/ 	.byte	0x04, 0x17
        /*000a*/ 	.short	(.L_729 - .L_728)
.L_728:
        /*000c*/ 	.word	0x00000000
        /*0010*/ 	.short	0x0001
        /*0012*/ 	.short	0x0008
        /*0014*/ 	.byte	0x00, 0xf5, 0x21, 0x00


	//----- nvinfo : EIATTR_KPARAM_INFO
	.align		4
.L_729:
        /*0018*/ 	.byte	0x04, 0x17
        /*001a*/ 	.short	(.L_731 - .L_730)
.L_730:
        /*001c*/ 	.word	0x00000000
        /*0020*/ 	.short	0x0000
        /*0022*/ 	.short	0x0000
        /*0024*/ 	.byte	0x00, 0xf5, 0x21, 0x00


	//----- nvinfo : EIATTR_SPARSE_MMA_MASK
	.align		4
.L_731:
        /*0028*/ 	.byte	0x03, 0x50
        /*002a*/ 	.short	0x0000


	//----- nvinfo : EIATTR_MAXREG_COUNT
	.align		4
        /*002c*/ 	.byte	0x03, 0x1b
        /*002e*/ 	.short	0x00ff


	//----- nvinfo : EIATTR_NUM_BARRIERS
	.align		4
        /*0030*/ 	.byte	0x02, 0x4c
        /*0032*/ 	.byte	0x01
	.zero		1


	//----- nvinfo : EIATTR_MERCURY_ISA_VERSION
	.align		4
        /*0034*/ 	.byte	0x03, 0x5f
        /*0036*/ 	.short	0x0101


	//----- nvinfo : EIATTR_VRC_CTA_INIT_COUNT
	.align		4
        /*0038*/ 	.byte	0x02, 0x4a
	.zero		1
	.zero		1


	//----- nvinfo : EIATTR_EXIT_INSTR_OFFSETS
	.align		4
        /*003c*/ 	.byte	0x04, 0x1c
        /*003e*/ 	.short	(.L_733 - .L_732)


	//   ....[0]....
.L_732:
        /*0040*/ 	.word	0x00000300


	//   ....[1]....
        /*0044*/ 	.word	0x00000340


	//----- nvinfo : EIATTR_CRS_STACK_SIZE
	.align		4
.L_733:
        /*0048*/ 	.byte	0x04, 0x1e
        /*004a*/ 	.short	(.L_735 - .L_734)
.L_734:
        /*004c*/ 	.word	0x00000000


	//----- nvinfo : EIATTR_CBANK_PARAM_SIZE
	.align		4
.L_735:
        /*0050*/ 	.byte	0x03, 0x19
        /*0052*/ 	.short	0x0010


	//----- nvinfo : EIATTR_PARAM_CBANK
	.align		4
        /*0054*/ 	.byte	0x04, 0x0a
        /*0056*/ 	.short	(.L_737 - .L_736)
	.align		4
.L_736:
        /*0058*/ 	.word	index@(.nv.constant0._Z12_sum_32_20_2PfS_)
        /*005c*/ 	.short	0x0380
        /*005e*/ 	.short	0x0010


	//----- nvinfo : EIATTR_SW_WAR
	.align		4
.L_737:
        /*0060*/ 	.byte	0x04, 0x36
        /*0062*/ 	.short	(.L_739 - .L_738)
.L_738:
        /*0064*/ 	.word	0x00000008
.L_739:


//--------------------- .nv.info._Z12_sum_32_20_1iPfS_ --------------------------
	.section	.nv.info._Z12_sum_32_20_1iPfS_,"",@"SHT_CUDA_INFO"
	.sectionflags	@""
	.align	4


	//----- nvinfo : EIATTR_CUDA_API_VERSION
	.align		4
        /*0000*/ 	.byte	0x04, 0x37
        /*0002*/ 	.short	(.L_741 - .L_740)
.L_740:
        /*0004*/ 	.word	0x00000082


	//----- nvinfo : EIATTR_KPARAM_INFO
	.align		4
.L_741:
        /*0008*/ 	.byte	0x04, 0x17
        /*000a*/ 	.short	(.L_743 - .L_742)
.L_742:
        /*000c*/ 	.word	0x00000000
        /*0010*/ 	.short	0x0002
        /*0012*/ 	.short	0x0010
        /*0014*/ 	.byte	0x00, 0xf5, 0x21, 0x00


	//----- nvinfo : EIATTR_KPARAM_INFO
	.align		4
.L_743:
        /*0018*/ 	.byte	0x04, 0x17
        /*001a*/ 	.short	(.L_745 - .L_744)
.L_744:
        /*001c*/ 	.word	0x00000000
        /*0020*/ 	.short	0x0001
        /*0022*/ 	.short	0x0008
        /*0024*/ 	.byte	0x00, 0xf5, 0x21, 0x00


	//----- nvinfo : EIATTR_KPARAM_INFO
	.align		4
.L_745:
        /*0028*/ 	.byte	0x04, 0x17
        /*002a*/ 	.short	(.L_747 - .L_746)
.L_746:
        /*002c*/ 	.word	0x00000000
        /*0030*/ 	.short	0x0000
        /*0032*/ 	.short	0x0000
        /*0034*/ 	.byte	0x00, 0xf0, 0x11, 0x00


	//----- nvinfo : EIATTR_SPARSE_MMA_MASK
	.align		4
.L_747:
        /*0038*/ 	.byte	0x03, 0x50
        /*003a*/ 	.short	0x0000


	//----- nvinfo : EIATTR_MAXREG_COUNT
	.align		4
        /*003c*/ 	.byte	0x03, 0x1b
        /*003e*/ 	.short	0x00ff


	//----- nvinfo : EIATTR_NUM_BARRIERS
	.align		4
        /*0040*/ 	.byte	0x02, 0x4c
        /*0042*/ 	.byte	0x01
	.zero		1


	//----- nvinfo : EIATTR_MERCURY_ISA_VERSION
	.align		4
        /*0044*/ 	.byte	0x03, 0x5f
        /*0046*/ 	.short	0x0101


	//----- nvinfo : EIATTR_VRC_CTA_INIT_COUNT
	.align		4
        /*0048*/ 	.byte	0x02, 0x4a
	.zero		1
	.zero		1


	//----- nvinfo : EIATTR_EXIT_INSTR_OFFSETS
	.align		4
        /*004c*/ 	.byte	0x04, 0x1c
        /*004e*/ 	.short	(.L_749 - .L_748)


	//   ....[0]....
.L_748:
        /*0050*/ 	.word	0x00000740


	//   ....[1]....
        /*0054*/ 	.word	0x00000790


	//----- nvinfo : EIATTR_CRS_STACK_SIZE
	.align		4
.L_749:
        /*0058*/ 	.byte	0x04, 0x1e
        /*005a*/ 	.short	(.L_751 - .L_750)
.L_750:
        /*005c*/ 	.word	0x00000000


	//----- nvinfo : EIATTR_CBANK_PARAM_SIZE
	.align		4
.L_751:
        /*0060*/ 	.byte	0x03, 0x19
        /*0062*/ 	.short	0x0018


	//----- nvinfo : EIATTR_PARAM_CBANK
	.align		4
        /*0064*/ 	.byte	0x04, 0x0a
        /*0066*/ 	.short	(.L_753 - .L_752)
	.align		4
.L_752:
        /*0068*/ 	.word	index@(.nv.constant0._Z12_sum_32_20_1iPfS_)
        /*006c*/ 	.short	0x0380
        /*006e*/ 	.short	0x0018


	//----- nvinfo : EIATTR_SW_WAR
	.align		4
.L_753:
        /*0070*/ 	.byte	0x04, 0x36
        /*0072*/ 	.short	(.L_755 - .L_754)
.L_754:
        /*0074*/ 	.word	0x00000008
.L_755:


//--------------------- .nv.callgraph             --------------------------
	.section	.nv.callgraph,"",@"SHT_CUDA_CALLGRAPH"
	.align	4
	.sectionentsize	8
	.align		4
        /*0000*/ 	.word	0x00000000
	.align		4
        /*0004*/ 	.word	0xffffffff
	.align		4
        /*0008*/ 	.word	0x00000000
	.align		4
        /*000c*/ 	.word	0xfffffffe
	.align		4
        /*0010*/ 	.word	0x00000000
	.align		4
        /*0014*/ 	.word	0xfffffffd
	.align		4
        /*0018*/ 	.word	0x00000000
	.align		4
        /*001c*/ 	.word	0xfffffffc


//--------------------- .text._Z16_countnz_64_20_2PdS_ --------------------------
	.section	.text._Z16_countnz_64_20_2PdS_,"ax",@progbits
	.align	128
        .global         _Z16_countnz_64_20_2PdS_
        .type           _Z16_countnz_64_20_2PdS_,@function
        .size           _Z16_countnz_64_20_2PdS_,(.L_x_216 - _Z16_countnz_64_20_2PdS_)
        .other          _Z16_countnz_64_20_2PdS_,@"STO_CUDA_ENTRY STV_DEFAULT"
_Z16_countnz_64_20_2PdS_:
.text._Z16_countnz_64_20_2PdS_:
[----:B------:R-:W-:Y:S01]  /*0000*/  LDC R1, c[0x0][0x37c] ;  /* 0x0000df00ff017b82 */ /* 0x000fe20000000800 */
[----:B------:R-:W0:Y:S07]  /*0010*/  S2R R9, SR_TID.X ;  /* 0x0000000000097919 */ /* 0x000e2e0000002100 */
[----:B------:R-:W0:Y:S01]  /*0020*/  LDC.64 R2, c[0x0][0x380] ;  /* 0x0000e000ff027b82 */ /* 0x000e220000000a00 */
[----:B------:R-:W1:Y:S01]  /*0030*/  LDCU.64 UR6, c[0x0][0x358] ;  /* 0x00006b00ff0677ac */ /* 0x000e620008000a00 */
[----:B0-----:R-:W-:-:S06]  /*0040*/  IMAD.WIDE.U32 R2, R9, 0x8, R2 ;  /* 0x0000000809027825 */ /* 0x001fcc00078e0002 */
[----:B-1----:R-:W2:Y:S01]  /*0050*/  LDG.E.64 R2, desc[UR6][R2.64] ;  /* 0x0000000602027981 */ /* 0x002ea2000c1e1b00 */
[----:B------:R-:W0:Y:S01]  /*0060*/  S2UR UR5, SR_CgaCtaId ;  /* 0x00000000000579c3 */ /* 0x000e220000008800 */
[----:B------:R-:W-:Y:S01]  /*0070*/  UMOV UR4, 0x400 ;  /* 0x0000040000047882 */ /* 0x000fe20000000000 */
[C---:B------:R-:W-:Y:S01]  /*0080*/  ISETP.GT.U32.AND P0, PT, R9.reuse, 0x3f, PT ;  /* 0x0000003f0900780c */ /* 0x040fe20003f04070 */
[----:B------:R-:W-:Y:S01]  /*0090*/  BSSY.RECONVERGENT B0, `(.L_x_0) ;  /* 0x0000025000007945 */ /* 0x000fe20003800200 */
[C---:B------:R-:W-:Y:S02]  /*00a0*/  ISETP.GT.U32.AND P1, PT, R9.reuse, 0x1f, PT ;  /* 0x0000001f0900780c */ /* 0x040fe40003f24070 */
[----:B------:R-:W-:Y:S01]  /*00b0*/  ISETP.NE.AND P2, PT, R9, RZ, PT ;  /* 0x000000ff0900720c */ /* 0x000fe20003f45270 */
[----:B0-----:R-:W-:-:S06]  /*00c0*/  ULEA UR4, UR5, UR4, 0x18 ;  /* 0x0000000405047291 */ /* 0x001fcc000f8ec0ff */
[----:B------:R-:W-:-:S05]  /*00d0*/  LEA R0, R9, UR4, 0x3 ;  /* 0x0000000409007c11 */ /* 0x000fca000f8e18ff */
[----:B--2---:R-:W-:Y:S01]  /*00e0*/  STS.64 [R0], R2 ;  /* 0x0000000200007388 */ /* 0x004fe20000000a00 */
[----:B------:R-:W-:Y:S06]  /*00f0*/  BAR.SYNC.DEFER_BLOCKING 0x0 ;  /* 0x0000000000007b1d */ /* 0x000fec0000010000 */
[----:B------:R-:W-:Y:S04]  /*0100*/  @!P0 LDS.64 R4, [R0] ;  /* 0x0000000000048984 */ /* 0x000fe80000000a00 */
[----:B------:R-:W0:Y:S02]  /*0110*/  @!P0 LDS.64 R6, [R0+0x200] ;  /* 0x0002000000068984 */ /* 0x000e240000000a00 */
[----:B0-----:R-:W-:-:S07]  /*0120*/  @!P0 DADD R4, R4, R6 ;  /* 0x0000000004048229 */ /* 0x001fce0000000006 */
[----:B------:R0:W-:Y:S01]  /*0130*/  @!P0 STS.64 [R0], R4 ;  /* 0x0000000400008388 */ /* 0x0001e20000000a00 */
[----:B------:R-:W-:Y:S06]  /*0140*/  BAR.SYNC.DEFER_BLOCKING 0x0 ;  /* 0x0000000000007b1d */ /* 0x000fec0000010000 */
[----:B------:R-:W-:Y:S05]  /*0150*/  @P1 BRA `(.L_x_1) ;  /* 0x0000000000601947 */ /* 0x000fea0003800000 */
[----:B------:R-:W-:Y:S04]  /*0160*/  LDS.64 R2, [R0] ;  /* 0x0000000000027984 */ /* 0x000fe80000000a00 */
[----:B0-----:R-:W0:Y:S02]  /*0170*/  LDS.64 R4, [R0+0x100] ;  /* 0x0001000000047984 */ /* 0x001e240000000a00 */
[----:B0-----:R-:W-:-:S07]  /*0180*/  DADD R2, R2, R4 ;  /* 0x0000000002027229 */ /* 0x001fce0000000004 */
[----:B------:R-:W-:Y:S04]  /*0190*/  STS.64 [R0], R2 ;  /* 0x0000000200007388 */ /* 0x000fe80000000a00 */
[----:B------:R-:W-:Y:S04]  /*01a0*/  LDS.64 R4, [R0] ;  /* 0x0000000000047984 */ /* 0x000fe80000000a00 */
[----:B------:R-:W0:Y:S02]  /*01b0*/  LDS.64 R6, [R0+0x80] ;  /* 0x0000800000067984 */ /* 0x000e240000000a00 */
        /* <DEDUP_REMOVED lines=17> */
[----:B------:R1:W-:Y:S04]  /*02d0*/  STS.64 [R0], R4 ;  /* 0x0000000400007388 */ /* 0x0003e80000000a00 */
.L_x_1:
[----:B------:R-:W-:Y:S05]  /*02e0*/  BSYNC.RECONVERGENT B0 ;  /* 0x0000000000007941 */ /* 0x000fea0003800200 */
.L_x_0:
[----:B------:R-:W-:Y:S06]  /*02f0*/  BAR.SYNC.DEFER_BLOCKING 0x0 ;  /* 0x0000000000007b1d */ /* 0x000fec0000010000 */
[----:B------:R-:W-:Y:S05]  /*0300*/  @P2 EXIT ;  /* 0x000000000000294d */ /* 0x000fea0003800000 */
[----:B------:R-:W2:Y:S01]  /*0310*/  LDS.64 R2, [UR4] ;  /* 0x00000004ff027984 */ /* 0x000ea20008000a00 */
[----:B01----:R-:W2:Y:S03]  /*0320*/  LDC.64 R4, c[0x0][0x388] ;  /* 0x0000e200ff047b82 */ /* 0x003ea60000000a00 */
[----:B--2---:R-:W-:Y:S01]  /*0330*/  STG.E.64 desc[UR6][R4.64], R2 ;  /* 0x0000000204007986 */ /* 0x004fe2000c101b06 */
[----:B------:R-:W-:Y:S05]  /*0340*/  EXIT ;  /* 0x000000000000794d */ /* 0x000fea0003800000 */
.L_x_2:
[----:B------:R-:W-:-:S00]  /*0350*/  BRA `(.L_x_2) ;  /* 0xfffffffc00fc7947 */ /* 0x000fc0000383ffff */
[----:B------:R-:W-:-:S00]  /*0360*/  NOP ;  /* 0x0000000000007918 */ /* 0x000fc00000000000 */
        /* <DEDUP_REMOVED lines=9> */
.L_x_216:


//--------------------- .text._Z16_countnz_64_20_1iPdS_ --------------------------
	.section	.text._Z16_countnz_64_20_1iPdS_,"ax",@progbits
	.align	128
        .global         _Z16_countnz_64_20_1iPdS_
        .type           _Z16_countnz_64_20_1iPdS_,@function
        .size           _Z16_countnz_64_20_1iPdS_,(.L_x_217 - _Z16_countnz_64_20_1iPdS_)
        .other          _Z16_countnz_64_20_1iPdS_,@"STO_CUDA_ENTRY STV_DEFAULT"
_Z16_countnz_64_20_1iPdS_:
.text._Z16_countnz_64_20_1iPdS_:
[----:B------:R-:W-:Y:S01]  /*0000*/  LDC R1, c[0x0][0x37c] ;  /* 0x0000df00ff017b82 */ /* 0x000fe20000000800 */
[----:B------:R-:W0:Y:S01]  /*0010*/  S2R R0, SR_TID.X ;  /* 0x0000000000007919 */ /* 0x000e220000002100 */
[----:B------:R-:W1:Y:S06]  /*0020*/  LDCU UR4, c[0x0][0x360] ;  /* 0x00006c00ff0477ac */ /* 0x000e6c0008000800 */
[----:B------:R-:W1:Y:S01]  /*0030*/  LDC R4, c[0x0][0x370] ;  /* 0x0000dc00ff047b82 */ /* 0x000e620000000800 */
[----:B------:R-:W-:Y:S01]  /*0040*/  BSSY.RECONVERGENT B0, `(.L_x_3) ;  /* 0x0000053000007945 */ /* 0x000fe20003800200 */
[----:B------:R-:W0:Y:S01]  /*0050*/  S2R R5, SR_CTAID.X ;  /* 0x0000000000057919 */ /* 0x000e220000002500 */
[----:B------:R-:W2:Y:S01]  /*0060*/  LDCU UR5, c[0x0][0x380] ;  /* 0x00007000ff0577ac */ /* 0x000ea20008000800 */
[----:B------:R-:W-:Y:S01]  /*0070*/  CS2R R8, SRZ ;  /* 0x0000000000087805 */ /* 0x000fe2000001ff00 */
[----:B------:R-:W3:Y:S01]  /*0080*/  LDCU.64 UR6, c[0x0][0x358] ;  /* 0x00006b00ff0677ac */ /* 0x000ee20008000a00 */
[----:B-1----:R-:W-:-:S02]  /*0090*/  IMAD R4, R4, UR4, RZ ;  /* 0x0000000404047c24 */ /* 0x002fc4000f8e02ff */
[----:B0-----:R-:W-:-:S05]  /*00a0*/  IMAD R7, R5, UR4, R0 ;  /* 0x0000000405077c24 */ /* 0x001fca000f8e0200 */
[----:B--2---:R-:W-:-:S13]  /*00b0*/  ISETP.GE.AND P0, PT, R7, UR5, PT ;  /* 0x0000000507007c0c */ /* 0x004fda000bf06270 */
[----:B---3--:R-:W-:Y:S05]  /*00c0*/  @P0 BRA `(.L_x_4) ;  /* 0x0000000400280947 */ /* 0x008fea0003800000 */
[----:B------:R-:W0:Y:S01]  /*00d0*/  I2F.U32.RP R10, R4 ;  /* 0x00000004000a7306 */ /* 0x000e220000209000 */
[C---:B------:R-:W-:Y:S01]  /*00e0*/  IMAD.IADD R6, R4.reuse, 0x1, R7 ;  /* 0x0000000104067824 */ /* 0x040fe200078e0207 */
[----:B------:R-:W-:Y:S01]  /*00f0*/  ISETP.NE.U32.AND P2, PT, R4, RZ, PT ;  /* 0x000000ff0400720c */ /* 0x000fe20003f45070 */
[----:B------:R-:W-:Y:S01]  /*0100*/  IMAD.MOV R11, RZ, RZ, -R4 ;  /* 0x000000ffff0b7224 */ /* 0x000fe200078e0a04 */
[----:B------:R-:W-:Y:S02]  /*0110*/  BSSY.RECONVERGENT B1, `(.L_x_5) ;  /* 0x000002a000017945 */ /* 0x000fe40003800200 */
[C---:B------:R-:W-:Y:S02]  /*0120*/  ISETP.GE.AND P0, PT, R6.reuse, UR5, PT ;  /* 0x0000000506007c0c */ /* 0x040fe4000bf06270 */
[----:B------:R-:W-:Y:S02]  /*0130*/  VIMNMX R9, PT, PT, R6, UR5, !PT ;  /* 0x0000000506097c48 */ /* 0x000fe4000ffe0100 */
[----:B------:R-:W-:-:S04]  /*0140*/  SEL R8, RZ, 0x1, P0 ;  /* 0x00000001ff087807 */ /* 0x000fc80000000000 */
[----:B------:R-:W-:Y:S01]  /*0150*/  IADD3 R9, PT, PT, R9, -R6, -R8 ;  /* 0x8000000609097210 */ /* 0x000fe20007ffe808 */
[----:B0-----:R-:W0:Y:S02]  /*0160*/  MUFU.RCP R10, R10 ;  /* 0x0000000a000a7308 */ /* 0x001e240000001000 */
[----:B0-----:R-:W-:-:S06]  /*0170*/  VIADD R2, R10, 0xffffffe ;  /* 0x0ffffffe0a027836 */ /* 0x001fcc0000000000 */
[----:B------:R0:W1:Y:S02]  /*0180*/  F2I.FTZ.U32.TRUNC.NTZ R3, R2 ;  /* 0x0000000200037305 */ /* 0x000064000021f000 */
[----:B0-----:R-:W-:Y:S02]  /*0190*/  IMAD.MOV.U32 R2, RZ, RZ, RZ ;  /* 0x000000ffff027224 */ /* 0x001fe400078e00ff */
[----:B-1----:R-:W-:-:S04]  /*01a0*/  IMAD R11, R11, R3, RZ ;  /* 0x000000030b0b7224 */ /* 0x002fc800078e02ff */
[----:B------:R-:W-:-:S06]  /*01b0*/  IMAD.HI.U32 R10, R3, R11, R2 ;  /* 0x0000000b030a7227 */ /* 0x000fcc00078e0002 */
[----:B------:R-:W-:-:S04]  /*01c0*/  IMAD.HI.U32 R11, R10, R9, RZ ;  /* 0x000000090a0b7227 */ /* 0x000fc800078e00ff */
[----:B------:R-:W-:-:S04]  /*01d0*/  IMAD.MOV R2, RZ, RZ, -R11 ;  /* 0x000000ffff027224 */ /* 0x000fc800078e0a0b */
[----:B------:R-:W-:Y:S02]  /*01e0*/  IMAD R9, R4, R2, R9 ;  /* 0x0000000204097224 */ /* 0x000fe400078e0209 */
[----:B------:R-:W0:Y:S03]  /*01f0*/  LDC.64 R2, c[0x0][0x388] ;  /* 0x0000e200ff027b82 */ /* 0x000e260000000a00 */
[----:B------:R-:W-:-:S13]  /*0200*/  ISETP.GE.U32.AND P0, PT, R9, R4, PT ;  /* 0x000000040900720c */ /* 0x000fda0003f06070 */
[----:B------:R-:W-:Y:S01]  /*0210*/  @P0 IMAD.IADD R9, R9, 0x1, -R4 ;  /* 0x0000000109090824 */ /* 0x000fe200078e0a04 */
[----:B------:R-:W-:-:S04]  /*0220*/  @P0 IADD3 R11, PT, PT, R11, 0x1, RZ ;  /* 0x000000010b0b0810 */ /* 0x000fc80007ffe0ff */
[----:B------:R-:W-:-:S13]  /*0230*/  ISETP.GE.U32.AND P1, PT, R9, R4, PT ;  /* 0x000000040900720c */ /* 0x000fda0003f26070 */
[----:B------:R-:W-:Y:S01]  /*0240*/  @P1 VIADD R11, R11, 0x1 ;  /* 0x000000010b0b1836 */ /* 0x000fe20000000000 */
[----:B------:R-:W-:-:S05]  /*0250*/  @!P2 LOP3.LUT R11, RZ, R4, RZ, 0x33, !PT ;  /* 0x00000004ff0ba212 */ /* 0x000fca00078e33ff */
[----:B------:R-:W-:-:S05]  /*0260*/  IMAD.IADD R6, R8, 0x1, R11 ;  /* 0x0000000108067824 */ /* 0x000fca00078e020b */
[C---:B------:R-:W-:Y:S02]  /*0270*/  LOP3.LUT R8, R6.reuse, 0x3, RZ, 0xc0, !PT ;  /* 0x0000000306087812 */ /* 0x040fe400078ec0ff */
[----:B------:R-:W-:Y:S02]  /*0280*/  ISETP.GE.U32.AND P0, PT, R6, 0x3, PT ;  /* 0x000000030600780c */ /* 0x000fe40003f06070 */
[----:B------:R-:W-:Y:S02]  /*0290*/  ISETP.NE.AND P1, PT, R8, 0x3, PT ;  /* 0x000000030800780c */ /* 0x000fe40003f25270 */
[----:B------:R-:W-:-:S11]  /*02a0*/  CS2R R8, SRZ ;  /* 0x0000000000087805 */ /* 0x000fd6000001ff00 */
[----:B0-----:R-:W-:Y:S05]  /*02b0*/  @!P1 BRA `(.L_x_6) ;  /* 0x00000000003c9947 */ /* 0x001fea0003800000 */
[----:B------:R-:W0:Y:S01]  /*02c0*/  LDC.64 R14, c[0x0][0x388] ;  /* 0x0000e200ff0e7b82 */ /* 0x000e220000000a00 */
[----:B------:R-:W-:Y:S01]  /*02d0*/  VIADD R6, R6, 0x1 ;  /* 0x0000000106067836 */ /* 0x000fe20000000000 */
[----:B------:R-:W-:-:S04]  /*02e0*/  CS2R R8, SRZ ;  /* 0x0000000000087805 */ /* 0x000fc8000001ff00 */
[----:B------:R-:W-:-:S05]  /*02f0*/  LOP3.LUT R6, R6, 0x3, RZ, 0xc0, !PT ;  /* 0x0000000306067812 */ /* 0x000fca00078ec0ff */
[----:B------:R-:W-:-:S07]  /*0300*/  IMAD.MOV R6, RZ, RZ, -R6 ;  /* 0x000000ffff067224 */ /* 0x000fce00078e0a06 */
.L_x_7:
[----:B0-----:R-:W-:-:S06]  /*0310*/  IMAD.WIDE R10, R7, 0x8, R14 ;  /* 0x00000008070a7825 */ /* 0x001fcc00078e020e */
[----:B------:R-:W2:Y:S01]  /*0320*/  LDG.E.64 R10, desc[UR6][R10.64] ;  /* 0x000000060a0a7981 */ /* 0x000ea2000c1e1b00 */
[----:B------:R-:W-:Y:S01]  /*0330*/  IADD3 R6, PT, PT, R6, 0x1, RZ ;  /* 0x0000000106067810 */ /* 0x000fe20007ffe0ff */
[----:B------:R-:W-:Y:S02]  /*0340*/  IMAD.MOV.U32 R12, RZ, RZ, RZ ;  /* 0x000000ffff0c7224 */ /* 0x000fe400078e00ff */
[----:B------:R-:W-:Y:S01]  /*0350*/  IMAD.IADD R7, R4, 0x1, R7 ;  /* 0x0000000104077824 */ /* 0x000fe200078e0207 */
[----:B--2---:R-:W-:-:S06]  /*0360*/  DSETP.NEU.AND P1, PT, R10, RZ, PT ;  /* 0x000000ff0a00722a */ /* 0x004fcc0003f2d000 */
[----:B------:R-:W-:Y:S02]  /*0370*/  FSEL R13, RZ, 1.875, !P1 ;  /* 0x3ff00000ff0d7808 */ /* 0x000fe40004800000 */
[----:B------:R-:W-:-:S04]  /*0380*/  ISETP.NE.AND P1, PT, R6, RZ, PT ;  /* 0x000000ff0600720c */ /* 0x000fc80003f25270 */
[----:B------:R-:W-:-:S09]  /*0390*/  DADD R8, R8, R12 ;  /* 0x0000000008087229 */ /* 0x000fd2000000000c */
[----:B------:R-:W-:Y:S05]  /*03a0*/  @P1 BRA `(.L_x_7) ;  /* 0xfffffffc00d81947 */ /* 0x000fea000383ffff */
.L_x_6:
[----:B------:R-:W-:Y:S05]  /*03b0*/  BSYNC.RECONVERGENT B1 ;  /* 0x0000000000017941 */ /* 0x000fea0003800200 */
.L_x_5:
[----:B------:R-:W-:Y:S05]  /*03c0*/  @!P0 BRA `(.L_x_4) ;  /* 0x0000000000688947 */ /* 0x000fea0003800000 */
.L_x_8:
[----:B------:R-:W-:-:S05]  /*03d0*/  IMAD.WIDE R22, R7, 0x8, R2 ;  /* 0x0000000807167825 */ /* 0x000fca00078e0202 */
[----:B------:R-:W2:Y:S01]  /*03e0*/  LDG.E.64 R20, desc[UR6][R22.64] ;  /* 0x0000000616147981 */ /* 0x000ea2000c1e1b00 */
[----:B------:R-:W-:-:S05]  /*03f0*/  IMAD.WIDE R14, R4, 0x8, R22 ;  /* 0x00000008040e7825 */ /* 0x000fca00078e0216 */
[----:B------:R-:W3:Y:S01]  /*0400*/  LDG.E.64 R16, desc[UR6][R14.64] ;  /* 0x000000060e107981 */ /* 0x000ee2000c1e1b00 */
[----:B------:R-:W-:-:S05]  /*0410*/  IMAD.WIDE R18, R4, 0x8, R14 ;  /* 0x0000000804127825 */ /* 0x000fca00078e020e */
[----:B------:R-:W4:Y:S01]  /*0420*/  LDG.E.64 R10, desc[UR6][R18.64] ;  /* 0x00000006120a7981 */ /* 0x000f22000c1e1b00 */
[----:B------:R-:W-:-:S06]  /*0430*/  IMAD.WIDE R12, R4, 0x8, R18 ;  /* 0x00000008040c7825 */ /* 0x000fcc00078e0212 */
[----:B------:R-:W5:Y:S01]  /*0440*/  LDG.E.64 R12, desc[UR6][R12.64] ;  /* 0x000000060c0c7981 */ /* 0x000f62000c1e1b00 */
[----:B------:R-:W-:Y:S01]  /*0450*/  IMAD R7, R4, 0x4, R7 ;  /* 0x0000000404077824 */ /* 0x000fe200078e0207 */
[----:B--2---:R-:W-:Y:S01]  /*0460*/  DSETP.NEU.AND P0, PT, R20, RZ, PT ;  /* 0x000000ff1400722a */ /* 0x004fe20003f0d000 */
[----:B------:R-:W-:-:S05]  /*0470*/  IMAD.MOV.U32 R20, RZ, RZ, RZ ;  /* 0x000000ffff147224 */ /* 0x000fca00078e00ff */
[----:B------:R-:W-:Y:S01]  /*0480*/  FSEL R21, RZ, 1.875, !P0 ;  /* 0x3ff00000ff157808 */ /* 0x000fe20004000000 */
[----:B---3--:R-:W-:Y:S01]  /*0490*/  DSETP.NEU.AND P0, PT, R16, RZ, PT ;  /* 0x000000ff1000722a */ /* 0x008fe20003f0d000 */
[----:B------:R-:W-:-:S04]  /*04a0*/  MOV R16, RZ ;  /* 0x000000ff00107202 */ /* 0x000fc80000000f00 */
[----:B------:R-:W-:Y:S01]  /*04b0*/  DADD R8, R8, R20 ;  /* 0x0000000008087229 */ /* 0x000fe20000000014 */
[----:B------:R-:W-:Y:S01]  /*04c0*/  FSEL R17, RZ, 1.875, !P0 ;  /* 0x3ff00000ff117808 */ /* 0x000fe20004000000 */
[----:B----4-:R-:W-:Y:S01]  /*04d0*/  DSETP.NEU.AND P0, PT, R10, RZ, PT ;  /* 0x000000ff0a00722a */ /* 0x010fe20003f0d000 */
[----:B------:R-:W-:-:S05]  /*04e0*/  IMAD.MOV.U32 R10, RZ, RZ, RZ ;  /* 0x000000ffff0a7224 */ /* 0x000fca00078e00ff */
[----:B------:R-:W-:Y:S01]  /*04f0*/  DADD R8, R8, R16 ;  /* 0x0000000008087229 */ /* 0x000fe20000000010 */
[----:B------:R-:W-:Y:S01]  /*0500*/  FSEL R11, RZ, 1.875, !P0 ;  /* 0x3ff00000ff0b7808 */ /* 0x000fe20004000000 */
[----:B-----5:R-:W-:-:S06]  /*0510*/  DSETP.NEU.AND P0, PT, R12, RZ, PT ;  /* 0x000000ff0c00722a */ /* 0x020fcc0003f0d000 */
[----:B------:R-:W-:Y:S01]  /*0520*/  DADD R8, R8, R10 ;  /* 0x0000000008087229 */ /* 0x000fe2000000000a */
[----:B------:R-:W-:Y:S02]  /*0530*/  FSEL R11, RZ, 1.875, !P0 ;  /* 0x3ff00000ff0b7808 */ /* 0x000fe40004000000 */
[----:B------:R-:W-:-:S05]  /*0540*/  ISETP.GE.AND P0, PT, R7, UR5, PT ;  /* 0x0000000507007c0c */ /* 0x000fca000bf06270 */
[----:B------:R-:W-:-:S08]  /*0550*/  DADD R8, R8, R10 ;  /* 0x0000000008087229 */ /* 0x000fd0000000000a */
[----:B------:R-:W-:Y:S05]  /*0560*/  @!P0 BRA `(.L_x_8) ;  /* 0xfffffffc00988947 */ /* 0x000fea000383ffff */
.L_x_4:
[----:B------:R-:W-:Y:S05]  /*0570*/  BSYNC.RECONVERGENT B0 ;  /* 0x0000000000007941 */ /* 0x000fea0003800200 */
.L_x_3:
        /* <DEDUP_REMOVED lines=8> */
[----:B------:R-:W-:Y:S01]  /*0600*/  STS.64 [R3], R8 ;  /* 0x0000000803007388 */ /* 0x000fe20000000a00 */
[----:B------:R-:W-:Y:S06]  /*0610*/  BAR.SYNC.DEFER_BLOCKING 0x0 ;  /* 0x0000000000007b1d */ /* 0x000fec0000010000 */
[----:B------:R-:W-:Y:S04]  /*0620*/  @!P0 LDS.64 R6, [R3] ;  /* 0x0000000003068984 */ /* 0x000fe80000000a00 */
[----:B------:R-:W0:Y:S02]  /*0630*/  @!P0 LDS.64 R10, [R3+0x200] ;  /* 0x00020000030a8984 */ /* 0x000e240000000a00 */
[----:B0-----:R-:W-:-:S07]  /*0640*/  @!P0 DADD R6, R6, R10 ;  /* 0x0000000006068229 */ /* 0x001fce000000000a */
[----:B------:R0:W-:Y:S01]  /*0650*/  @!P0 STS.64 [R3], R6 ;  /* 0x0000000603008388 */ /* 0x0001e20000000a00 */
[----:B------:R-:W-:Y:S06]  /*0660*/  BAR.SYNC.DEFER_BLOCKING 0x0 ;  /* 0x0000000000007b1d */ /* 0x000fec0000010000 */
[----:B------:R-:W-:Y:S05]  /*0670*/  @P1 BRA `(.L_x_10) ;  /* 0x0000000000601947 */ /* 0x000fea0003800000 */
[----:B0-----:R-:W-:Y:S04]  /*0680*/  LDS.64 R6, [R3] ;  /* 0x0000000003067984 */ /* 0x001fe80000000a00 */
        /* <DEDUP_REMOVED lines=23> */
.L_x_10:
[----:B------:R-:W-:Y:S05]  /*0800*/  BSYNC.RECONVERGENT B0 ;  /* 0x0000000000007941 */ /* 0x000fea0003800200 */
.L_x_9:
[----:B------:R-:W-:Y:S06]  /*0810*/  BAR.SYNC.DEFER_BLOCKING 0x0 ;  /* 0x0000000000007b1d */ /* 0x000fec0000010000 */
[----:B------:R-:W-:Y:S05]  /*0820*/  @P2 EXIT ;  /* 0x000000000000294d */ /* 0x000fea0003800000 */
[----:B01----:R-:W0:Y:S01]  /*0830*/  LDS.64 R2, [UR4] ;  /* 0x00000004ff027984 */ /* 0x003e220008000a00 */
[----:B------:R-:W1:Y:S02]  /*0840*/  LDC.64 R6, c[0x0][0x390] ;  /* 0x0000e400ff067b82 */ /* 0x000e640000000a00 */
[----:B-1----:R-:W-:-:S05]  /*0850*/  IMAD.WIDE.U32 R4, R5, 0x8, R6 ;  /* 0x0000000805047825 */ /* 0x002fca00078e0006 */
[----:B0-----:R-:W-:Y:S01]  /*0860*/  STG.E.64 desc[UR6][R4.64], R2 ;  /* 0x0000000204007986 */ /* 0x001fe2000c101b06 */
[----:B------:R-:W-:Y:S05]  /*0870*/  EXIT ;  /* 0x000000000000794d */ /* 0x000fea0003800000 */
.L_x_11:
        /* <DEDUP_REMOVED lines=16> */
.L_x_217:


//--------------------- .text._Z16_countnz_32_20_2PfS_ --------------------------
	.section	.text._Z16_countnz_32_20_2PfS_,"ax",@progbits
	.align	128
        .global         _Z16_countnz_32_20_2PfS_
        .type           _Z16_countnz_32_20_2PfS_,@function
        .size           _Z16_countnz_32_20_2PfS_,(.L_x_218 - _Z16_countnz_32_20_2PfS_)
        .other          _Z16_countnz_32_20_2PfS_,@"STO_CUDA_ENTRY STV_DEFAULT"
_Z16_countnz_32_20_2PfS_:
.text._Z16_countnz_32_20_2PfS_:
[----:B------:R-:W-:Y:S01]  /*0000*/  LDC R1, c[0x0][0x37c] ;  /* 0x0000df00ff017b82 */ /* 0x000fe20000000800 */
[----:B------:R-:W0:Y:S07]  /*0010*/  S2R R9, SR_TID.X ;  /* 0x0000000000097919 */ /* 0x000e2e0000002100 */
[----:B------:R-:W0:Y:S01]  /*0020*/  LDC.64 R2, c[0x0][0x380] ;  /* 0x0000e000ff027b82 */ /* 0x000e220000000a00 */
[----:B------:R-:W1:Y:S01]  /*0030*/  LDCU.64 UR6, c[0x0][0x358] ;  /* 0x00006b00ff0677ac */ /* 0x000e620008000a00 */
[----:B0-----:R-:W-:-:S06]  /*0040*/  IMAD.WIDE.U32 R2, R9, 0x4, R2 ;  /* 0x0000000409027825 */ /* 0x001fcc00078e0002 */
[----:B-1----:R-:W2:Y:S01]  /*0050*/  LDG.E R2, desc[UR6][R2.64] ;  /* 0x0000000602027981 */ /* 0x002ea2000c1e1900 */
        /* <DEDUP_REMOVED lines=8> */
[----:B--2---:R-:W-:Y:S01]  /*00e0*/  STS [R5], R2 ;  /* 0x0000000205007388 */ /* 0x004fe20000000800 */
[----:B------:R-:W-:Y:S06]  /*00f0*/  BAR.SYNC.DEFER_BLOCKING 0x0 ;  /* 0x0000000000007b1d */ /* 0x000fec0000010000 */
[----:B------:R-:W-:Y:S04]  /*0100*/  @!P0 LDS R0, [R5] ;  /* 0x0000000005008984 */ /* 0x000fe80000000800 */
[----:B------:R-:W0:Y:S02]  /*0110*/  @!P0 LDS R7, [R5+0x100] ;  /* 0x0001000005078984 */ /* 0x000e240000000800 */
[----:B0-----:R-:W-:-:S05]  /*0120*/  @!P0 FADD R0, R0, R7 ;  /* 0x0000000700008221 */ /* 0x001fca0000000000 */
[----:B------:R0:W-:Y:S01]  /*0130*/  @!P0 STS [R5], R0 ;  /* 0x0000000005008388 */ /* 0x0001e20000000800 */
[----:B------:R-:W-:Y:S06]  /*0140*/  BAR.SYNC.DEFER_BLOCKING 0x0 ;  /* 0x0000000000007b1d */ /* 0x000fec0000010000 */
[----:B------:R-:W-:Y:S05]  /*0150*/  @P1 BRA `(.L_x_13) ;  /* 0x0000000000601947 */ /* 0x000fea0003800000 */
[----:B0-----:R-:W-:Y:S04]  /*0160*/  LDS R0, [R5] ;  /* 0x0000000005007984 */ /* 0x001fe80000000800 */
[----:B------:R-:W0:Y:S02]  /*0170*/  LDS R3, [R5+0x80] ;  /* 0x0000800005037984 */ /* 0x000e240000000800 */
[----:B0-----:R-:W-:-:S05]  /*0180*/  FADD R0, R0, R3 ;  /* 0x0000000300007221 */ /* 0x001fca0000000000 */
[----:B------:R-:W-:Y:S04]  /*0190*/  STS [R5], R0 ;  /* 0x0000000005007388 */ /* 0x000fe80000000800 */
[----:B------:R-:W-:Y:S04]  /*01a0*/  LDS R2, [R5] ;  /* 0x0000000005027984 */ /* 0x000fe80000000800 */
        /* <DEDUP_REMOVED lines=18> */
[----:B------:R1:W-:Y:S02]  /*02d0*/  STS [R5], R2 ;  /* 0x0000000205007388 */ /* 0x0003e40000000800 */
.L_x_13:
[----:B------:R-:W-:Y:S05]  /*02e0*/  BSYNC.RECONVERGENT B0 ;  /* 0x0000000000007941 */ /* 0x000fea0003800200 */
.L_x_12:
[----:B------:R-:W-:Y:S06]  /*02f0*/  BAR.SYNC.DEFER_BLOCKING 0x0 ;  /* 0x0000000000007b1d */ /* 0x000fec0000010000 */
[----:B------:R-:W-:Y:S05]  /*0300*/  @P2 EXIT ;  /* 0x000000000000294d */ /* 0x000fea0003800000 */
[----:B01----:R-:W0:Y:S01]  /*0310*/  LDS R5, [UR4] ;  /* 0x00000004ff057984 */ /* 0x003e220008000800 */
[----:B------:R-:W0:Y:S03]  /*0320*/  LDC.64 R2, c[0x0][0x388] ;  /* 0x0000e200ff027b82 */ /* 0x000e260000000a00 */
[----:B0-----:R-:W-:Y:S01]  /*0330*/  STG.E desc[UR6][R2.64], R5 ;  /* 0x0000000502007986 */ /* 0x001fe2000c101906 */
[----:B------:R-:W-:Y:S05]  /*0340*/  EXIT ;  /* 0x000000000000794d */ /* 0x000fea0003800000 */
.L_x_14:
        /* <DEDUP_REMOVED lines=11> */
.L_x_218:


//--------------------- .text._Z16_countnz_32_20_1iPfS_ --------------------------
	.section	.text._Z16_countnz_32_20_1iPfS_,"ax",@progbits
	.align	128
        .global         _Z16_countnz_32_20_1iPfS_
        .type           _Z16_countnz_32_20_1iPfS_,@function
        .size           _Z16_countnz_32_20_1iPfS_,(.L_x_219 - _Z16_countnz_32_20_1iPfS_)
        .other          _Z16_countnz_32_20_1iPfS_,@"STO_CUDA_ENTRY STV_DEFAULT"
_Z16_countnz_32_20_1iPfS_:
.text._Z16_countnz_32_20_1iPfS_:
[----:B------:R-:W-:Y:S01]  /*0000*/  LDC R1, c[0x0][0x37c] ;  /* 0x0000df00ff017b82 */ /* 0x000fe20000000800 */
[----:B------:R-:W0:Y:S01]  /*0010*/  S2R R3, SR_TID.X ;  /* 0x0000000000037919 */ /* 0x000e220000002100 */
[----:B------:R-:W1:Y:S06]  /*0020*/  LDCU UR4, c[0x0][0x360] ;  /* 0x00006c00ff0477ac */ /* 0x000e6c0008000800 */
[----:B------:R-:W1:Y:S01]  /*0030*/  LDC R2, c[0x0][0x370] ;  /* 0x0000dc00ff027b82 */ /* 0x000e620000000800 */
[----:B------:R-:W-:Y:S01]  /*0040*/  BSSY.RECONVERGENT B0, `(.L_x_15) ;  /* 0x000004a000007945 */ /* 0x000fe20003800200 */
[----:B------:R-:W0:Y:S01]  /*0050*/  S2R R0, SR_CTAID.X ;  /* 0x0000000000007919 */ /* 0x000e220000002500 */
[----:B------:R-:W2:Y:S01]  /*0060*/  LDCU UR5, c[0x0][0x380] ;  /* 0x00007000ff0577ac */ /* 0x000ea20008000800 */
[----:B------:R-:W-:Y:S01]  /*0070*/  HFMA2 R6, -RZ, RZ, 0, 0 ;  /* 0x00000000ff067431 */ /* 0x000fe200000001ff */
[----:B------:R-:W3:Y:S01]  /*0080*/  LDCU.64 UR6, c[0x0][0x358] ;  /* 0x00006b00ff0677ac */ /* 0x000ee20008000a00 */
[----:B-1----:R-:W-:-:S02]  /*0090*/  IMAD R2, R2, UR4, RZ ;  /* 0x0000000402027c24 */ /* 0x002fc4000f8e02ff */
[----:B0-----:R-:W-:-:S05]  /*00a0*/  IMAD R7, R0, UR4, R3 ;  /* 0x0000000400077c24 */ /* 0x001fca000f8e0203 */
[----:B--2---:R-:W-:-:S13]  /*00b0*/  ISETP.GE.AND P0, PT, R7, UR5, PT ;  /* 0x0000000507007c0c */ /* 0x004fda000bf06270 */
[----:B---3--:R-:W-:Y:S05]  /*00c0*/  @P0 BRA `(.L_x_16) ;  /* 0x0000000400040947 */ /* 0x008fea0003800000 */
[----:B------:R-:W0:Y:S01]  /*00d0*/  I2F.U32.RP R10, R2 ;  /* 0x00000002000a7306 */ /* 0x000e220000209000 */
[C---:B------:R-:W-:Y:S01]  /*00e0*/  IADD3 R6, PT, PT, R2.reuse, R7, RZ ;  /* 0x0000000702067210 */ /* 0x040fe20007ffe0ff */
[----:B------:R-:W-:Y:S01]  /*00f0*/  IMAD.MOV R11, RZ, RZ, -R2 ;  /* 0x000000ffff0b7224 */ /* 0x000fe200078e0a02 */
[----:B------:R-:W-:Y:S01]  /*0100*/  ISETP.NE.U32.AND P2, PT, R2, RZ, PT ;  /* 0x000000ff0200720c */ /* 0x000fe20003f45070 */
[----:B------:R-:W-:Y:S01]  /*0110*/  BSSY.RECONVERGENT B1, `(.L_x_17) ;  /* 0x0000028000017945 */ /* 0x000fe20003800200 */
[C---:B------:R-:W-:Y:S02]  /*0120*/  ISETP.GE.AND P0, PT, R6.reuse, UR5, PT ;  /* 0x0000000506007c0c */ /* 0x040fe4000bf06270 */
[----:B------:R-:W-:Y:S02]  /*0130*/  VIMNMX R9, PT, PT, R6, UR5, !PT ;  /* 0x0000000506097c48 */ /* 0x000fe4000ffe0100 */
[----:B------:R-:W-:-:S04]  /*0140*/  SEL R8, RZ, 0x1, P0 ;  /* 0x00000001ff087807 */ /* 0x000fc80000000000 */
[----:B------:R-:W-:Y:S01]  /*0150*/  IADD3 R9, PT, PT, R9, -R6, -R8 ;  /* 0x8000000609097210 */ /* 0x000fe20007ffe808 */
[----:B0-----:R-:W0:Y:S02]  /*0160*/  MUFU.RCP R10, R10 ;  /* 0x0000000a000a7308 */ /* 0x001e240000001000 */
[----:B0-----:R-:W-:-:S06]  /*0170*/  IADD3 R4, PT, PT, R10, 0xffffffe, RZ ;  /* 0x0ffffffe0a047810 */ /* 0x001fcc0007ffe0ff */
[----:B------:R0:W1:Y:S02]  /*0180*/  F2I.FTZ.U32.TRUNC.NTZ R5, R4 ;  /* 0x0000000400057305 */ /* 0x000064000021f000 */
[----:B0-----:R-:W-:Y:S02]  /*0190*/  IMAD.MOV.U32 R4, RZ, RZ, RZ ;  /* 0x000000ffff047224 */ /* 0x001fe400078e00ff */
[----:B-1----:R-:W-:-:S04]  /*01a0*/  IMAD R11, R11, R5, RZ ;  /* 0x000000050b0b7224 */ /* 0x002fc800078e02ff */
[----:B------:R-:W-:-:S06]  /*01b0*/  IMAD.HI.U32 R10, R5, R11, R4 ;  /* 0x0000000b050a7227 */ /* 0x000fcc00078e0004 */
[----:B------:R-:W-:-:S05]  /*01c0*/  IMAD.HI.U32 R11, R10, R9, RZ ;  /* 0x000000090a0b7227 */ /* 0x000fca00078e00ff */
[----:B------:R-:W-:-:S05]  /*01d0*/  IADD3 R4, PT, PT, -R11, RZ, RZ ;  /* 0x000000ff0b047210 */ /* 0x000fca0007ffe1ff */
[----:B------:R-:W-:Y:S02]  /*01e0*/  IMAD R9, R2, R4, R9 ;  /* 0x0000000402097224 */ /* 0x000fe400078e0209 */
[----:B------:R-:W0:Y:S03]  /*01f0*/  LDC.64 R4, c[0x0][0x388] ;  /* 0x0000e200ff047b82 */ /* 0x000e260000000a00 */
[----:B------:R-:W-:-:S13]  /*0200*/  ISETP.GE.U32.AND P0, PT, R9, R2, PT ;  /* 0x000000020900720c */ /* 0x000fda0003f06070 */
[----:B------:R-:W-:Y:S01]  /*0210*/  @P0 IMAD.IADD R9, R9, 0x1, -R2 ;  /* 0x0000000109090824 */ /* 0x000fe200078e0a02 */
[----:B------:R-:W-:-:S04]  /*0220*/  @P0 IADD3 R11, PT, PT, R11, 0x1, RZ ;  /* 0x000000010b0b0810 */ /* 0x000fc80007ffe0ff */
[----:B------:R-:W-:-:S13]  /*0230*/  ISETP.GE.U32.AND P1, PT, R9, R2, PT ;  /* 0x000000020900720c */ /* 0x000fda0003f26070 */
[----:B------:R-:W-:Y:S01]  /*0240*/  @P1 VIADD R11, R11, 0x1 ;  /* 0x000000010b0b1836 */ /* 0x000fe20000000000 */
[----:B------:R-:W-:-:S04]  /*0250*/  @!P2 LOP3.LUT R11, RZ, R2, RZ, 0x33, !PT ;  /* 0x00000002ff0ba212 */ /* 0x000fc800078e33ff */
[----:B------:R-:W-:-:S04]  /*0260*/  IADD3 R8, PT, PT, R8, R11, RZ ;  /* 0x0000000b08087210 */ /* 0x000fc80007ffe0ff */
[C---:B------:R-:W-:Y:S02]  /*0270*/  LOP3.LUT R6, R8.reuse, 0x3, RZ, 0xc0, !PT ;  /* 0x0000000308067812 */ /* 0x040fe400078ec0ff */
[----:B------:R-:W-:Y:S02]  /*0280*/  ISETP.GE.U32.AND P1, PT, R8, 0x3, PT ;  /* 0x000000030800780c */ /* 0x000fe40003f26070 */
[----:B------:R-:W-:Y:S01]  /*0290*/  ISETP.NE.AND P0, PT, R6, 0x3, PT ;  /* 0x000000030600780c */ /* 0x000fe20003f05270 */
[----:B------:R-:W-:-:S12]  /*02a0*/  IMAD.MOV.U32 R6, RZ, RZ, RZ ;  /* 0x000000ffff067224 */ /* 0x000fd800078e00ff */
[----:B0-----:R-:W-:Y:S05]  /*02b0*/  @!P0 BRA `(.L_x_18) ;  /* 0x0000000000348947 */ /* 0x001fea0003800000 */
[----:B------:R-:W0:Y:S01]  /*02c0*/  LDC.64 R10, c[0x0][0x388] ;  /* 0x0000e200ff0a7b82 */ /* 0x000e220000000a00 */
[----:B------:R-:W-:-:S04]  /*02d0*/  IADD3 R6, PT, PT, R8, 0x1, RZ ;  /* 0x0000000108067810 */ /* 0x000fc80007ffe0ff */
[----:B------:R-:W-:Y:S01]  /*02e0*/  LOP3.LUT R8, R6, 0x3, RZ, 0xc0, !PT ;  /* 0x0000000306087812 */ /* 0x000fe200078ec0ff */
[----:B------:R-:W-:-:S03]  /*02f0*/  IMAD.MOV.U32 R6, RZ, RZ, RZ ;  /* 0x000000ffff067224 */ /* 0x000fc600078e00ff */
[----:B------:R-:W-:-:S07]  /*0300*/  IADD3 R12, PT, PT, -R8, RZ, RZ ;  /* 0x000000ff080c7210 */ /* 0x000fce0007ffe1ff */
.L_x_19:
[----:B0-----:R-:W-:-:S06]  /*0310*/  IMAD.WIDE R8, R7, 0x4, R10 ;  /* 0x0000000407087825 */ /* 0x001fcc00078e020a */
[----:B------:R-:W2:Y:S01]  /*0320*/  LDG.E R8, desc[UR6][R8.64] ;  /* 0x0000000608087981 */ /* 0x000ea2000c1e1900 */
[----:B------:R-:W-:Y:S01]  /*0330*/  VIADD R12, R12, 0x1 ;  /* 0x000000010c0c7836 */ /* 0x000fe20000000000 */
[----:B------:R-:W-:-:S04]  /*0340*/  IADD3 R7, PT, PT, R2, R7, RZ ;  /* 0x0000000702077210 */ /* 0x000fc80007ffe0ff */
[----:B------:R-:W-:Y:S02]  /*0350*/  ISETP.NE.AND P0, PT, R12, RZ, PT ;  /* 0x000000ff0c00720c */ /* 0x000fe40003f05270 */
[----:B--2---:R-:W-:-:S05]  /*0360*/  FSET.BF.NEU.AND R13, R8, RZ, PT ;  /* 0x000000ff080d720a */ /* 0x004fca000380d000 */
[----:B------:R-:W-:-:S06]  /*0370*/  FADD R6, R13, R6 ;  /* 0x000000060d067221 */ /* 0x000fcc0000000000 */
[----:B------:R-:W-:Y:S05]  /*0380*/  @P0 BRA `(.L_x_19) ;  /* 0xfffffffc00e00947 */ /* 0x000fea000383ffff */
.L_x_18:
[----:B------:R-:W-:Y:S05]  /*0390*/  BSYNC.RECONVERGENT B1 ;  /* 0x0000000000017941 */ /* 0x000fea0003800200 */
.L_x_17:
[----:B------:R-:W-:Y:S05]  /*03a0*/  @!P1 BRA `(.L_x_16) ;  /* 0x00000000004c9947 */ /* 0x000fea0003800000 */
.L_x_20:
[----:B------:R-:W-:-:S04]  /*03b0*/  IMAD.WIDE R14, R7, 0x4, R4 ;  /* 0x00000004070e7825 */ /* 0x000fc800078e0204 */
[C---:B------:R-:W-:Y:S02]  /*03c0*/  IMAD.WIDE R8, R2.reuse, 0x4, R14 ;  /* 0x0000000402087825 */ /* 0x040fe400078e020e */
[----:B------:R-:W2:Y:S02]  /*03d0*/  LDG.E R14, desc[UR6][R14.64] ;  /* 0x000000060e0e7981 */ /* 0x000ea4000c1e1900 */
[C---:B------:R-:W-:Y:S02]  /*03e0*/  IMAD.WIDE R10, R2.reuse, 0x4, R8 ;  /* 0x00000004020a7825 */ /* 0x040fe400078e0208 */
[----:B------:R-:W3:Y:S02]  /*03f0*/  LDG.E R8, desc[UR6][R8.64] ;  /* 0x0000000608087981 */ /* 0x000ee4000c1e1900 */
[C---:B------:R-:W-:Y:S02]  /*0400*/  IMAD.WIDE R12, R2.reuse, 0x4, R10 ;  /* 0x00000004020c7825 */ /* 0x040fe400078e020a */
[----:B------:R-:W4:Y:S04]  /*0410*/  LDG.E R10, desc[UR6][R10.64] ;  /* 0x000000060a0a7981 */ /* 0x000f28000c1e1900 */
[----:B------:R-:W5:Y:S01]  /*0420*/  LDG.E R12, desc[UR6][R12.64] ;  /* 0x000000060c0c7981 */ /* 0x000f62000c1e1900 */
[----:B------:R-:W-:-:S05]  /*0430*/  IMAD R7, R2, 0x4, R7 ;  /* 0x0000000402077824 */ /* 0x000fca00078e0207 */
[----:B------:R-:W-:Y:S02]  /*0440*/  ISETP.GE.AND P0, PT, R7, UR5, PT ;  /* 0x0000000507007c0c */ /* 0x000fe4000bf06270 */
[----:B--2---:R-:W-:-:S05]  /*0450*/  FSET.BF.NEU.AND R17, R14, RZ, PT ;  /* 0x000000ff0e11720a */ /* 0x004fca000380d000 */
[----:B------:R-:W-:Y:S01]  /*0460*/  FADD R17, R17, R6 ;  /* 0x0000000611117221 */ /* 0x000fe20000000000 */
[----:B---3--:R-:W-:-:S05]  /*0470*/  FSET.BF.NEU.AND R16, R8, RZ, PT ;  /* 0x000000ff0810720a */ /* 0x008fca000380d000 */
[----:B------:R-:W-:Y:S01]  /*0480*/  FADD R16, R17, R16 ;  /* 0x0000001011107221 */ /* 0x000fe20000000000 */
[----:B----4-:R-:W-:Y:S02]  /*0490*/  FSET.BF.NEU.AND R19, R10, RZ, PT ;  /* 0x000000ff0a13720a */ /* 0x010fe4000380d000 */
[----:B-----5:R-:W-:-:S03]  /*04a0*/  FSET.BF.NEU.AND R9, R12, RZ, PT ;  /* 0x000000ff0c09720a */ /* 0x020fc6000380d000 */
[----:B------:R-:W-:-:S04]  /*04b0*/  FADD R16, R16, R19 ;  /* 0x0000001310107221 */ /* 0x000fc80000000000 */
[----:B------:R-:W-:Y:S01]  /*04c0*/  FADD R6, R16, R9 ;  /* 0x0000000910067221 */ /* 0x000fe20000000000 */
[----:B------:R-:W-:Y:S06]  /*04d0*/  @!P0 BRA `(.L_x_20) ;  /* 0xfffffffc00b48947 */ /* 0x000fec000383ffff */
.L_x_16:
[----:B------:R-:W-:Y:S05]  /*04e0*/  BSYNC.RECONVERGENT B0 ;  /* 0x0000000000007941 */ /* 0x000fea0003800200 */
.L_x_15:
        /* <DEDUP_REMOVED lines=8> */
[----:B------:R-:W-:Y:S01]  /*0570*/  STS [R5], R6 ;  /* 0x0000000605007388 */ /* 0x000fe20000000800 */
        /* <DEDUP_REMOVED lines=31> */
.L_x_22:
[----:B------:R-:W-:Y:S05]  /*0770*/  BSYNC.RECONVERGENT B0 ;  /* 0x0000000000007941 */ /* 0x000fea0003800200 */
.L_x_21:
[----:B------:R-:W-:Y:S06]  /*0780*/  BAR.SYNC.DEFER_BLOCKING 0x0 ;  /* 0x0000000000007b1d */ /* 0x000fec0000010000 */
[----:B------:R-:W-:Y:S05]  /*0790*/  @P2 EXIT ;  /* 0x000000000000294d */ /* 0x000fea0003800000 */
[----:B01----:R-:W0:Y:S01]  /*07a0*/  LDS R5, [UR4] ;  /* 0x00000004ff057984 */ /* 0x003e220008000800 */
[----:B------:R-:W1:Y:S02]  /*07b0*/  LDC.64 R2, c[0x0][0x390] ;  /* 0x0000e400ff027b82 */ /* 0x000e640000000a00 */
[----:B-1----:R-:W-:-:S05]  /*07c0*/  IMAD.WIDE.U32 R2, R0, 0x4, R2 ;  /* 0x0000000400027825 */ /* 0x002fca00078e0002 */
[----:B0-----:R-:W-:Y:S01]  /*07d0*/  STG.E desc[UR6][R2.64], R5 ;  /* 0x0000000502007986 */ /* 0x001fe2000c101906 */
[----:B------:R-:W-:Y:S05]  /*07e0*/  EXIT ;  /* 0x000000000000794d */ /* 0x000fea0003800000 */
.L_x_23:
        /* <DEDUP_REMOVED lines=9> */
.L_x_219:


//--------------------- .text._Z15_minabs_64_20_2PdS_ --------------------------
	.section	.text._Z15_minabs_64_20_2PdS_,"ax",@progbits
	.align	128
        .global         _Z15_minabs_64_20_2PdS_
        .type           _Z15_minabs_64_20_2PdS_,@function
        .size           _Z15_minabs_64_20_2PdS_,(.L_x_220 - _Z15_minabs_64_20_2PdS_)
        .other          _Z15_minabs_64_20_2PdS_,@"STO_CUDA_ENTRY STV_DEFAULT"
_Z15_minabs_64_20_2PdS_:
.text._Z15_minabs_64_20_2PdS_:
        /* <DEDUP_REMOVED lines=18> */
[----:B0-----:R-:W-:-:S06]  /*0120*/  @!P1 DSETP.GEU.AND P2, PT, R4, R6, PT ;  /* 0x000000060400922a */ /* 0x001fcc0003f4e000 */
[----:B------:R-:W-:Y:S02]  /*0130*/  @!P1 FSEL R4, R4, R6, !P2 ;  /* 0x0000000604049208 */ /* 0x000fe40005000000 */
[----:B------:R-:W-:-:S05]  /*0140*/  @!P1 FSEL R5, R5, R7, !P2 ;  /* 0x0000000705059208 */ /* 0x000fca0005000000 */
[----:B------:R0:W-:Y:S01]  /*0150*/  @!P1 STS.64 [R0], R4 ;  /* 0x0000000400009388 */ /* 0x0001e20000000a00 */
[----:B------:R-:W-:Y:S06]  /*0160*/  BAR.SYNC.DEFER_BLOCKING 0x0 ;  /* 0x0000000000007b1d */ /* 0x000fec0000010000 */
[----:B------:R-:W-:Y:S05]  /*0170*/  @P3 BRA `(.L_x_25) ;  /* 0x0000000000903947 */ /* 0x000fea0003800000 */
[----:B------:R-:W-:Y:S04]  /*0180*/  LDS.64 R2, [R0] ;  /* 0x0000000000027984 */ /* 0x000fe80000000a00 */
[----:B0-----:R-:W0:Y:S02]  /*0190*/  LDS.64 R4, [R0+0x100] ;  /* 0x0001000000047984 */ /* 0x001e240000000a00 */
[----:B0-----:R-:W-:-:S06]  /*01a0*/  DSETP.GEU.AND P1, PT, R2, R4, PT ;  /* 0x000000040200722a */ /* 0x001fcc0003f2e000 */
[----:B------:R-:W-:Y:S02]  /*01b0*/  FSEL R6, R2, R4, !P1 ;  /* 0x0000000402067208 */ /* 0x000fe40004800000 */
[----:B------:R-:W-:-:S05]  /*01c0*/  FSEL R7, R3, R5, !P1 ;  /* 0x0000000503077208 */ /* 0x000fca0004800000 */
[----:B------:R-:W-:Y:S04]  /*01d0*/  STS.64 [R0], R6 ;  /* 0x0000000600007388 */ /* 0x000fe80000000a00 */
[----:B------:R-:W-:Y:S04]  /*01e0*/  LDS.64 R2, [R0] ;  /* 0x0000000000027984 */ /* 0x000fe80000000a00 */
[----:B------:R-:W0:Y:S02]  /*01f0*/  LDS.64 R4, [R0+0x80] ;  /* 0x0000800000047984 */ /* 0x000e240000000a00 */
        /* <DEDUP_REMOVED lines=27> */
[----:B------:R1:W-:Y:S02]  /*03b0*/  STS.64 [R0], R2 ;  /* 0x0000000200007388 */ /* 0x0003e40000000a00 */
.L_x_25:
[----:B------:R-:W-:Y:S05]  /*03c0*/  BSYNC.RECONVERGENT B0 ;  /* 0x0000000000007941 */ /* 0x000fea0003800200 */
.L_x_24:
[----:B------:R-:W-:Y:S06]  /*03d0*/  BAR.SYNC.DEFER_BLOCKING 0x0 ;  /* 0x0000000000007b1d */ /* 0x000fec0000010000 */
[----:B------:R-:W-:Y:S05]  /*03e0*/  @P0 EXIT ;  /* 0x000000000000094d */ /* 0x000fea0003800000 */
[----:B-1----:R-:W1:Y:S01]  /*03f0*/  LDS.64 R2, [UR4] ;  /* 0x00000004ff027984 */ /* 0x002e620008000a00 */
[----:B0-----:R-:W1:Y:S03]  /*0400*/  LDC.64 R4, c[0x0][0x388] ;  /* 0x0000e200ff047b82 */ /* 0x001e660000000a00 */
[----:B-1----:R-:W-:Y:S01]  /*0410*/  STG.E.64 desc[UR6][R4.64], R2 ;  /* 0x0000000204007986 */ /* 0x002fe2000c101b06 */
[----:B------:R-:W-:Y:S05]  /*0420*/  EXIT ;  /* 0x000000000000794d */ /* 0x000fea0003800000 */
.L_x_26:
        /* <DEDUP_REMOVED lines=13> */
.L_x_220:


//--------------------- .text._Z15_minabs_64_20_1iPdS_ --------------------------
	.section	.text._Z15_minabs_64_20_1iPdS_,"ax",@progbits
	.align	128
        .global         _Z15_minabs_64_20_1iPdS_
        .type           _Z15_minabs_64_20_1iPdS_,@function
        .size           _Z15_minabs_64_20_1iPdS_,(.L_x_221 - _Z15_minabs_64_20_1iPdS_)
        .other          _Z15_minabs_64_20_1iPdS_,@"STO_CUDA_ENTRY STV_DEFAULT"
_Z15_minabs_64_20_1iPdS_:
.text._Z15_minabs_64_20_1iPdS_:
[----:B------:R-:W-:Y:S01]  /*0000*/  LDC R1, c[0x0][0x37c] ;  /* 0x0000df00ff017b82 */ /* 0x000fe20000000800 */
[----:B------:R-:W0:Y:S01]  /*0010*/  S2R R7, SR_TID.X ;  /* 0x0000000000077919 */ /* 0x000e220000002100 */
[----:B------:R-:W1:Y:S06]  /*0020*/  LDCU UR4, c[0x0][0x360] ;  /* 0x00006c00ff0477ac */ /* 0x000e6c0008000800 */
[----:B------:R-:W1:Y:S01]  /*0030*/  LDC R6, c[0x0][0x370] ;  /* 0x0000dc00ff067b82 */ /* 0x000e620000000800 */
[----:B------:R-:W-:Y:S01]  /*0040*/  BSSY.RECONVERGENT B0, `(.L_x_27) ;  /* 0x0000066000007945 */ /* 0x000fe20003800200 */
[----:B------:R-:W0:Y:S01]  /*0050*/  S2R R0, SR_CTAID.X ;  /* 0x0000000000007919 */ /* 0x000e220000002500 */
[----:B------:R-:W2:Y:S01]  /*0060*/  LDCU UR5, c[0x0][0x380] ;  /* 0x00007000ff0577ac */ /* 0x000ea20008000800 */
[----:B------:R-:W-:-:S02]  /*0070*/  IMAD.MOV.U32 R2, RZ, RZ, 0x0 ;  /* 0x00000000ff027424 */ /* 0x000fc400078e00ff */
[----:B------:R-:W-:Y:S01]  /*0080*/  IMAD.MOV.U32 R3, RZ, RZ, 0x7ff00000 ;  /* 0x7ff00000ff037424 */ /* 0x000fe200078e00ff */
[----:B------:R-:W3:Y:S01]  /*0090*/  LDCU.64 UR6, c[0x0][0x358] ;  /* 0x00006b00ff0677ac */ /* 0x000ee20008000a00 */
[----:B-1----:R-:W-:Y:S02]  /*00a0*/  IMAD R6, R6, UR4, RZ ;  /* 0x0000000406067c24 */ /* 0x002fe4000f8e02ff */
        /* <DEDUP_REMOVED lines=20> */
[----:B------:R-:W-:-:S05]  /*01f0*/  IMAD R5, R6, R2, R5 ;  /* 0x0000000206057224 */ /* 0x000fca00078e0205 */
[----:B------:R-:W-:-:S13]  /*0200*/  ISETP.GE.U32.AND P0, PT, R5, R6, PT ;  /* 0x000000060500720c */ /* 0x000fda0003f06070 */
[----:B------:R-:W-:Y:S02]  /*0210*/  @P0 IMAD.IADD R5, R5, 0x1, -R6 ;  /* 0x0000000105050824 */ /* 0x000fe400078e0a06 */
[----:B------:R-:W-:-:S03]  /*0220*/  @P0 VIADD R3, R3, 0x1 ;  /* 0x0000000103030836 */ /* 0x000fc60000000000 */
[-C--:B------:R-:W-:Y:S02]  /*0230*/  ISETP.GE.U32.AND P1, PT, R5, R6.reuse, PT ;  /* 0x000000060500720c */ /* 0x080fe40003f26070 */
[----:B------:R-:W0:Y:S11]  /*0240*/  LDC.64 R4, c[0x0][0x388] ;  /* 0x0000e200ff047b82 */ /* 0x000e360000000a00 */
[----:B------:R-:W-:Y:S01]  /*0250*/  @P1 VIADD R3, R3, 0x1 ;  /* 0x0000000103031836 */ /* 0x000fe20000000000 */
[----:B------:R-:W-:-:S05]  /*0260*/  @!P2 LOP3.LUT R3, RZ, R6, RZ, 0x33, !PT ;  /* 0x00000006ff03a212 */ /* 0x000fca00078e33ff */
[----:B------:R-:W-:Y:S02]  /*0270*/  IMAD.IADD R8, R8, 0x1, R3 ;  /* 0x0000000108087824 */ /* 0x000fe400078e0203 */
[----:B------:R-:W-:-:S03]  /*0280*/  IMAD.MOV.U32 R3, RZ, RZ, 0x7ff00000 ;  /* 0x7ff00000ff037424 */ /* 0x000fc600078e00ff */
[C---:B------:R-:W-:Y:S02]  /*0290*/  LOP3.LUT R2, R8.reuse, 0x3, RZ, 0xc0, !PT ;  /* 0x0000000308027812 */ /* 0x040fe400078ec0ff */
[----:B------:R-:W-:Y:S02]  /*02a0*/  ISETP.GE.U32.AND P0, PT, R8, 0x3, PT ;  /* 0x000000030800780c */ /* 0x000fe40003f06070 */
[----:B------:R-:W-:Y:S01]  /*02b0*/  ISETP.NE.AND P1, PT, R2, 0x3, PT ;  /* 0x000000030200780c */ /* 0x000fe20003f25270 */
[----:B------:R-:W-:-:S12]  /*02c0*/  IMAD.MOV.U32 R2, RZ, RZ, 0x0 ;  /* 0x00000000ff027424 */ /* 0x000fd800078e00ff */
[----:B------:R-:W-:Y:S05]  /*02d0*/  @!P1 BRA `(.L_x_30) ;  /* 0x00000000004c9947 */ /* 0x000fea0003800000 */
[----:B------:R-:W1:Y:S01]  /*02e0*/  LDC.64 R10, c[0x0][0x388] ;  /* 0x0000e200ff0a7b82 */ /* 0x000e620000000a00 */
[----:B------:R-:W-:Y:S02]  /*02f0*/  VIADD R2, R8, 0x1 ;  /* 0x0000000108027836 */ /* 0x000fe40000000000 */
[----:B------:R-:W-:-:S03]  /*0300*/  IMAD.MOV.U32 R3, RZ, RZ, 0x7ff00000 ;  /* 0x7ff00000ff037424 */ /* 0x000fc600078e00ff */
[----:B------:R-:W-:Y:S01]  /*0310*/  LOP3.LUT R8, R2, 0x3, RZ, 0xc0, !PT ;  /* 0x0000000302087812 */ /* 0x000fe200078ec0ff */
[----:B------:R-:W-:-:S04]  /*0320*/  IMAD.MOV.U32 R2, RZ, RZ, 0x0 ;  /* 0x00000000ff027424 */ /* 0x000fc800078e00ff */
[----:B------:R-:W-:-:S07]  /*0330*/  IMAD.MOV R8, RZ, RZ, -R8 ;  /* 0x000000ffff087224 */ /* 0x000fce00078e0a08 */
.L_x_31:
[----:B-1----:R-:W-:-:S06]  /*0340*/  IMAD.WIDE R12, R9, 0x8, R10 ;  /* 0x00000008090c7825 */ /* 0x002fcc00078e020a */
[----:B------:R-:W2:Y:S01]  /*0350*/  LDG.E.64 R12, desc[UR6][R12.64] ;  /* 0x000000060c0c7981 */ /* 0x000ea2000c1e1b00 */
[----:B------:R-:W-:Y:S02]  /*0360*/  VIADD R8, R8, 0x1 ;  /* 0x0000000108087836 */ /* 0x000fe40000000000 */
[----:B------:R-:W-:-:S03]  /*0370*/  IMAD.IADD R9, R6, 0x1, R9 ;  /* 0x0000000106097824 */ /* 0x000fc600078e0209 */
[----:B------:R-:W-:Y:S01]  /*0380*/  ISETP.NE.AND P2, PT, R8, RZ, PT ;  /* 0x000000ff0800720c */ /* 0x000fe20003f45270 */
[----:B--2---:R-:W-:Y:S02]  /*0390*/  DADD R14, -RZ, -R12 ;  /* 0x00000000ff0e7229 */ /* 0x004fe4000000090c */
[----:B------:R-:W-:-:S08]  /*03a0*/  DSETP.GEU.AND P1, PT, R12, RZ, PT ;  /* 0x000000ff0c00722a */ /* 0x000fd00003f2e000 */
[----:B------:R-:W-:Y:S02]  /*03b0*/  FSEL R14, R14, R12, !P1 ;  /* 0x0000000c0e0e7208 */ /* 0x000fe40004800000 */
[----:B------:R-:W-:-:S06]  /*03c0*/  FSEL R15, R15, R13, !P1 ;  /* 0x0000000d0f0f7208 */ /* 0x000fcc0004800000 */
[----:B------:R-:W-:-:S06]  /*03d0*/  DSETP.GEU.AND P1, PT, R2, R14, PT ;  /* 0x0000000e0200722a */ /* 0x000fcc0003f2e000 */
[----:B------:R-:W-:Y:S02]  /*03e0*/  FSEL R2, R2, R14, !P1 ;  /* 0x0000000e02027208 */ /* 0x000fe40004800000 */
[----:B------:R-:W-:Y:S01]  /*03f0*/  FSEL R3, R3, R15, !P1 ;  /* 0x0000000f03037208 */ /* 0x000fe20004800000 */
[----:B------:R-:W-:Y:S06]  /*0400*/  @P2 BRA `(.L_x_31) ;  /* 0xfffffffc00cc2947 */ /* 0x000fec000383ffff */
.L_x_30:
[----:B------:R-:W-:Y:S05]  /*0410*/  BSYNC.RECONVERGENT B1 ;  /* 0x0000000000017941 */ /* 0x000fea0003800200 */
.L_x_29:
[----:B------:R-:W-:Y:S05]  /*0420*/  @!P0 BRA `(.L_x_28) ;  /* 0x00000000009c8947 */ /* 0x000fea0003800000 */
.L_x_32:
[----:B0-----:R-:W-:-:S05]  /*0430*/  IMAD.WIDE R24, R9, 0x8, R4 ;  /* 0x0000000809187825 */ /* 0x001fca00078e0204 */
        /* <DEDUP_REMOVED lines=8> */
[----:B--2---:R-:W-:Y:S02]  /*04c0*/  DADD R22, -RZ, -R16 ;  /* 0x00000000ff167229 */ /* 0x004fe40000000910 */
[----:B------:R-:W-:Y:S02]  /*04d0*/  DSETP.GEU.AND P0, PT, R16, RZ, PT ;  /* 0x000000ff1000722a */ /* 0x000fe40003f0e000 */
[----:B---3--:R-:W-:-:S06]  /*04e0*/  DSETP.GEU.AND P1, PT, R14, RZ, PT ;  /* 0x000000ff0e00722a */ /* 0x008fcc0003f2e000 */
[----:B------:R-:W-:Y:S02]  /*04f0*/  FSEL R16, R22, R16, !P0 ;  /* 0x0000001016107208 */ /* 0x000fe40004000000 */
[----:B------:R-:W-:Y:S01]  /*0500*/  FSEL R17, R23, R17, !P0 ;  /* 0x0000001117117208 */ /* 0x000fe20004000000 */
[----:B------:R-:W-:-:S05]  /*0510*/  DADD R22, -RZ, -R14 ;  /* 0x00000000ff167229 */ /* 0x000fca000000090e */
[----:B------:R-:W-:-:S05]  /*0520*/  DSETP.GEU.AND P0, PT, R2, R16, PT ;  /* 0x000000100200722a */ /* 0x000fca0003f0e000 */
[----:B------:R-:W-:Y:S02]  /*0530*/  FSEL R14, R22, R14, !P1 ;  /* 0x0000000e160e7208 */ /* 0x000fe40004800000 */
[----:B------:R-:W-:Y:S01]  /*0540*/  FSEL R15, R23, R15, !P1 ;  /* 0x0000000f170f7208 */ /* 0x000fe20004800000 */
[----:B----4-:R-:W-:Y:S01]  /*0550*/  DSETP.GEU.AND P1, PT, R10, RZ, PT ;  /* 0x000000ff0a00722a */ /* 0x010fe20003f2e000 */
[----:B------:R-:W-:Y:S02]  /*0560*/  FSEL R2, R2, R16, !P0 ;  /* 0x0000001002027208 */ /* 0x000fe40004000000 */
[----:B------:R-:W-:Y:S01]  /*0570*/  FSEL R3, R3, R17, !P0 ;  /* 0x0000001103037208 */ /* 0x000fe20004000000 */
[----:B------:R-:W-:-:S05]  /*0580*/  DADD R16, -RZ, -R10 ;  /* 0x00000000ff107229 */ /* 0x000fca000000090a */
[----:B------:R-:W-:-:S05]  /*0590*/  DSETP.GEU.AND P0, PT, R2, R14, PT ;  /* 0x0000000e0200722a */ /* 0x000fca0003f0e000 */
[----:B------:R-:W-:Y:S02]  /*05a0*/  FSEL R10, R16, R10, !P1 ;  /* 0x0000000a100a7208 */ /* 0x000fe40004800000 */
[----:B------:R-:W-:Y:S02]  /*05b0*/  FSEL R2, R2, R14, !P0 ;  /* 0x0000000e02027208 */ /* 0x000fe40004000000 */
[----:B------:R-:W-:Y:S01]  /*05c0*/  FSEL R3, R3, R15, !P0 ;  /* 0x0000000f03037208 */ /* 0x000fe20004000000 */
[----:B-----5:R-:W-:Y:S01]  /*05d0*/  DADD R14, -RZ, -R12 ;  /* 0x00000000ff0e7229 */ /* 0x020fe2000000090c */
[----:B------:R-:W-:Y:S01]  /*05e0*/  FSEL R11, R17, R11, !P1 ;  /* 0x0000000b110b7208 */ /* 0x000fe20004800000 */
[----:B------:R-:W-:-:S05]  /*05f0*/  DSETP.GEU.AND P1, PT, R12, RZ, PT ;  /* 0x000000ff0c00722a */ /* 0x000fca0003f2e000 */
[----:B------:R-:W-:-:S03]  /*0600*/  DSETP.GEU.AND P0, PT, R2, R10, PT ;  /* 0x0000000a0200722a */ /* 0x000fc60003f0e000 */
[----:B------:R-:W-:Y:S02]  /*0610*/  FSEL R12, R14, R12, !P1 ;  /* 0x0000000c0e0c7208 */ /* 0x000fe40004800000 */
[----:B------:R-:W-:Y:S02]  /*0620*/  FSEL R13, R15, R13, !P1 ;  /* 0x0000000d0f0d7208 */ /* 0x000fe40004800000 */
[----:B------:R-:W-:Y:S02]  /*0630*/  ISETP.GE.AND P1, PT, R9, UR5, PT ;  /* 0x0000000509007c0c */ /* 0x000fe4000bf26270 */
[----:B------:R-:W-:Y:S02]  /*0640*/  FSEL R2, R2, R10, !P0 ;  /* 0x0000000a02027208 */ /* 0x000fe40004000000 */
[----:B------:R-:W-:-:S06]  /*0650*/  FSEL R3, R3, R11, !P0 ;  /* 0x0000000b03037208 */ /* 0x000fcc0004000000 */
[----:B------:R-:W-:-:S06]  /*0660*/  DSETP.GEU.AND P0, PT, R2, R12, PT ;  /* 0x0000000c0200722a */ /* 0x000fcc0003f0e000 */
[----:B------:R-:W-:Y:S02]  /*0670*/  FSEL R2, R2, R12, !P0 ;  /* 0x0000000c02027208 */ /* 0x000fe40004000000 */
[----:B------:R-:W-:Y:S01]  /*0680*/  FSEL R3, R3, R13, !P0 ;  /* 0x0000000d03037208 */ /* 0x000fe20004000000 */
[----:B------:R-:W-:Y:S06]  /*0690*/  @!P1 BRA `(.L_x_32) ;  /* 0xfffffffc00649947 */ /* 0x000fec000383ffff */
.L_x_28:
[----:B------:R-:W-:Y:S05]  /*06a0*/  BSYNC.RECONVERGENT B0 ;  /* 0x0000000000007941 */ /* 0x000fea0003800200 */
.L_x_27:
[----:B------:R-:W1:Y:S01]  /*06b0*/  S2UR UR5, SR_CgaCtaId ;  /* 0x00000000000579c3 */ /* 0x000e620000008800 */
[----:B------:R-:W-:Y:S01]  /*06c0*/  UMOV UR4, 0x400 ;  /* 0x0000040000047882 */ /* 0x000fe20000000000 */
[C---:B------:R-:W-:Y:S01]  /*06d0*/  ISETP.GT.U32.AND P1, PT, R7.reuse, 0x3f, PT ;  /* 0x0000003f0700780c */ /* 0x040fe20003f24070 */
[----:B------:R-:W-:Y:S01]  /*06e0*/  BSSY.RECONVERGENT B0, `(.L_x_33) ;  /* 0x0000033000007945 */ /* 0x000fe20003800200 */
[C---:B------:R-:W-:Y:S02]  /*06f0*/  ISETP.GT.U32.AND P3, PT, R7.reuse, 0x1f, PT ;  /* 0x0000001f0700780c */ /* 0x040fe40003f64070 */
[----:B------:R-:W-:Y:S01]  /*0700*/  ISETP.NE.AND P0, PT, R7, RZ, PT ;  /* 0x000000ff0700720c */ /* 0x000fe20003f05270 */
[----:B-1----:R-:W-:-:S06]  /*0710*/  ULEA UR4, UR5, UR4, 0x18 ;  /* 0x0000000405047291 */ /* 0x002fcc000f8ec0ff */
[----:B0-----:R-:W-:-:S05]  /*0720*/  LEA R5, R7, UR4, 0x3 ;  /* 0x0000000407057c11 */ /* 0x001fca000f8e18ff */
[----:B------:R-:W-:Y:S01]  /*0730*/  STS.64 [R5], R2 ;  /* 0x0000000205007388 */ /* 0x000fe20000000a00 */
        /* <DEDUP_REMOVED lines=45> */
.L_x_34:
[----:B------:R-:W-:Y:S05]  /*0a10*/  BSYNC.RECONVERGENT B0 ;  /* 0x0000000000007941 */ /* 0x000fea0003800200 */
.L_x_33:
[----:B------:R-:W-:Y:S06]  /*0a20*/  BAR.SYNC.DEFER_BLOCKING 0x0 ;  /* 0x0000000000007b1d */ /* 0x000fec0000010000 */
[----:B------:R-:W-:Y:S05]  /*0a30*/  @P0 EXIT ;  /* 0x000000000000094d */ /* 0x000fea0003800000 */
[----:B-1----:R-:W1:Y:S01]  /*0a40*/  LDS.64 R2, [UR4] ;  /* 0x00000004ff027984 */ /* 0x002e620008000a00 */
[----:B0-----:R-:W0:Y:S02]  /*0a50*/  LDC.64 R4, c[0x0][0x390] ;  /* 0x0000e400ff047b82 */ /* 0x001e240000000a00 */
[----:B0-----:R-:W-:-:S05]  /*0a60*/  IMAD.WIDE.U32 R4, R0, 0x8, R4 ;  /* 0x0000000800047825 */ /* 0x001fca00078e0004 */
[----:B-1----:R-:W-:Y:S01]  /*0a70*/  STG.E.64 desc[UR6][R4.64], R2 ;  /* 0x0000000204007986 */ /* 0x002fe2000c101b06 */
[----:B------:R-:W-:Y:S05]  /*0a80*/  EXIT ;  /* 0x000000000000794d */ /* 0x000fea0003800000 */
.L_x_35:
        /* <DEDUP_REMOVED lines=15> */
.L_x_221:


//--------------------- .text._Z15_minabs_32_20_2PfS_ --------------------------
	.section	.text._Z15_minabs_32_20_2PfS_,"ax",@progbits
	.align	128
        .global         _Z15_minabs_32_20_2PfS_
        .type           _Z15_minabs_32_20_2PfS_,@function
        .size           _Z15_minabs_32_20_2PfS_,(.L_x_222 - _Z15_minabs_32_20_2PfS_)
        .other          _Z15_minabs_32_20_2PfS_,@"STO_CUDA_ENTRY STV_DEFAULT"
_Z15_minabs_32_20_2PfS_:
.text._Z15_minabs_32_20_2PfS_:
        /* <DEDUP_REMOVED lines=18> */
[----:B0-----:R-:W-:-:S04]  /*0120*/  @!P1 FSETP.GEU.AND P2, PT, R0, R7, PT ;  /* 0x000000070000920b */ /* 0x001fc80003f4e000 */
[----:B------:R-:W-:-:S05]  /*0130*/  @!P1 FSEL R0, R0, R7, !P2 ;  /* 0x0000000700009208 */ /* 0x000fca0005000000 */
[----:B------:R0:W-:Y:S01]  /*0140*/  @!P1 STS [R5], R0 ;  /* 0x0000000005009388 */ /* 0x0001e20000000800 */
[----:B------:R-:W-:Y:S06]  /*0150*/  BAR.SYNC.DEFER_BLOCKING 0x0 ;  /* 0x0000000000007b1d */ /* 0x000fec0000010000 */
[----:B------:R-:W-:Y:S05]  /*0160*/  @P3 BRA `(.L_x_37) ;  /* 0x0000000000783947 */ /* 0x000fea0003800000 */
[----:B0-----:R-:W-:Y:S04]  /*0170*/  LDS R0, [R5] ;  /* 0x0000000005007984 */ /* 0x001fe80000000800 */
[----:B------:R-:W0:Y:S02]  /*0180*/  LDS R3, [R5+0x80] ;  /* 0x0000800005037984 */ /* 0x000e240000000800 */
[----:B0-----:R-:W-:-:S04]  /*0190*/  FSETP.GEU.AND P1, PT, R0, R3, PT ;  /* 0x000000030000720b */ /* 0x001fc80003f2e000 */
[----:B------:R-:W-:-:S05]  /*01a0*/  FSEL R0, R0, R3, !P1 ;  /* 0x0000000300007208 */ /* 0x000fca0004800000 */
[----:B------:R-:W-:Y:S04]  /*01b0*/  STS [R5], R0 ;  /* 0x0000000005007388 */ /* 0x000fe80000000800 */
[----:B------:R-:W-:Y:S04]  /*01c0*/  LDS R2, [R5] ;  /* 0x0000000005027984 */ /* 0x000fe80000000800 */
        /* <DEDUP_REMOVED lines=23> */
[----:B------:R1:W-:Y:S04]  /*0340*/  STS [R5], R4 ;  /* 0x0000000405007388 */ /* 0x0003e80000000800 */
.L_x_37:
[----:B------:R-:W-:Y:S05]  /*0350*/  BSYNC.RECONVERGENT B0 ;  /* 0x0000000000007941 */ /* 0x000fea0003800200 */
.L_x_36:
[----:B------:R-:W-:Y:S06]  /*0360*/  BAR.SYNC.DEFER_BLOCKING 0x0 ;  /* 0x0000000000007b1d */ /* 0x000fec0000010000 */
[----:B------:R-:W-:Y:S05]  /*0370*/  @P0 EXIT ;  /* 0x000000000000094d */ /* 0x000fea0003800000 */
[----:B01----:R-:W0:Y:S01]  /*0380*/  LDS R5, [UR4] ;  /* 0x00000004ff057984 */ /* 0x003e220008000800 */
[----:B------:R-:W0:Y:S03]  /*0390*/  LDC.64 R2, c[0x0][0x388] ;  /* 0x0000e200ff027b82 */ /* 0x000e260000000a00 */
[----:B0-----:R-:W-:Y:S01]  /*03a0*/  STG.E desc[UR6][R2.64], R5 ;  /* 0x0000000502007986 */ /* 0x001fe2000c101906 */
[----:B------:R-:W-:Y:S05]  /*03b0*/  EXIT ;  /* 0x000000000000794d */ /* 0x000fea0003800000 */
.L_x_38:
        /* <DEDUP_REMOVED lines=12> */
.L_x_222:


//--------------------- .text._Z15_minabs_32_20_1iPfS_ --------------------------
	.section	.text._Z15_minabs_32_20_1iPfS_,"ax",@progbits
	.align	128
        .global         _Z15_minabs_32_20_1iPfS_
        .type           _Z15_minabs_32_20_1iPfS_,@function
        .size           _Z15_minabs_32_20_1iPfS_,(.L_x_223 - _Z15_minabs_32_20_1iPfS_)
        .other          _Z15_minabs_32_20_1iPfS_,@"STO_CUDA_ENTRY STV_DEFAULT"
_Z15_minabs_32_20_1iPfS_:
.text._Z15_minabs_32_20_1iPfS_:
[----:B------:R-:W-:Y:S01]  /*0000*/  LDC R1, c[0x0][0x37c] ;  /* 0x0000df00ff017b82 */ /* 0x000fe20000000800 */
[----:B------:R-:W0:Y:S01]  /*0010*/  S2R R3, SR_TID.X ;  /* 0x0000000000037919 */ /* 0x000e220000002100 */
[----:B------:R-:W1:Y:S06]  /*0020*/  LDCU UR4, c[0x0][0x360] ;  /* 0x00006c00ff0477ac */ /* 0x000e6c0008000800 */
[----:B------:R-:W1:Y:S01]  /*0030*/  LDC R2, c[0x0][0x370] ;  /* 0x0000dc00ff027b82 */ /* 0x000e620000000800 */
[----:B------:R-:W-:Y:S01]  /*0040*/  BSSY.RECONVERGENT B0, `(.L_x_39) ;  /* 0x0000054000007945 */ /* 0x000fe20003800200 */
[----:B------:R-:W0:Y:S01]  /*0050*/  S2R R0, SR_CTAID.X ;  /* 0x0000000000007919 */ /* 0x000e220000002500 */
[----:B------:R-:W2:Y:S01]  /*0060*/  LDCU UR5, c[0x0][0x380] ;  /* 0x00007000ff0577ac */ /* 0x000ea20008000800 */
[----:B------:R-:W-:Y:S01]  /*0070*/  IMAD.MOV.U32 R6, RZ, RZ, 0x7f800000 ;  /* 0x7f800000ff067424 */ /* 0x000fe200078e00ff */
        /* <DEDUP_REMOVED lines=25> */
[----:B------:R-:W-:Y:S02]  /*0210*/  @P0 IMAD.IADD R9, R9, 0x1, -R2 ;  /* 0x0000000109090824 */ /* 0x000fe400078e0a02 */
[----:B------:R-:W-:-:S03]  /*0220*/  @P0 VIADD R11, R11, 0x1 ;  /* 0x000000010b0b0836 */ /* 0x000fc60000000000 */
[----:B------:R-:W-:-:S13]  /*0230*/  ISETP.GE.U32.AND P1, PT, R9, R2, PT ;  /* 0x000000020900720c */ /* 0x000fda0003f26070 */
[----:B------:R-:W-:Y:S01]  /*0240*/  @P1 VIADD R11, R11, 0x1 ;  /* 0x000000010b0b1836 */ /* 0x000fe20000000000 */
[----:B------:R-:W-:-:S05]  /*0250*/  @!P2 LOP3.LUT R11, RZ, R2, RZ, 0x33, !PT ;  /* 0x00000002ff0ba212 */ /* 0x000fca00078e33ff */
[----:B------:R-:W-:-:S05]  /*0260*/  IMAD.IADD R8, R8, 0x1, R11 ;  /* 0x0000000108087824 */ /* 0x000fca00078e020b */
[C---:B------:R-:W-:Y:S02]  /*0270*/  LOP3.LUT R6, R8.reuse, 0x3, RZ, 0xc0, !PT ;  /* 0x0000000308067812 */ /* 0x040fe400078ec0ff */
[----:B------:R-:W-:Y:S02]  /*0280*/  ISETP.GE.U32.AND P0, PT, R8, 0x3, PT ;  /* 0x000000030800780c */ /* 0x000fe40003f06070 */
[----:B------:R-:W-:Y:S01]  /*0290*/  ISETP.NE.AND P1, PT, R6, 0x3, PT ;  /* 0x000000030600780c */ /* 0x000fe20003f25270 */
[----:B------:R-:W-:-:S12]  /*02a0*/  IMAD.MOV.U32 R6, RZ, RZ, 0x7f800000 ;  /* 0x7f800000ff067424 */ /* 0x000fd800078e00ff */
[----:B0-----:R-:W-:Y:S05]  /*02b0*/  @!P1 BRA `(.L_x_42) ;  /* 0x00000000003c9947 */ /* 0x001fea0003800000 */
[----:B------:R-:W0:Y:S01]  /*02c0*/  LDC.64 R10, c[0x0][0x388] ;  /* 0x0000e200ff0a7b82 */ /* 0x000e220000000a00 */
[----:B------:R-:W-:-:S05]  /*02d0*/  VIADD R6, R8, 0x1 ;  /* 0x0000000108067836 */ /* 0x000fca0000000000 */
[----:B------:R-:W-:Y:S01]  /*02e0*/  LOP3.LUT R8, R6, 0x3, RZ, 0xc0, !PT ;  /* 0x0000000306087812 */ /* 0x000fe200078ec0ff */
[----:B------:R-:W-:-:S04]  /*02f0*/  IMAD.MOV.U32 R6, RZ, RZ, 0x7f800000 ;  /* 0x7f800000ff067424 */ /* 0x000fc800078e00ff */
[----:B------:R-:W-:-:S07]  /*0300*/  IMAD.MOV R12, RZ, RZ, -R8 ;  /* 0x000000ffff0c7224 */ /* 0x000fce00078e0a08 */
.L_x_43:
[----:B0-----:R-:W-:-:S06]  /*0310*/  IMAD.WIDE R8, R7, 0x4, R10 ;  /* 0x0000000407087825 */ /* 0x001fcc00078e020a */
[----:B------:R-:W2:Y:S01]  /*0320*/  LDG.E R8, desc[UR6][R8.64] ;  /* 0x0000000608087981 */ /* 0x000ea2000c1e1900 */
[----:B------:R-:W-:Y:S02]  /*0330*/  VIADD R12, R12, 0x1 ;  /* 0x000000010c0c7836 */ /* 0x000fe40000000000 */
[----:B------:R-:W-:-:S03]  /*0340*/  IMAD.IADD R7, R2, 0x1, R7 ;  /* 0x0000000102077824 */ /* 0x000fc600078e0207 */
[----:B------:R-:W-:Y:S02]  /*0350*/  ISETP.NE.AND P2, PT, R12, RZ, PT ;  /* 0x000000ff0c00720c */ /* 0x000fe40003f45270 */
[----:B--2---:R-:W-:-:S04]  /*0360*/  FSETP.GEU.AND P1, PT, R8, RZ, PT ;  /* 0x000000ff0800720b */ /* 0x004fc80003f2e000 */
[----:B------:R-:W-:-:S04]  /*0370*/  FSEL R13, -R8, R8, !P1 ;  /* 0x00000008080d7208 */ /* 0x000fc80004800100 */
[----:B------:R-:W-:-:S04]  /*0380*/  FSETP.GEU.AND P1, PT, R6, R13, PT ;  /* 0x0000000d0600720b */ /* 0x000fc80003f2e000 */
[----:B------:R-:W-:Y:S01]  /*0390*/  FSEL R6, R6, R13, !P1 ;  /* 0x0000000d06067208 */ /* 0x000fe20004800000 */
[----:B------:R-:W-:Y:S08]  /*03a0*/  @P2 BRA `(.L_x_43) ;  /* 0xfffffffc00d82947 */ /* 0x000ff0000383ffff */
.L_x_42:
[----:B------:R-:W-:Y:S05]  /*03b0*/  BSYNC.RECONVERGENT B1 ;  /* 0x0000000000017941 */ /* 0x000fea0003800200 */
.L_x_41:
[----:B------:R-:W-:Y:S05]  /*03c0*/  @!P0 BRA `(.L_x_40) ;  /* 0x00000000006c8947 */ /* 0x000fea0003800000 */
.L_x_44:
[----:B------:R-:W-:-:S05]  /*03d0*/  IMAD.WIDE R14, R7, 0x4, R4 ;  /* 0x00000004070e7825 */ /* 0x000fca00078e0204 */
[----:B------:R-:W2:Y:S01]  /*03e0*/  LDG.E R16, desc[UR6][R14.64] ;  /* 0x000000060e107981 */ /* 0x000ea2000c1e1900 */
[----:B------:R-:W-:-:S05]  /*03f0*/  IMAD.WIDE R8, R2, 0x4, R14 ;  /* 0x0000000402087825 */ /* 0x000fca00078e020e */
[----:B------:R-:W3:Y:S01]  /*0400*/  LDG.E R18, desc[UR6][R8.64] ;  /* 0x0000000608127981 */ /* 0x000ee2000c1e1900 */
[----:B------:R-:W-:-:S05]  /*0410*/  IMAD.WIDE R10, R2, 0x4, R8 ;  /* 0x00000004020a7825 */ /* 0x000fca00078e0208 */
[----:B------:R-:W4:Y:S01]  /*0420*/  LDG.E R19, desc[UR6][R10.64] ;  /* 0x000000060a137981 */ /* 0x000f22000c1e1900 */
[----:B------:R-:W-:-:S06]  /*0430*/  IMAD.WIDE R12, R2, 0x4, R10 ;  /* 0x00000004020c7825 */ /* 0x000fcc00078e020a */
[----:B------:R-:W5:Y:S01]  /*0440*/  LDG.E R12, desc[UR6][R12.64] ;  /* 0x000000060c0c7981 */ /* 0x000f62000c1e1900 */
[----:B------:R-:W-:Y:S01]  /*0450*/  IMAD R7, R2, 0x4, R7 ;  /* 0x0000000402077824 */ /* 0x000fe200078e0207 */
[----:B--2---:R-:W-:-:S04]  /*0460*/  FSETP.GEU.AND P0, PT, R16, RZ, PT ;  /* 0x000000ff1000720b */ /* 0x004fc80003f0e000 */
[----:B------:R-:W-:Y:S02]  /*0470*/  FSEL R17, -R16, R16, !P0 ;  /* 0x0000001010117208 */ /* 0x000fe40004000100 */
[----:B---3--:R-:W-:Y:S02]  /*0480*/  FSETP.GEU.AND P1, PT, R18, RZ, PT ;  /* 0x000000ff1200720b */ /* 0x008fe40003f2e000 */
[-C--:B------:R-:W-:Y:S02]  /*0490*/  FSETP.GEU.AND P0, PT, R6, R17.reuse, PT ;  /* 0x000000110600720b */ /* 0x080fe40003f0e000 */
[----:B------:R-:W-:Y:S02]  /*04a0*/  FSEL R15, -R18, R18, !P1 ;  /* 0x00000012120f7208 */ /* 0x000fe40004800100 */
[----:B----4-:R-:W-:Y:S02]  /*04b0*/  FSETP.GEU.AND P1, PT, R19, RZ, PT ;  /* 0x000000ff1300720b */ /* 0x010fe40003f2e000 */
[----:B------:R-:W-:-:S02]  /*04c0*/  FSEL R6, R6, R17, !P0 ;  /* 0x0000001106067208 */ /* 0x000fc40004000000 */
[----:B------:R-:W-:Y:S02]  /*04d0*/  FSEL R19, -R19, R19, !P1 ;  /* 0x0000001313137208 */ /* 0x000fe40004800100 */
[-C--:B------:R-:W-:Y:S02]  /*04e0*/  FSETP.GEU.AND P0, PT, R6, R15.reuse, PT ;  /* 0x0000000f0600720b */ /* 0x080fe40003f0e000 */
[----:B-----5:R-:W-:Y:S02]  /*04f0*/  FSETP.GEU.AND P1, PT, R12, RZ, PT ;  /* 0x000000ff0c00720b */ /* 0x020fe40003f2e000 */
[----:B------:R-:W-:Y:S02]  /*0500*/  FSEL R6, R6, R15, !P0 ;  /* 0x0000000f06067208 */ /* 0x000fe40004000000 */
[----:B------:R-:W-:Y:S02]  /*0510*/  FSEL R9, -R12, R12, !P1 ;  /* 0x0000000c0c097208 */ /* 0x000fe40004800100 */
[----:B------:R-:W-:-:S02]  /*0520*/  ISETP.GE.AND P1, PT, R7, UR5, PT ;  /* 0x0000000507007c0c */ /* 0x000fc4000bf26270 */
[----:B------:R-:W-:-:S04]  /*0530*/  FSETP.GEU.AND P0, PT, R6, R19, PT ;  /* 0x000000130600720b */ /* 0x000fc80003f0e000 */
[----:B------:R-:W-:-:S04]  /*0540*/  FSEL R6, R6, R19, !P0 ;  /* 0x0000001306067208 */ /* 0x000fc80004000000 */
[----:B------:R-:W-:-:S04]  /*0550*/  FSETP.GEU.AND P0, PT, R6, R9, PT ;  /* 0x000000090600720b */ /* 0x000fc80003f0e000 */
[----:B------:R-:W-:Y:S01]  /*0560*/  FSEL R6, R6, R9, !P0 ;  /* 0x0000000906067208 */ /* 0x000fe20004000000 */
[----:B------:R-:W-:Y:S08]  /*0570*/  @!P1 BRA `(.L_x_44) ;  /* 0xfffffffc00949947 */ /* 0x000ff0000383ffff */
.L_x_40:
[----:B------:R-:W-:Y:S05]  /*0580*/  BSYNC.RECONVERGENT B0 ;  /* 0x0000000000007941 */ /* 0x000fea0003800200 */
.L_x_39:
        /* <DEDUP_REMOVED lines=47> */
.L_x_46:
[----:B------:R-:W-:Y:S05]  /*0880*/  BSYNC.RECONVERGENT B0 ;  /* 0x0000000000007941 */ /* 0x000fea0003800200 */
.L_x_45:
[----:B------:R-:W-:Y:S06]  /*0890*/  BAR.SYNC.DEFER_BLOCKING 0x0 ;  /* 0x0000000000007b1d */ /* 0x000fec0000010000 */
[----:B------:R-:W-:Y:S05]  /*08a0*/  @P0 EXIT ;  /* 0x000000000000094d */ /* 0x000fea0003800000 */
[----:B01----:R-:W0:Y:S01]  /*08b0*/  LDS R5, [UR4] ;  /* 0x00000004ff057984 */ /* 0x003e220008000800 */
[----:B------:R-:W1:Y:S02]  /*08c0*/  LDC.64 R2, c[0x0][0x390] ;  /* 0x0000e400ff027b82 */ /* 0x000e640000000a00 */
[----:B-1----:R-:W-:-:S05]  /*08d0*/  IMAD.WIDE.U32 R2, R0, 0x4, R2 ;  /* 0x0000000400027825 */ /* 0x002fca00078e0002 */
[----:B0-----:R-:W-:Y:S01]  /*08e0*/  STG.E desc[UR6][R2.64], R5 ;  /* 0x0000000502007986 */ /* 0x001fe2000c101906 */
[----:B------:R-:W-:Y:S05]  /*08f0*/  EXIT ;  /* 0x000000000000794d */ /* 0x000fea0003800000 */
.L_x_47:
        /* <DEDUP_REMOVED lines=16> */
.L_x_223:


//--------------------- .text._Z15_maxabs_64_20_2PdS_ --------------------------
	.section	.text._Z15_maxabs_64_20_2PdS_,"ax",@progbits
	.align	128
        .global         _Z15_maxabs_64_20_2PdS_
        .type           _Z15_maxabs_64_20_2PdS_,@function
        .size           _Z15_maxabs_64_20_2PdS_,(.L_x_224 - _Z15_maxabs_64_20_2PdS_)
        .other          _Z15_maxabs_64_20_2PdS_,@"STO_CUDA_ENTRY STV_DEFAULT"
_Z15_maxabs_64_20_2PdS_:
.text._Z15_maxabs_64_20_2PdS_:
        /* <DEDUP_REMOVED lines=18> */
[----:B0-----:R-:W-:-:S06]  /*0120*/  @!P2 DSETP.GT.AND P1, PT, R4, R6, PT ;  /* 0x000000060400a22a */ /* 0x001fcc0003f24000 */
[----:B------:R-:W-:Y:S02]  /*0130*/  @!P2 FSEL R4, R4, R6, P1 ;  /* 0x000000060404a208 */ /* 0x000fe40000800000 */
[----:B------:R-:W-:-:S05]  /*0140*/  @!P2 FSEL R5, R5, R7, P1 ;  /* 0x000000070505a208 */ /* 0x000fca0000800000 */
[----:B------:R0:W-:Y:S01]  /*0150*/  @!P2 STS.64 [R0], R4 ;  /* 0x000000040000a388 */ /* 0x0001e20000000a00 */
[----:B------:R-:W-:Y:S06]  /*0160*/  BAR.SYNC.DEFER_BLOCKING 0x0 ;  /* 0x0000000000007b1d */ /* 0x000fec0000010000 */
[----:B------:R-:W-:Y:S05]  /*0170*/  @P3 BRA `(.L_x_49) ;  /* 0x0000000000903947 */ /* 0x000fea0003800000 */
[----:B------:R-:W-:Y:S04]  /*0180*/  LDS.64 R2, [R0] ;  /* 0x0000000000027984 */ /* 0x000fe80000000a00 */
[----:B0-----:R-:W0:Y:S02]  /*0190*/  LDS.64 R4, [R0+0x100] ;  /* 0x0001000000047984 */ /* 0x001e240000000a00 */
[----:B0-----:R-:W-:-:S06]  /*01a0*/  DSETP.GT.AND P1, PT, R2, R4, PT ;  /* 0x000000040200722a */ /* 0x001fcc0003f24000 */
[----:B------:R-:W-:Y:S02]  /*01b0*/  FSEL R6, R2, R4, P1 ;  /* 0x0000000402067208 */ /* 0x000fe40000800000 */
[----:B------:R-:W-:-:S05]  /*01c0*/  FSEL R7, R3, R5, P1 ;  /* 0x0000000503077208 */ /* 0x000fca0000800000 */
[----:B------:R-:W-:Y:S04]  /*01d0*/  STS.64 [R0], R6 ;  /* 0x0000000600007388 */ /* 0x000fe80000000a00 */
[----:B------:R-:W-:Y:S04]  /*01e0*/  LDS.64 R2, [R0] ;  /* 0x0000000000027984 */ /* 0x000fe80000000a00 */
[----:B------:R-:W0:Y:S02]  /*01f0*/  LDS.64 R4, [R0+0x80] ;  /* 0x0000800000047984 */ /* 0x000e240000000a00 */
        /* <DEDUP_REMOVED lines=27> */
[----:B------:R1:W-:Y:S02]  /*03b0*/  STS.64 [R0], R2 ;  /* 0x0000000200007388 */ /* 0x0003e40000000a00 */
.L_x_49:
[----:B------:R-:W-:Y:S05]  /*03c0*/  BSYNC.RECONVERGENT B0 ;  /* 0x0000000000007941 */ /* 0x000fea0003800200 */
.L_x_48:
[----:B------:R-:W-:Y:S06]  /*03d0*/  BAR.SYNC.DEFER_BLOCKING 0x0 ;  /* 0x0000000000007b1d */ /* 0x000fec0000010000 */
[----:B------:R-:W-:Y:S05]  /*03e0*/  @P0 EXIT ;  /* 0x000000000000094d */ /* 0x000fea0003800000 */
[----:B-1----:R-:W1:Y:S01]  /*03f0*/  LDS.64 R2, [UR4] ;  /* 0x00000004ff027984 */ /* 0x002e620008000a00 */
[----:B0-----:R-:W1:Y:S03]  /*0400*/  LDC.64 R4, c[0x0][0x388] ;  /* 0x0000e200ff047b82 */ /* 0x001e660000000a00 */
[----:B-1----:R-:W-:Y:S01]  /*0410*/  STG.E.64 desc[UR6][R4.64], R2 ;  /* 0x0000000204007986 */ /* 0x002fe2000c101b06 */
[----:B------:R-:W-:Y:S05]  /*0420*/  EXIT ;  /* 0x000000000000794d */ /* 0x000fea0003800000 */
.L_x_50:
        /* <DEDUP_REMOVED lines=13> */
.L_x_224:


//--------------------- .text._Z15_maxabs_64_20_1iPdS_ --------------------------
	.section	.text._Z15_maxabs_64_20_1iPdS_,"ax",@progbits
	.align	128
        .global         _Z15_maxabs_64_20_1iPdS_
        .type           _Z15_maxabs_64_20_1iPdS_,@function
        .size           _Z15_maxabs_64_20_1iPdS_,(.L_x_225 - _Z15_maxabs_64_20_1iPdS_)
        .other          _Z15_maxabs_64_20_1iPdS_,@"STO_CUDA_ENTRY STV_DEFAULT"
_Z15_maxabs_64_20_1iPdS_:
.text._Z15_maxabs_64_20_1iPdS_:
        /* <DEDUP_REMOVED lines=38> */
[----:B------:R-:W-:-:S05]  /*0260*/  IMAD.IADD R8, R8, 0x1, R3 ;  /* 0x0000000108087824 */ /* 0x000fca00078e0203 */
[C---:B------:R-:W-:Y:S02]  /*0270*/  LOP3.LUT R2, R8.reuse, 0x3, RZ, 0xc0, !PT ;  /* 0x0000000308027812 */ /* 0x040fe400078ec0ff */
[----:B------:R-:W-:Y:S02]  /*0280*/  ISETP.GE.U32.AND P0, PT, R8, 0x3, PT ;  /* 0x000000030800780c */ /* 0x000fe40003f06070 */
[----:B------:R-:W-:Y:S02]  /*0290*/  ISETP.NE.AND P1, PT, R2, 0x3, PT ;  /* 0x000000030200780c */ /* 0x000fe40003f25270 */
[----:B------:R-:W-:-:S11]  /*02a0*/  CS2R R2, SRZ ;  /* 0x0000000000027805 */ /* 0x000fd6000001ff00 */
[----:B------:R-:W-:Y:S05]  /*02b0*/  @!P1 BRA `(.L_x_54) ;  /* 0x0000000000489947 */ /* 0x000fea0003800000 */
[----:B------:R-:W1:Y:S01]  /*02c0*/  LDC.64 R10, c[0x0][0x388] ;  /* 0x0000e200ff0a7b82 */ /* 0x000e620000000a00 */
[----:B------:R-:W-:-:S05]  /*02d0*/  VIADD R2, R8, 0x1 ;  /* 0x0000000108027836 */ /* 0x000fca0000000000 */
[----:B------:R-:W-:Y:S02]  /*02e0*/  LOP3.LUT R8, R2, 0x3, RZ, 0xc0, !PT ;  /* 0x0000000302087812 */ /* 0x000fe400078ec0ff */
[----:B------:R-:W-:-:S03]  /*02f0*/  CS2R R2, SRZ ;  /* 0x0000000000027805 */ /* 0x000fc6000001ff00 */
[----:B------:R-:W-:-:S07]  /*0300*/  IMAD.MOV R8, RZ, RZ, -R8 ;  /* 0x000000ffff087224 */ /* 0x000fce00078e0a08 */
.L_x_55:
        /* <DEDUP_REMOVED lines=9> */
[----:B------:R-:W-:-:S06]  /*03a0*/  DSETP.GT.AND P1, PT, R2, R14, PT ;  /* 0x0000000e0200722a */ /* 0x000fcc0003f24000 */
[----:B------:R-:W-:Y:S02]  /*03b0*/  FSEL R2, R2, R14, P1 ;  /* 0x0000000e02027208 */ /* 0x000fe40000800000 */
[----:B------:R-:W-:Y:S01]  /*03c0*/  FSEL R3, R3, R15, P1 ;  /* 0x0000000f03037208 */ /* 0x000fe20000800000 */
[----:B------:R-:W-:Y:S06]  /*03d0*/  @P2 BRA `(.L_x_55) ;  /* 0xfffffffc00cc2947 */ /* 0x000fec000383ffff */
.L_x_54:
[----:B------:R-:W-:Y:S05]  /*03e0*/  BSYNC.RECONVERGENT B1 ;  /* 0x0000000000017941 */ /* 0x000fea0003800200 */
.L_x_53:
[----:B------:R-:W-:Y:S05]  /*03f0*/  @!P0 BRA `(.L_x_52) ;  /* 0x00000000009c8947 */ /* 0x000fea0003800000 */
.L_x_56:
        /* <DEDUP_REMOVED lines=15> */
[----:B------:R-:W-:-:S05]  /*04f0*/  DSETP.GT.AND P0, PT, R2, R16, PT ;  /* 0x000000100200722a */ /* 0x000fca0003f04000 */
[----:B------:R-:W-:Y:S02]  /*0500*/  FSEL R14, R22, R14, !P1 ;  /* 0x0000000e160e7208 */ /* 0x000fe40004800000 */
[----:B------:R-:W-:Y:S01]  /*0510*/  FSEL R15, R23, R15, !P1 ;  /* 0x0000000f170f7208 */ /* 0x000fe20004800000 */
[----:B----4-:R-:W-:Y:S01]  /*0520*/  DSETP.GEU.AND P1, PT, R10, RZ, PT ;  /* 0x000000ff0a00722a */ /* 0x010fe20003f2e000 */
[----:B------:R-:W-:Y:S02]  /*0530*/  FSEL R2, R2, R16, P0 ;  /* 0x0000001002027208 */ /* 0x000fe40000000000 */
[----:B------:R-:W-:Y:S01]  /*0540*/  FSEL R3, R3, R17, P0 ;  /* 0x0000001103037208 */ /* 0x000fe20000000000 */
[----:B------:R-:W-:-:S05]  /*0550*/  DADD R16, -RZ, -R10 ;  /* 0x00000000ff107229 */ /* 0x000fca000000090a */
[----:B------:R-:W-:-:S05]  /*0560*/  DSETP.GT.AND P0, PT, R2, R14, PT ;  /* 0x0000000e0200722a */ /* 0x000fca0003f04000 */
[----:B------:R-:W-:Y:S02]  /*0570*/  FSEL R10, R16, R10, !P1 ;  /* 0x0000000a100a7208 */ /* 0x000fe40004800000 */
[----:B------:R-:W-:Y:S02]  /*0580*/  FSEL R2, R2, R14, P0 ;  /* 0x0000000e02027208 */ /* 0x000fe40000000000 */
[----:B------:R-:W-:Y:S01]  /*0590*/  FSEL R3, R3, R15, P0 ;  /* 0x0000000f03037208 */ /* 0x000fe20000000000 */
[----:B-----5:R-:W-:Y:S01]  /*05a0*/  DADD R14, -RZ, -R12 ;  /* 0x00000000ff0e7229 */ /* 0x020fe2000000090c */
[----:B------:R-:W-:Y:S01]  /*05b0*/  FSEL R11, R17, R11, !P1 ;  /* 0x0000000b110b7208 */ /* 0x000fe20004800000 */
[----:B------:R-:W-:-:S05]  /*05c0*/  DSETP.GEU.AND P1, PT, R12, RZ, PT ;  /* 0x000000ff0c00722a */ /* 0x000fca0003f2e000 */
[----:B------:R-:W-:-:S03]  /*05d0*/  DSETP.GT.AND P0, PT, R2, R10, PT ;  /* 0x0000000a0200722a */ /* 0x000fc60003f04000 */
[----:B------:R-:W-:Y:S02]  /*05e0*/  FSEL R12, R14, R12, !P1 ;  /* 0x0000000c0e0c7208 */ /* 0x000fe40004800000 */
[----:B------:R-:W-:Y:S02]  /*05f0*/  FSEL R13, R15, R13, !P1 ;  /* 0x0000000d0f0d7208 */ /* 0x000fe40004800000 */
[----:B------:R-:W-:Y:S02]  /*0600*/  ISETP.GE.AND P1, PT, R9, UR5, PT ;  /* 0x0000000509007c0c */ /* 0x000fe4000bf26270 */
[----:B------:R-:W-:Y:S02]  /*0610*/  FSEL R2, R2, R10, P0 ;  /* 0x0000000a02027208 */ /* 0x000fe40000000000 */
[----:B------:R-:W-:-:S06]  /*0620*/  FSEL R3, R3, R11, P0 ;  /* 0x0000000b03037208 */ /* 0x000fcc0000000000 */
[----:B------:R-:W-:-:S06]  /*0630*/  DSETP.GT.AND P0, PT, R2, R12, PT ;  /* 0x0000000c0200722a */ /* 0x000fcc0003f04000 */
[----:B------:R-:W-:Y:S02]  /*0640*/  FSEL R2, R2, R12, P0 ;  /* 0x0000000c02027208 */ /* 0x000fe40000000000 */
[----:B------:R-:W-:Y:S01]  /*0650*/  FSEL R3, R3, R13, P0 ;  /* 0x0000000d03037208 */ /* 0x000fe20000000000 */
[----:B------:R-:W-:Y:S06]  /*0660*/  @!P1 BRA `(.L_x_56) ;  /* 0xfffffffc00649947 */ /* 0x000fec000383ffff */
.L_x_52:
[----:B------:R-:W-:Y:S05]  /*0670*/  BSYNC.RECONVERGENT B0 ;  /* 0x0000000000007941 */ /* 0x000fea0003800200 */
.L_x_51:
        /* <DEDUP_REMOVED lines=54> */
.L_x_58:
[----:B------:R-:W-:Y:S05]  /*09e0*/  BSYNC.RECONVERGENT B0 ;  /* 0x0000000000007941 */ /* 0x000fea0003800200 */
.L_x_57:
[----:B------:R-:W-:Y:S06]  /*09f0*/  BAR.SYNC.DEFER_BLOCKING 0x0 ;  /* 0x0000000000007b1d */ /* 0x000fec0000010000 */
[----:B------:R-:W-:Y:S05]  /*0a00*/  @P0 EXIT ;  /* 0x000000000000094d */ /* 0x000fea0003800000 */
[----:B-1----:R-:W1:Y:S01]  /*0a10*/  LDS.64 R2, [UR4] ;  /* 0x00000004ff027984 */ /* 0x002e620008000a00 */
[----:B0-----:R-:W0:Y:S02]  /*0a20*/  LDC.64 R4, c[0x0][0x390] ;  /* 0x0000e400ff047b82 */ /* 0x001e240000000a00 */
[----:B0-----:R-:W-:-:S05]  /*0a30*/  IMAD.WIDE.U32 R4, R0, 0x8, R4 ;  /* 0x0000000800047825 */ /* 0x001fca00078e0004 */
[----:B-1----:R-:W-:Y:S01]  /*0a40*/  STG.E.64 desc[UR6][R4.64], R2 ;  /* 0x0000000204007986 */ /* 0x002fe2000c101b06 */
[----:B------:R-:W-:Y:S05]  /*0a50*/  EXIT ;  /* 0x000000000000794d */ /* 0x000fea0003800000 */
.L_x_59:
        /* <DEDUP_REMOVED lines=10> */
.L_x_225:


//--------------------- .text._Z15_maxabs_32_20_2PfS_ --------------------------
	.section	.text._Z15_maxabs_32_20_2PfS_,"ax",@progbits
	.align	128
        .global         _Z15_maxabs_32_20_2PfS_
        .type           _Z15_maxabs_32_20_2PfS_,@function
        .size           _Z15_maxabs_32_20_2PfS_,(.L_x_226 - _Z15_maxabs_32_20_2PfS_)
        .other          _Z15_maxabs_32_20_2PfS_,@"STO_CUDA_ENTRY STV_DEFAULT"
_Z15_maxabs_32_20_2PfS_:
.text._Z15_maxabs_32_20_2PfS_:
        /* <DEDUP_REMOVED lines=18> */
[----:B0-----:R-:W-:-:S04]  /*0120*/  @!P2 FSETP.GT.AND P1, PT, R0, R7, PT ;  /* 0x000000070000a20b */ /* 0x001fc80003f24000 */
[----:B------:R-:W-:-:S05]  /*0130*/  @!P2 FSEL R0, R0, R7, P1 ;  /* 0x000000070000a208 */ /* 0x000fca0000800000 */
[----:B------:R0:W-:Y:S01]  /*0140*/  @!P2 STS [R5], R0 ;  /* 0x000000000500a388 */ /* 0x0001e20000000800 */
[----:B------:R-:W-:Y:S06]  /*0150*/  BAR.SYNC.DEFER_BLOCKING 0x0 ;  /* 0x0000000000007b1d */ /* 0x000fec0000010000 */
[----:B------:R-:W-:Y:S05]  /*0160*/  @P3 BRA `(.L_x_61) ;  /* 0x0000000000783947 */ /* 0x000fea0003800000 */
[----:B0-----:R-:W-:Y:S04]  /*0170*/  LDS R0, [R5] ;  /* 0x0000000005007984 */ /* 0x001fe80000000800 */
[----:B------:R-:W0:Y:S02]  /*0180*/  LDS R3, [R5+0x80] ;  /* 0x0000800005037984 */ /* 0x000e240000000800 */
[----:B0-----:R-:W-:-:S04]  /*0190*/  FSETP.GT.AND P1, PT, R0, R3, PT ;  /* 0x000000030000720b */ /* 0x001fc80003f24000 */
[----:B------:R-:W-:-:S05]  /*01a0*/  FSEL R0, R0, R3, P1 ;  /* 0x0000000300007208 */ /* 0x000fca0000800000 */
[----:B------:R-:W-:Y:S04]  /*01b0*/  STS [R5], R0 ;  /* 0x0000000005007388 */ /* 0x000fe80000000800 */
[----:B------:R-:W-:Y:S04]  /*01c0*/  LDS R2, [R5] ;  /* 0x0000000005027984 */ /* 0x000fe80000000800 */
        /* <DEDUP_REMOVED lines=23> */
[----:B------:R1:W-:Y:S04]  /*0340*/  STS [R5], R4 ;  /* 0x0000000405007388 */ /* 0x0003e80000000800 */
.L_x_61:
[----:B------:R-:W-:Y:S05]  /*0350*/  BSYNC.RECONVERGENT B0 ;  /* 0x0000000000007941 */ /* 0x000fea0003800200 */
.L_x_60:
[----:B------:R-:W-:Y:S06]  /*0360*/  BAR.SYNC.DEFER_BLOCKING 0x0 ;  /* 0x0000000000007b1d */ /* 0x000fec0000010000 */
[----:B------:R-:W-:Y:S05]  /*0370*/  @P0 EXIT ;  /* 0x000000000000094d */ /* 0x000fea0003800000 */
[----:B01----:R-:W0:Y:S01]  /*0380*/  LDS R5, [UR4] ;  /* 0x00000004ff057984 */ /* 0x003e220008000800 */
[----:B------:R-:W0:Y:S03]  /*0390*/  LDC.64 R2, c[0x0][0x388] ;  /* 0x0000e200ff027b82 */ /* 0x000e260000000a00 */
[----:B0-----:R-:W-:Y:S01]  /*03a0*/  STG.E desc[UR6][R2.64], R5 ;  /* 0x0000000502007986 */ /* 0x001fe2000c101906 */
[----:B------:R-:W-:Y:S05]  /*03b0*/  EXIT ;  /* 0x000000000000794d */ /* 0x000fea0003800000 */
.L_x_62:
        /* <DEDUP_REMOVED lines=12> */
.L_x_226:


//--------------------- .text._Z15_maxabs_32_20_1iPfS_ --------------------------
	.section	.text._Z15_maxabs_32_20_1iPfS_,"ax",@progbits
	.align	128
        .global         _Z15_maxabs_32_20_1iPfS_
        .type           _Z15_maxabs_32_20_1iPfS_,@function
        .size           _Z15_maxabs_32_20_1iPfS_,(.L_x_227 - _Z15_maxabs_32_20_1iPfS_)
        .other          _Z15_maxabs_32_20_1iPfS_,@"STO_CUDA_ENTRY STV_DEFAULT"
_Z15_maxabs_32_20_1iPfS_:
.text._Z15_maxabs_32_20_1iPfS_:
[----:B------:R-:W-:Y:S01]  /*0000*/  LDC R1, c[0x0][0x37c] ;  /* 0x0000df00ff017b82 */ /* 0x000fe20000000800 */
[----:B------:R-:W0:Y:S01]  /*0010*/  S2R R3, SR_TID.X ;  /* 0x0000000000037919 */ /* 0x000e220000002100 */
[----:B------:R-:W1:Y:S06]  /*0020*/  LDCU UR4, c[0x0][0x360] ;  /* 0x00006c00ff0477ac */ /* 0x000e6c0008000800 */
[----:B------:R-:W1:Y:S01]  /*0030*/  LDC R2, c[0x0][0x370] ;  /* 0x0000dc00ff027b82 */ /* 0x000e620000000800 */
[----:B------:R-:W-:Y:S01]  /*0040*/  BSSY.RECONVERGENT B0, `(.L_x_63) ;  /* 0x0000054000007945 */ /* 0x000fe20003800200 */
[----:B------:R-:W0:Y:S01]  /*0050*/  S2R R0, SR_CTAID.X ;  /* 0x0000000000007919 */ /* 0x000e220000002500 */
[----:B------:R-:W2:Y:S01]  /*0060*/  LDCU UR5, c[0x0][0x380] ;  /* 0x00007000ff0577ac */ /* 0x000ea20008000800 */
[----:B------:R-:W-:Y:S01]  /*0070*/  IMAD.MOV.U32 R6, RZ, RZ, RZ ;  /* 0x000000ffff067224 */ /* 0x000fe200078e00ff */
        /* <DEDUP_REMOVED lines=34> */
[----:B------:R-:W-:-:S12]  /*02a0*/  IMAD.MOV.U32 R6, RZ, RZ, RZ ;  /* 0x000000ffff067224 */ /* 0x000fd800078e00ff */
[----:B0-----:R-:W-:Y:S05]  /*02b0*/  @!P1 BRA `(.L_x_66) ;  /* 0x00000000003c9947 */ /* 0x001fea0003800000 */
[----:B------:R-:W0:Y:S01]  /*02c0*/  LDC.64 R10, c[0x0][0x388] ;  /* 0x0000e200ff0a7b82 */ /* 0x000e220000000a00 */
[----:B------:R-:W-:-:S05]  /*02d0*/  VIADD R6, R8, 0x1 ;  /* 0x0000000108067836 */ /* 0x000fca0000000000 */
[----:B------:R-:W-:Y:S01]  /*02e0*/  LOP3.LUT R8, R6, 0x3, RZ, 0xc0, !PT ;  /* 0x0000000306087812 */ /* 0x000fe200078ec0ff */
[----:B------:R-:W-:-:S04]  /*02f0*/  IMAD.MOV.U32 R6, RZ, RZ, RZ ;  /* 0x000000ffff067224 */ /* 0x000fc800078e00ff */
[----:B------:R-:W-:-:S07]  /*0300*/  IMAD.MOV R12, RZ, RZ, -R8 ;  /* 0x000000ffff0c7224 */ /* 0x000fce00078e0a08 */
.L_x_67:
[----:B0-----:R-:W-:-:S06]  /*0310*/  IMAD.WIDE R8, R7, 0x4, R10 ;  /* 0x0000000407087825 */ /* 0x001fcc00078e020a */
[----:B------:R-:W2:Y:S01]  /*0320*/  LDG.E R8, desc[UR6][R8.64] ;  /* 0x0000000608087981 */ /* 0x000ea2000c1e1900 */
[----:B------:R-:W-:Y:S02]  /*0330*/  VIADD R12, R12, 0x1 ;  /* 0x000000010c0c7836 */ /* 0x000fe40000000000 */
[----:B------:R-:W-:-:S03]  /*0340*/  IMAD.IADD R7, R2, 0x1, R7 ;  /* 0x0000000102077824 */ /* 0x000fc600078e0207 */
[----:B------:R-:W-:Y:S02]  /*0350*/  ISETP.NE.AND P2, PT, R12, RZ, PT ;  /* 0x000000ff0c00720c */ /* 0x000fe40003f45270 */
[----:B--2---:R-:W-:-:S04]  /*0360*/  FSETP.GEU.AND P1, PT, R8, RZ, PT ;  /* 0x000000ff0800720b */ /* 0x004fc80003f2e000 */
[----:B------:R-:W-:-:S04]  /*0370*/  FSEL R13, -R8, R8, !P1 ;  /* 0x00000008080d7208 */ /* 0x000fc80004800100 */
[----:B------:R-:W-:-:S04]  /*0380*/  FSETP.GT.AND P1, PT, R6, R13, PT ;  /* 0x0000000d0600720b */ /* 0x000fc80003f24000 */
[----:B------:R-:W-:Y:S01]  /*0390*/  FSEL R6, R6, R13, P1 ;  /* 0x0000000d06067208 */ /* 0x000fe20000800000 */
[----:B------:R-:W-:Y:S08]  /*03a0*/  @P2 BRA `(.L_x_67) ;  /* 0xfffffffc00d82947 */ /* 0x000ff0000383ffff */
.L_x_66:
[----:B------:R-:W-:Y:S05]  /*03b0*/  BSYNC.RECONVERGENT B1 ;  /* 0x0000000000017941 */ /* 0x000fea0003800200 */
.L_x_65:
[----:B------:R-:W-:Y:S05]  /*03c0*/  @!P0 BRA `(.L_x_64) ;  /* 0x00000000006c8947 */ /* 0x000fea0003800000 */
.L_x_68:
        /* <DEDUP_REMOVED lines=12> */
[-C--:B------:R-:W-:Y:S02]  /*0490*/  FSETP.GT.AND P0, PT, R6, R17.reuse, PT ;  /* 0x000000110600720b */ /* 0x080fe40003f04000 */
[----:B------:R-:W-:Y:S02]  /*04a0*/  FSEL R15, -R18, R18, !P1 ;  /* 0x00000012120f7208 */ /* 0x000fe40004800100 */
[----:B----4-:R-:W-:Y:S02]  /*04b0*/  FSETP.GEU.AND P1, PT, R19, RZ, PT ;  /* 0x000000ff1300720b */ /* 0x010fe40003f2e000 */
[----:B------:R-:W-:-:S02]  /*04c0*/  FSEL R6, R6, R17, P0 ;  /* 0x0000001106067208 */ /* 0x000fc40000000000 */
[----:B------:R-:W-:Y:S02]  /*04d0*/  FSEL R19, -R19, R19, !P1 ;  /* 0x0000001313137208 */ /* 0x000fe40004800100 */
[-C--:B------:R-:W-:Y:S02]  /*04e0*/  FSETP.GT.AND P0, PT, R6, R15.reuse, PT ;  /* 0x0000000f0600720b */ /* 0x080fe40003f04000 */
[----:B-----5:R-:W-:Y:S02]  /*04f0*/  FSETP.GEU.AND P1, PT, R12, RZ, PT ;  /* 0x000000ff0c00720b */ /* 0x020fe40003f2e000 */
[----:B------:R-:W-:Y:S02]  /*0500*/  FSEL R6, R6, R15, P0 ;  /* 0x0000000f06067208 */ /* 0x000fe40000000000 */
[----:B------:R-:W-:Y:S02]  /*0510*/  FSEL R9, -R12, R12, !P1 ;  /* 0x0000000c0c097208 */ /* 0x000fe40004800100 */
[----:B------:R-:W-:-:S02]  /*0520*/  ISETP.GE.AND P1, PT, R7, UR5, PT ;  /* 0x0000000507007c0c */ /* 0x000fc4000bf26270 */
[----:B------:R-:W-:-:S04]  /*0530*/  FSETP.GT.AND P0, PT, R6, R19, PT ;  /* 0x000000130600720b */ /* 0x000fc80003f04000 */
[----:B------:R-:W-:-:S04]  /*0540*/  FSEL R6, R6, R19, P0 ;  /* 0x0000001306067208 */ /* 0x000fc80000000000 */
[----:B------:R-:W-:-:S04]  /*0550*/  FSETP.GT.AND P0, PT, R6, R9, PT ;  /* 0x000000090600720b */ /* 0x000fc80003f04000 */
[----:B------:R-:W-:Y:S01]  /*0560*/  FSEL R6, R6, R9, P0 ;  /* 0x0000000906067208 */ /* 0x000fe20000000000 */
[----:B------:R-:W-:Y:S08]  /*0570*/  @!P1 BRA `(.L_x_68) ;  /* 0xfffffffc00949947 */ /* 0x000ff0000383ffff */
.L_x_64:
[----:B------:R-:W-:Y:S05]  /*0580*/  BSYNC.RECONVERGENT B0 ;  /* 0x0000000000007941 */ /* 0x000fea0003800200 */
.L_x_63:
        /* <DEDUP_REMOVED lines=47> */
.L_x_70:
[----:B------:R-:W-:Y:S05]  /*0880*/  BSYNC.RECONVERGENT B0 ;  /* 0x0000000000007941 */ /* 0x000fea0003800200 */
.L_x_69:
[----:B------:R-:W-:Y:S06]  /*0890*/  BAR.SYNC.DEFER_BLOCKING 0x0 ;  /* 0x0000000000007b1d */ /* 0x000fec0000010000 */
[----:B------:R-:W-:Y:S05]  /*08a0*/  @P0 EXIT ;  /* 0x000000000000094d */ /* 0x000fea0003800000 */
[----:B01----:R-:W0:Y:S01]  /*08b0*/  LDS R5, [UR4] ;  /* 0x00000004ff057984 */ /* 0x003e220008000800 */
[----:B------:R-:W1:Y:S02]  /*08c0*/  LDC.64 R2, c[0x0][0x390] ;  /* 0x0000e400ff027b82 */ /* 0x000e640000000a00 */
[----:B-1----:R-:W-:-:S05]  /*08d0*/  IMAD.WIDE.U32 R2, R0, 0x4, R2 ;  /* 0x0000000400027825 */ /* 0x002fca00078e0002 */
[----:B0-----:R-:W-:Y:S01]  /*08e0*/  STG.E desc[UR6][R2.64], R5 ;  /* 0x0000000502007986 */ /* 0x001fe2000c101906 */
[----:B------:R-:W-:Y:S05]  /*08f0*/  EXIT ;  /* 0x000000000000794d */ /* 0x000fea0003800000 */
.L_x_71:
        /* <DEDUP_REMOVED lines=16> */
.L_x_227:


//--------------------- .text._Z16_sumabs2_64_20_2PdS_ --------------------------
	.section	.text._Z16_sumabs2_64_20_2PdS_,"ax",@progbits
	.align	128
        .global         _Z16_sumabs2_64_20_2PdS_
        .type           _Z16_sumabs2_64_20_2PdS_,@function
        .size           _Z16_sumabs2_64_20_2PdS_,(.L_x_228 - _Z16_sumabs2_64_20_2PdS_)
        .other          _Z16_sumabs2_64_20_2PdS_,@"STO_CUDA_ENTRY STV_DEFAULT"
_Z16_sumabs2_64_20_2PdS_:
.text._Z16_sumabs2_64_20_2PdS_:
        /* <DEDUP_REMOVED lines=46> */
.L_x_73:
[----:B------:R-:W-:Y:S05]  /*02e0*/  BSYNC.RECONVERGENT B0 ;  /* 0x0000000000007941 */ /* 0x000fea0003800200 */
.L_x_72:
[----:B------:R-:W-:Y:S06]  /*02f0*/  BAR.SYNC.DEFER_BLOCKING 0x0 ;  /* 0x0000000000007b1d */ /* 0x000fec0000010000 */
[----:B------:R-:W-:Y:S05]  /*0300*/  @P2 EXIT ;  /* 0x000000000000294d */ /* 0x000fea0003800000 */
[----:B------:R-:W2:Y:S01]  /*0310*/  LDS.64 R2, [UR4] ;  /* 0x00000004ff027984 */ /* 0x000ea20008000a00 */
[----:B01----:R-:W2:Y:S03]  /*0320*/  LDC.64 R4, c[0x0][0x388] ;  /* 0x0000e200ff047b82 */ /* 0x003ea60000000a00 */
[----:B--2---:R-:W-:Y:S01]  /*0330*/  STG.E.64 desc[UR6][R4.64], R2 ;  /* 0x0000000204007986 */ /* 0x004fe2000c101b06 */
[----:B------:R-:W-:Y:S05]  /*0340*/  EXIT ;  /* 0x000000000000794d */ /* 0x000fea0003800000 */
.L_x_74:
        /* <DEDUP_REMOVED lines=11> */
.L_x_228:


//--------------------- .text._Z16_sumabs2_64_20_1iPdS_ --------------------------
	.section	.text._Z16_sumabs2_64_20_1iPdS_,"ax",@progbits
	.align	128
        .global         _Z16_sumabs2_64_20_1iPdS_
        .type           _Z16_sumabs2_64_20_1iPdS_,@function
        .size           _Z16_sumabs2_64_20_1iPdS_,(.L_x_229 - _Z16_sumabs2_64_20_1iPdS_)
        .other          _Z16_sumabs2_64_20_1iPdS_,@"STO_CUDA_ENTRY STV_DEFAULT"
_Z16_sumabs2_64_20_1iPdS_:
.text._Z16_sumabs2_64_20_1iPdS_:
        /* <DEDUP_REMOVED lines=28> */
[----:B------:R-:W-:-:S05]  /*01c0*/  IMAD.HI.U32 R7, R7, R4, RZ ;  /* 0x0000000407077227 */ /* 0x000fca00078e00ff */
[----:B------:R-:W-:-:S05]  /*01d0*/  IADD3 R6, PT, PT, -R7, RZ, RZ ;  /* 0x000000ff07067210 */ /* 0x000fca0007ffe1ff */
[----:B------:R-:W-:-:S05]  /*01e0*/  IMAD R4, R5, R6, R4 ;  /* 0x0000000605047224 */ /* 0x000fca00078e0204 */
[----:B------:R-:W-:-:S13]  /*01f0*/  ISETP.GE.U32.AND P0, PT, R4, R5, PT ;  /* 0x000000050400720c */ /* 0x000fda0003f06070 */
[----:B------:R-:W-:Y:S02]  /*0200*/  @P0 IMAD.IADD R4, R4, 0x1, -R5 ;  /* 0x0000000104040824 */ /* 0x000fe400078e0a05 */
[----:B------:R-:W-:-:S03]  /*0210*/  @P0 VIADD R7, R7, 0x1 ;  /* 0x0000000107070836 */ /* 0x000fc60000000000 */
[----:B------:R-:W-:-:S13]  /*0220*/  ISETP.GE.U32.AND P1, PT, R4, R5, PT ;  /* 0x000000050400720c */ /* 0x000fda0003f26070 */
[----:B------:R-:W-:Y:S01]  /*0230*/  @P1 VIADD R7, R7, 0x1 ;  /* 0x0000000107071836 */ /* 0x000fe20000000000 */
[----:B------:R-:W-:-:S04]  /*0240*/  @!P2 LOP3.LUT R7, RZ, R5, RZ, 0x33, !PT ;  /* 0x00000005ff07a212 */ /* 0x000fc800078e33ff */
[----:B------:R-:W-:-:S04]  /*0250*/  IADD3 R4, PT, PT, R8, R7, RZ ;  /* 0x0000000708047210 */ /* 0x000fc80007ffe0ff */
[C---:B------:R-:W-:Y:S02]  /*0260*/  LOP3.LUT R6, R4.reuse, 0x3, RZ, 0xc0, !PT ;  /* 0x0000000304067812 */ /* 0x040fe400078ec0ff */
[----:B------:R-:W-:Y:S02]  /*0270*/  ISETP.GE.U32.AND P1, PT, R4, 0x3, PT ;  /* 0x000000030400780c */ /* 0x000fe40003f26070 */
[----:B------:R-:W-:Y:S02]  /*0280*/  ISETP.NE.AND P0, PT, R6, 0x3, PT ;  /* 0x000000030600780c */ /* 0x000fe40003f05270 */
[----:B------:R-:W-:-:S11]  /*0290*/  CS2R R6, SRZ ;  /* 0x0000000000067805 */ /* 0x000fd6000001ff00 */
[----:B------:R-:W-:Y:S05]  /*02a0*/  @!P0 BRA `(.L_x_78) ;  /* 0x0000000000308947 */ /* 0x000fea0003800000 */
[----:B------:R-:W0:Y:S01]  /*02b0*/  LDC.64 R10, c[0x0][0x388] ;  /* 0x0000e200ff0a7b82 */ /* 0x000e220000000a00 */
[----:B------:R-:W-:Y:S01]  /*02c0*/  VIADD R4, R4, 0x1 ;  /* 0x0000000104047836 */ /* 0x000fe20000000000 */
[----:B------:R-:W-:-:S04]  /*02d0*/  CS2R R6, SRZ ;  /* 0x0000000000067805 */ /* 0x000fc8000001ff00 */
[----:B------:R-:W-:-:S05]  /*02e0*/  LOP3.LUT R4, R4, 0x3, RZ, 0xc0, !PT ;  /* 0x0000000304047812 */ /* 0x000fca00078ec0ff */
[----:B------:R-:W-:-:S07]  /*02f0*/  IMAD.MOV R4, RZ, RZ, -R4 ;  /* 0x000000ffff047224 */ /* 0x000fce00078e0a04 */
.L_x_79:
[----:B0-----:R-:W-:-:S06]  /*0300*/  IMAD.WIDE R8, R0, 0x8, R10 ;  /* 0x0000000800087825 */ /* 0x001fcc00078e020a */
[----:B------:R-:W2:Y:S01]  /*0310*/  LDG.E.64 R8, desc[UR6][R8.64] ;  /* 0x0000000608087981 */ /* 0x000ea2000c1e1b00 */
[----:B------:R-:W-:Y:S01]  /*0320*/  VIADD R4, R4, 0x1 ;  /* 0x0000000104047836 */ /* 0x000fe20000000000 */
[----:B------:R-:W-:-:S04]  /*0330*/  IADD3 R0, PT, PT, R5, R0, RZ ;  /* 0x0000000005007210 */ /* 0x000fc80007ffe0ff */
[----:B------:R-:W-:Y:S01]  /*0340*/  ISETP.NE.AND P0, PT, R4, RZ, PT ;  /* 0x000000ff0400720c */ /* 0x000fe20003f05270 */
[----:B--2---:R-:W-:-:S12]  /*0350*/  DFMA R6, R8, R8, R6 ;  /* 0x000000080806722b */ /* 0x004fd80000000006 */
[----:B------:R-:W-:Y:S05]  /*0360*/  @P0 BRA `(.L_x_79) ;  /* 0xfffffffc00e40947 */ /* 0x000fea000383ffff */
.L_x_78:
[----:B------:R-:W-:Y:S05]  /*0370*/  BSYNC.RECONVERGENT B1 ;  /* 0x0000000000017941 */ /* 0x000fea0003800200 */
.L_x_77:
[----:B------:R-:W-:Y:S05]  /*0380*/  @!P1 BRA `(.L_x_76) ;  /* 0x0000000000409947 */ /* 0x000fea0003800000 */
.L_x_80:
[----:B------:R-:W0:Y:S02]  /*0390*/  LDC.64 R8, c[0x0][0x388] ;  /* 0x0000e200ff087b82 */ /* 0x000e240000000a00 */
        /* <DEDUP_REMOVED lines=8> */
[----:B------:R-:W-:-:S05]  /*0420*/  IMAD R0, R5, 0x4, R0 ;  /* 0x0000000405007824 */ /* 0x000fca00078e0200 */
[----:B------:R-:W-:Y:S01]  /*0430*/  ISETP.GE.AND P0, PT, R0, UR5, PT ;  /* 0x0000000500007c0c */ /* 0x000fe2000bf06270 */
[----:B--2---:R-:W-:-:S08]  /*0440*/  DFMA R6, R8, R8, R6 ;  /* 0x000000080806722b */ /* 0x004fd00000000006 */
[----:B---3--:R-:W-:-:S08]  /*0450*/  DFMA R6, R12, R12, R6 ;  /* 0x0000000c0c06722b */ /* 0x008fd00000000006 */
[----:B----4-:R-:W-:-:S08]  /*0460*/  DFMA R6, R16, R16, R6 ;  /* 0x000000101006722b */ /* 0x010fd00000000006 */
[----:B-----5:R-:W-:Y:S01]  /*0470*/  DFMA R6, R18, R18, R6 ;  /* 0x000000121206722b */ /* 0x020fe20000000006 */
[----:B------:R-:W-:Y:S10]  /*0480*/  @!P0 BRA `(.L_x_80) ;  /* 0xfffffffc00c08947 */ /* 0x000ff4000383ffff */
.L_x_76:
[----:B------:R-:W-:Y:S05]  /*0490*/  BSYNC.RECONVERGENT B0 ;  /* 0x0000000000007941 */ /* 0x000fea0003800200 */
.L_x_75:
        /* <DEDUP_REMOVED lines=40> */
.L_x_82:
[----:B------:R-:W-:Y:S05]  /*0720*/  BSYNC.RECONVERGENT B0 ;  /* 0x0000000000007941 */ /* 0x000fea0003800200 */
.L_x_81:
[----:B------:R-:W-:Y:S06]  /*0730*/  BAR.SYNC.DEFER_BLOCKING 0x0 ;  /* 0x0000000000007b1d */ /* 0x000fec0000010000 */
[----:B------:R-:W-:Y:S05]  /*0740*/  @P2 EXIT ;  /* 0x000000000000294d */ /* 0x000fea0003800000 */
[----:B01----:R-:W0:Y:S01]  /*0750*/  LDS.64 R4, [UR4] ;  /* 0x00000004ff047984 */ /* 0x003e220008000a00 */
[----:B------:R-:W1:Y:S02]  /*0760*/  LDC.64 R6, c[0x0][0x390] ;  /* 0x0000e400ff067b82 */ /* 0x000e640000000a00 */
[----:B-1----:R-:W-:-:S05]  /*0770*/  IMAD.WIDE.U32 R2, R3, 0x8, R6 ;  /* 0x0000000803027825 */ /* 0x002fca00078e0006 */
[----:B0-----:R-:W-:Y:S01]  /*0780*/  STG.E.64 desc[UR6][R2.64], R4 ;  /* 0x0000000402007986 */ /* 0x001fe2000c101b06 */
[----:B------:R-:W-:Y:S05]  /*0790*/  EXIT ;  /* 0x000000000000794d */ /* 0x000fea0003800000 */
.L_x_83:
        /* <DEDUP_REMOVED lines=14> */
.L_x_229:


//--------------------- .text._Z16_sumabs2_32_20_2PfS_ --------------------------
	.section	.text._Z16_sumabs2_32_20_2PfS_,"ax",@progbits
	.align	128
        .global         _Z16_sumabs2_32_20_2PfS_
        .type           _Z16_sumabs2_32_20_2PfS_,@function
        .size           _Z16_sumabs2_32_20_2PfS_,(.L_x_230 - _Z16_sumabs2_32_20_2PfS_)
        .other          _Z16_sumabs2_32_20_2PfS_,@"STO_CUDA_ENTRY STV_DEFAULT"
_Z16_sumabs2_32_20_2PfS_:
.text._Z16_sumabs2_32_20_2PfS_:
        /* <DEDUP_REMOVED lines=46> */
.L_x_85:
[----:B------:R-:W-:Y:S05]  /*02e0*/  BSYNC.RECONVERGENT B0 ;  /* 0x0000000000007941 */ /* 0x000fea0003800200 */
.L_x_84:
[----:B------:R-:W-:Y:S06]  /*02f0*/  BAR.SYNC.DEFER_BLOCKING 0x0 ;  /* 0x0000000000007b1d */ /* 0x000fec0000010000 */
[----:B------:R-:W-:Y:S05]  /*0300*/  @P2 EXIT ;  /* 0x000000000000294d */ /* 0x000fea0003800000 */
[----:B01----:R-:W0:Y:S01]  /*0310*/  LDS R5, [UR4] ;  /* 0x00000004ff057984 */ /* 0x003e220008000800 */
[----:B------:R-:W0:Y:S03]  /*0320*/  LDC.64 R2, c[0x0][0x388] ;  /* 0x0000e200ff027b82 */ /* 0x000e260000000a00 */
[----:B0-----:R-:W-:Y:S01]  /*0330*/  STG.E desc[UR6][R2.64], R5 ;  /* 0x0000000502007986 */ /* 0x001fe2000c101906 */
[----:B------:R-:W-:Y:S05]  /*0340*/  EXIT ;  /* 0x000000000000794d */ /* 0x000fea0003800000 */
.L_x_86:
        /* <DEDUP_REMOVED lines=11> */
.L_x_230:


//--------------------- .text._Z16_sumabs2_32_20_1iPfS_ --------------------------
	.section	.text._Z16_sumabs2_32_20_1iPfS_,"ax",@progbits
	.align	128
        .global         _Z16_sumabs2_32_20_1iPfS_
        .type           _Z16_sumabs2_32_20_1iPfS_,@function
        .size           _Z16_sumabs2_32_20_1iPfS_,(.L_x_231 - _Z16_sumabs2_32_20_1iPfS_)
        .other          _Z16_sumabs2_32_20_1iPfS_,@"STO_CUDA_ENTRY STV_DEFAULT"
_Z16_sumabs2_32_20_1iPfS_:
.text._Z16_sumabs2_32_20_1iPfS_:
        /* <DEDUP_REMOVED lines=14> */
[C---:B------:R-:W-:Y:S01]  /*00e0*/  IMAD.IADD R4, R2.reuse, 0x1, R5 ;  /* 0x0000000102047824 */ /* 0x040fe200078e0205 */
[----:B------:R-:W-:Y:S01]  /*00f0*/  IADD3 R11, PT, PT, RZ, -R2, RZ ;  /* 0x80000002ff0b7210 */ /* 0x000fe20007ffe0ff */
[----:B------:R-:W-:Y:S01]  /*0100*/  BSSY.RECONVERGENT B1, `(.L_x_89) ;  /* 0x0000027000017945 */ /* 0x000fe20003800200 */
[----:B------:R-:W-:Y:S02]  /*0110*/  ISETP.NE.U32.AND P2, PT, R2, RZ, PT ;  /* 0x000000ff0200720c */ /* 0x000fe40003f45070 */
[C---:B------:R-:W-:Y:S02]  /*0120*/  ISETP.GE.AND P0, PT, R4.reuse, UR5, PT ;  /* 0x0000000504007c0c */ /* 0x040fe4000bf06270 */
[----:B------:R-:W-:Y:S02]  /*0130*/  VIMNMX R9, PT, PT, R4, UR5, !PT ;  /* 0x0000000504097c48 */ /* 0x000fe4000ffe0100 */
[----:B------:R-:W-:-:S04]  /*0140*/  SEL R8, RZ, 0x1, P0 ;  /* 0x00000001ff087807 */ /* 0x000fc80000000000 */
[----:B------:R-:W-:Y:S01]  /*0150*/  IADD3 R9, PT, PT, R9, -R4, -R8 ;  /* 0x8000000409097210 */ /* 0x000fe20007ffe808 */
[----:B0-----:R-:W0:Y:S02]  /*0160*/  MUFU.RCP R10, R10 ;  /* 0x0000000a000a7308 */ /* 0x001e240000001000 */
[----:B0-----:R-:W-:-:S06]  /*0170*/  VIADD R6, R10, 0xffffffe ;  /* 0x0ffffffe0a067836 */ /* 0x001fcc0000000000 */
[----:B------:R0:W1:Y:S02]  /*0180*/  F2I.FTZ.U32.TRUNC.NTZ R7, R6 ;  /* 0x0000000600077305 */ /* 0x000064000021f000 */
[----:B0-----:R-:W-:Y:S01]  /*0190*/  MOV R6, RZ ;  /* 0x000000ff00067202 */ /* 0x001fe20000000f00 */
[----:B-1----:R-:W-:-:S04]  /*01a0*/  IMAD R11, R11, R7, RZ ;  /* 0x000000070b0b7224 */ /* 0x002fc800078e02ff */
[----:B------:R-:W-:-:S06]  /*01b0*/  IMAD.HI.U32 R10, R7, R11, R6 ;  /* 0x0000000b070a7227 */ /* 0x000fcc00078e0006 */
[----:B------:R-:W-:-:S04]  /*01c0*/  IMAD.HI.U32 R7, R10, R9, RZ ;  /* 0x000000090a077227 */ /* 0x000fc800078e00ff */
[----:B------:R-:W-:-:S04]  /*01d0*/  IMAD.MOV R4, RZ, RZ, -R7 ;  /* 0x000000ffff047224 */ /* 0x000fc800078e0a07 */
[----:B------:R-:W-:-:S05]  /*01e0*/  IMAD R9, R2, R4, R9 ;  /* 0x0000000402097224 */ /* 0x000fca00078e0209 */
[----:B------:R-:W-:-:S13]  /*01f0*/  ISETP.GE.U32.AND P0, PT, R9, R2, PT ;  /* 0x000000020900720c */ /* 0x000fda0003f06070 */
[----:B------:R-:W-:Y:S02]  /*0200*/  @P0 IADD3 R9, PT, PT, -R2, R9, RZ ;  /* 0x0000000902090210 */ /* 0x000fe40007ffe1ff */
[----:B------:R-:W-:Y:S02]  /*0210*/  @P0 IADD3 R7, PT, PT, R7, 0x1, RZ ;  /* 0x0000000107070810 */ /* 0x000fe40007ffe0ff */
[----:B------:R-:W-:-:S13]  /*0220*/  ISETP.GE.U32.AND P1, PT, R9, R2, PT ;  /* 0x000000020900720c */ /* 0x000fda0003f26070 */
[----:B------:R-:W-:Y:S01]  /*0230*/  @P1 VIADD R7, R7, 0x1 ;  /* 0x0000000107071836 */ /* 0x000fe20000000000 */
[----:B------:R-:W-:-:S04]  /*0240*/  @!P2 LOP3.LUT R7, RZ, R2, RZ, 0x33, !PT ;  /* 0x00000002ff07a212 */ /* 0x000fc800078e33ff */
[----:B------:R-:W-:-:S04]  /*0250*/  IADD3 R7, PT, PT, R8, R7, RZ ;  /* 0x0000000708077210 */ /* 0x000fc80007ffe0ff */
[C---:B------:R-:W-:Y:S02]  /*0260*/  LOP3.LUT R4, R7.reuse, 0x3, RZ, 0xc0, !PT ;  /* 0x0000000307047812 */ /* 0x040fe400078ec0ff */
[----:B------:R-:W-:Y:S02]  /*0270*/  ISETP.GE.U32.AND P1, PT, R7, 0x3, PT ;  /* 0x000000030700780c */ /* 0x000fe40003f26070 */
[----:B------:R-:W-:Y:S02]  /*0280*/  ISETP.NE.AND P0, PT, R4, 0x3, PT ;  /* 0x000000030400780c */ /* 0x000fe40003f05270 */
[----:B------:R-:W-:-:S11]  /*0290*/  MOV R4, RZ ;  /* 0x000000ff00047202 */ /* 0x000fd60000000f00 */
[----:B------:R-:W-:Y:S05]  /*02a0*/  @!P0 BRA `(.L_x_90) ;  /* 0x0000000000308947 */ /* 0x000fea0003800000 */
[----:B------:R-:W0:Y:S01]  /*02b0*/  LDC.64 R8, c[0x0][0x388] ;  /* 0x0000e200ff087b82 */ /* 0x000e220000000a00 */
[----:B------:R-:W-:-:S05]  /*02c0*/  VIADD R4, R7, 0x1 ;  /* 0x0000000107047836 */ /* 0x000fca0000000000 */
[----:B------:R-:W-:Y:S02]  /*02d0*/  LOP3.LUT R6, R4, 0x3, RZ, 0xc0, !PT ;  /* 0x0000000304067812 */ /* 0x000fe400078ec0ff */
[----:B------:R-:W-:Y:S02]  /*02e0*/  MOV R4, RZ ;  /* 0x000000ff00047202 */ /* 0x000fe40000000f00 */
[----:B------:R-:W-:-:S07]  /*02f0*/  IADD3 R10, PT, PT, -R6, RZ, RZ ;  /* 0x000000ff060a7210 */ /* 0x000fce0007ffe1ff */
.L_x_91:
[----:B0-----:R-:W-:-:S06]  /*0300*/  IMAD.WIDE R6, R5, 0x4, R8 ;  /* 0x0000000405067825 */ /* 0x001fcc00078e0208 */
[----:B------:R-:W2:Y:S01]  /*0310*/  LDG.E R7, desc[UR6][R6.64] ;  /* 0x0000000606077981 */ /* 0x000ea2000c1e1900 */
[----:B------:R-:W-:Y:S01]  /*0320*/  VIADD R10, R10, 0x1 ;  /* 0x000000010a0a7836 */ /* 0x000fe20000000000 */
[----:B------:R-:W-:-:S04]  /*0330*/  IADD3 R5, PT, PT, R2, R5, RZ ;  /* 0x0000000502057210 */ /* 0x000fc80007ffe0ff */
[----:B------:R-:W-:Y:S01]  /*0340*/  ISETP.NE.AND P0, PT, R10, RZ, PT ;  /* 0x000000ff0a00720c */ /* 0x000fe20003f05270 */
[----:B--2---:R-:W-:-:S12]  /*0350*/  FFMA R4, R7, R7, R4 ;  /* 0x0000000707047223 */ /* 0x004fd80000000004 */
[----:B------:R-:W-:Y:S05]  /*0360*/  @P0 BRA `(.L_x_91) ;  /* 0xfffffffc00e40947 */ /* 0x000fea000383ffff */
.L_x_90:
[----:B------:R-:W-:Y:S05]  /*0370*/  BSYNC.RECONVERGENT B1 ;  /* 0x0000000000017941 */ /* 0x000fea0003800200 */
.L_x_89:
[----:B------:R-:W-:Y:S05]  /*0380*/  @!P1 BRA `(.L_x_88) ;  /* 0x0000000000409947 */ /* 0x000fea0003800000 */
.L_x_92:
[----:B------:R-:W0:Y:S02]  /*0390*/  LDC.64 R6, c[0x0][0x388] ;  /* 0x0000e200ff067b82 */ /* 0x000e240000000a00 */
[----:B0-----:R-:W-:-:S04]  /*03a0*/  IMAD.WIDE R12, R5, 0x4, R6 ;  /* 0x00000004050c7825 */ /* 0x001fc800078e0206 */
[C---:B------:R-:W-:Y:S02]  /*03b0*/  IMAD.WIDE R6, R2.reuse, 0x4, R12 ;  /* 0x0000000402067825 */ /* 0x040fe400078e020c */
[----:B------:R-:W2:Y:S02]  /*03c0*/  LDG.E R13, desc[UR6][R12.64] ;  /* 0x000000060c0d7981 */ /* 0x000ea4000c1e1900 */
[C---:B------:R-:W-:Y:S02]  /*03d0*/  IMAD.WIDE R8, R2.reuse, 0x4, R6 ;  /* 0x0000000402087825 */ /* 0x040fe400078e0206 */
[----:B------:R-:W3:Y:S02]  /*03e0*/  LDG.E R7, desc[UR6][R6.64] ;  /* 0x0000000606077981 */ /* 0x000ee4000c1e1900 */
[C---:B------:R-:W-:Y:S02]  /*03f0*/  IMAD.WIDE R10, R2.reuse, 0x4, R8 ;  /* 0x00000004020a7825 */ /* 0x040fe400078e0208 */
[----:B------:R-:W4:Y:S04]  /*0400*/  LDG.E R9, desc[UR6][R8.64] ;  /* 0x0000000608097981 */ /* 0x000f28000c1e1900 */
[----:B------:R-:W5:Y:S01]  /*0410*/  LDG.E R11, desc[UR6][R10.64] ;  /* 0x000000060a0b7981 */ /* 0x000f62000c1e1900 */
[----:B------:R-:W-:-:S04]  /*0420*/  LEA R5, R2, R5, 0x2 ;  /* 0x0000000502057211 */ /* 0x000fc800078e10ff */
[----:B------:R-:W-:Y:S01]  /*0430*/  ISETP.GE.AND P0, PT, R5, UR5, PT ;  /* 0x0000000505007c0c */ /* 0x000fe2000bf06270 */
[----:B--2---:R-:W-:-:S04]  /*0440*/  FFMA R4, R13, R13, R4 ;  /* 0x0000000d0d047223 */ /* 0x004fc80000000004 */
[----:B---3--:R-:W-:-:S04]  /*0450*/  FFMA R4, R7, R7, R4 ;  /* 0x0000000707047223 */ /* 0x008fc80000000004 */
[----:B----4-:R-:W-:-:S04]  /*0460*/  FFMA R4, R9, R9, R4 ;  /* 0x0000000909047223 */ /* 0x010fc80000000004 */
[----:B-----5:R-:W-:Y:S01]  /*0470*/  FFMA R4, R11, R11, R4 ;  /* 0x0000000b0b047223 */ /* 0x020fe20000000004 */
[----:B------:R-:W-:Y:S06]  /*0480*/  @!P0 BRA `(.L_x_92) ;  /* 0xfffffffc00c08947 */ /* 0x000fec000383ffff */
.L_x_88:
[----:B------:R-:W-:Y:S05]  /*0490*/  BSYNC.RECONVERGENT B0 ;  /* 0x0000000000007941 */ /* 0x000fea0003800200 */
.L_x_87:
        /* <DEDUP_REMOVED lines=40> */
.L_x_94:
[----:B------:R-:W-:Y:S05]  /*0720*/  BSYNC.RECONVERGENT B0 ;  /* 0x0000000000007941 */ /* 0x000fea0003800200 */
.L_x_93:
[----:B------:R-:W-:Y:S06]  /*0730*/  BAR.SYNC.DEFER_BLOCKING 0x0 ;  /* 0x0000000000007b1d */ /* 0x000fec0000010000 */
[----:B------:R-:W-:Y:S05]  /*0740*/  @P2 EXIT ;  /* 0x000000000000294d */ /* 0x000fea0003800000 */
[----:B01----:R-:W0:Y:S01]  /*0750*/  LDS R5, [UR4] ;  /* 0x00000004ff057984 */ /* 0x003e220008000800 */
[----:B------:R-:W1:Y:S02]  /*0760*/  LDC.64 R2, c[0x0][0x390] ;  /* 0x0000e400ff027b82 */ /* 0x000e640000000a00 */
[----:B-1----:R-:W-:-:S05]  /*0770*/  IMAD.WIDE.U32 R2, R0, 0x4, R2 ;  /* 0x0000000400027825 */ /* 0x002fca00078e0002 */
[----:B0-----:R-:W-:Y:S01]  /*0780*/  STG.E desc[UR6][R2.64], R5 ;  /* 0x0000000502007986 */ /* 0x001fe2000c101906 */
[----:B------:R-:W-:Y:S05]  /*0790*/  EXIT ;  /* 0x000000000000794d */ /* 0x000fea0003800000 */
.L_x_95:
        /* <DEDUP_REMOVED lines=14> */
.L_x_231:


//--------------------- .text._Z15_sumabs_64_20_2PdS_ --------------------------
	.section	.text._Z15_sumabs_64_20_2PdS_,"ax",@progbits
	.align	128
        .global         _Z15_sumabs_64_20_2PdS_
        .type           _Z15_sumabs_64_20_2PdS_,@function
        .size           _Z15_sumabs_64_20_2PdS_,(.L_x_232 - _Z15_sumabs_64_20_2PdS_)
        .other          _Z15_sumabs_64_20_2PdS_,@"STO_CUDA_ENTRY STV_DEFAULT"
_Z15_sumabs_64_20_2PdS_:
.text._Z15_sumabs_64_20_2PdS_:
        /* <DEDUP_REMOVED lines=46> */
.L_x_97:
[----:B------:R-:W-:Y:S05]  /*02e0*/  BSYNC.RECONVERGENT B0 ;  /* 0x0000000000007941 */ /* 0x000fea0003800200 */
.L_x_96:
[----:B------:R-:W-:Y:S06]  /*02f0*/  BAR.SYNC.DEFER_BLOCKING 0x0 ;  /* 0x0000000000007b1d */ /* 0x000fec0000010000 */
[----:B------:R-:W-:Y:S05]  /*0300*/  @P2 EXIT ;  /* 0x000000000000294d */ /* 0x000fea0003800000 */
[----:B------:R-:W2:Y:S01]  /*0310*/  LDS.64 R2, [UR4] ;  /* 0x00000004ff027984 */ /* 0x000ea20008000a00 */
[----:B01----:R-:W2:Y:S03]  /*0320*/  LDC.64 R4, c[0x0][0x388] ;  /* 0x0000e200ff047b82 */ /* 0x003ea60000000a00 */
[----:B--2---:R-:W-:Y:S01]  /*0330*/  STG.E.64 desc[UR6][R4.64], R2 ;  /* 0x0000000204007986 */ /* 0x004fe2000c101b06 */
[----:B------:R-:W-:Y:S05]  /*0340*/  EXIT ;  /* 0x000000000000794d */ /* 0x000fea0003800000 */
.L_x_98:
        /* <DEDUP_REMOVED lines=11> */
.L_x_232:


//--------------------- .text._Z15_sumabs_64_20_1iPdS_ --------------------------
	.section	.text._Z15_sumabs_64_20_1iPdS_,"ax",@progbits
	.align	128
        .global         _Z15_sumabs_64_20_1iPdS_
        .type           _Z15_sumabs_64_20_1iPdS_,@function
        .size           _Z15_sumabs_64_20_1iPdS_,(.L_x_233 - _Z15_sumabs_64_20_1iPdS_)
        .other          _Z15_sumabs_64_20_1iPdS_,@"STO_CUDA_ENTRY STV_DEFAULT"
_Z15_sumabs_64_20_1iPdS_:
.text._Z15_sumabs_64_20_1iPdS_:
        /* <DEDUP_REMOVED lines=49> */
.L_x_103:
[----:B-1----:R-:W-:-:S06]  /*0310*/  IMAD.WIDE R12, R9, 0x8, R10 ;  /* 0x00000008090c7825 */ /* 0x002fcc00078e020a */
[----:B------:R-:W2:Y:S01]  /*0320*/  LDG.E.64 R12, desc[UR6][R12.64] ;  /* 0x000000060c0c7981 */ /* 0x000ea2000c1e1b00 */
[----:B------:R-:W-:Y:S02]  /*0330*/  VIADD R8, R8, 0x1 ;  /* 0x0000000108087836 */ /* 0x000fe40000000000 */
[----:B------:R-:W-:Y:S01]  /*0340*/  IMAD.IADD R9, R6, 0x1, R9 ;  /* 0x0000000106097824 */ /* 0x000fe200078e0209 */
[----:B--2---:R-:W-:Y:S02]  /*0350*/  DADD R14, -RZ, -R12 ;  /* 0x00000000ff0e7229 */ /* 0x004fe4000000090c */
[----:B------:R-:W-:-:S08]  /*0360*/  DSETP.GEU.AND P1, PT, R12, RZ, PT ;  /* 0x000000ff0c00722a */ /* 0x000fd00003f2e000 */
[----:B------:R-:W-:Y:S02]  /*0370*/  FSEL R14, R14, R12, !P1 ;  /* 0x0000000c0e0e7208 */ /* 0x000fe40004800000 */
[----:B------:R-:W-:Y:S02]  /*0380*/  FSEL R15, R15, R13, !P1 ;  /* 0x0000000d0f0f7208 */ /* 0x000fe40004800000 */
[----:B------:R-:W-:-:S04]  /*0390*/  ISETP.NE.AND P1, PT, R8, RZ, PT ;  /* 0x000000ff0800720c */ /* 0x000fc80003f25270 */
[----:B------:R-:W-:-:S09]  /*03a0*/  DADD R2, R2, R14 ;  /* 0x0000000002027229 */ /* 0x000fd2000000000e */
[----:B------:R-:W-:Y:S05]  /*03b0*/  @P1 BRA `(.L_x_103) ;  /* 0xfffffffc00d41947 */ /* 0x000fea000383ffff */
.L_x_102:
[----:B------:R-:W-:Y:S05]  /*03c0*/  BSYNC.RECONVERGENT B1 ;  /* 0x0000000000017941 */ /* 0x000fea0003800200 */
.L_x_101:
[----:B------:R-:W-:Y:S05]  /*03d0*/  @!P0 BRA `(.L_x_100) ;  /* 0x00000000007c8947 */ /* 0x000fea0003800000 */
.L_x_104:
        /* <DEDUP_REMOVED lines=11> */
[----:B---3--:R-:W-:-:S06]  /*0490*/  DADD R18, -RZ, -R10 ;  /* 0x00000000ff127229 */ /* 0x008fcc000000090a */
[----:B------:R-:W-:Y:S02]  /*04a0*/  FSEL R24, R24, R16, !P0 ;  /* 0x0000001018187208 */ /* 0x000fe40004000000 */
[----:B------:R-:W-:Y:S01]  /*04b0*/  FSEL R25, R25, R17, !P0 ;  /* 0x0000001119197208 */ /* 0x000fe20004000000 */
[----:B------:R-:W-:Y:S02]  /*04c0*/  DSETP.GEU.AND P0, PT, R10, RZ, PT ;  /* 0x000000ff0a00722a */ /* 0x000fe40003f0e000 */
[----:B----4-:R-:W-:-:S03]  /*04d0*/  DADD R16, -RZ, -R12 ;  /* 0x00000000ff107229 */ /* 0x010fc6000000090c */
[----:B------:R-:W-:Y:S01]  /*04e0*/  DADD R2, R2, R24 ;  /* 0x0000000002027229 */ /* 0x000fe20000000018 */
[----:B------:R-:W-:Y:S02]  /*04f0*/  FSEL R10, R18, R10, !P0 ;  /* 0x0000000a120a7208 */ /* 0x000fe40004000000 */
[----:B------:R-:W-:Y:S01]  /*0500*/  FSEL R11, R19, R11, !P0 ;  /* 0x0000000b130b7208 */ /* 0x000fe20004000000 */
[----:B------:R-:W-:Y:S02]  /*0510*/  DSETP.GEU.AND P0, PT, R12, RZ, PT ;  /* 0x000000ff0c00722a */ /* 0x000fe40003f0e000 */
[----:B-----5:R-:W-:-:S03]  /*0520*/  DADD R18, -RZ, -R14 ;  /* 0x00000000ff127229 */ /* 0x020fc6000000090e */
[----:B------:R-:W-:Y:S01]  /*0530*/  DADD R2, R2, R10 ;  /* 0x0000000002027229 */ /* 0x000fe2000000000a */
[----:B------:R-:W-:Y:S02]  /*0540*/  FSEL R12, R16, R12, !P0 ;  /* 0x0000000c100c7208 */ /* 0x000fe40004000000 */
[----:B------:R-:W-:Y:S01]  /*0550*/  FSEL R13, R17, R13, !P0 ;  /* 0x0000000d110d7208 */ /* 0x000fe20004000000 */
[----:B------:R-:W-:-:S05]  /*0560*/  DSETP.GEU.AND P0, PT, R14, RZ, PT ;  /* 0x000000ff0e00722a */ /* 0x000fca0003f0e000 */
[----:B------:R-:W-:Y:S01]  /*0570*/  DADD R2, R2, R12 ;  /* 0x0000000002027229 */ /* 0x000fe2000000000c */
[----:B------:R-:W-:Y:S02]  /*0580*/  FSEL R10, R18, R14, !P0 ;  /* 0x0000000e120a7208 */ /* 0x000fe40004000000 */
[----:B------:R-:W-:Y:S02]  /*0590*/  FSEL R11, R19, R15, !P0 ;  /* 0x0000000f130b7208 */ /* 0x000fe40004000000 */
[----:B------:R-:W-:-:S04]  /*05a0*/  ISETP.GE.AND P0, PT, R9, UR5, PT ;  /* 0x0000000509007c0c */ /* 0x000fc8000bf06270 */
[----:B------:R-:W-:-:S09]  /*05b0*/  DADD R2, R2, R10 ;  /* 0x0000000002027229 */ /* 0x000fd2000000000a */
[----:B------:R-:W-:Y:S05]  /*05c0*/  @!P0 BRA `(.L_x_104) ;  /* 0xfffffffc00848947 */ /* 0x000fea000383ffff */
.L_x_100:
[----:B------:R-:W-:Y:S05]  /*05d0*/  BSYNC.RECONVERGENT B0 ;  /* 0x0000000000007941 */ /* 0x000fea0003800200 */
.L_x_99:
        /* <DEDUP_REMOVED lines=40> */
.L_x_106:
[----:B------:R-:W-:Y:S05]  /*0860*/  BSYNC.RECONVERGENT B0 ;  /* 0x0000000000007941 */ /* 0x000fea0003800200 */
.L_x_105:
[----:B------:R-:W-:Y:S06]  /*0870*/  BAR.SYNC.DEFER_BLOCKING 0x0 ;  /* 0x0000000000007b1d */ /* 0x000fec0000010000 */
[----:B------:R-:W-:Y:S05]  /*0880*/  @P2 EXIT ;  /* 0x000000000000294d */ /* 0x000fea0003800000 */
[----:B------:R-:W2:Y:S01]  /*0890*/  LDS.64 R2, [UR4] ;  /* 0x00000004ff027984 */ /* 0x000ea20008000a00 */
[----:B01----:R-:W0:Y:S02]  /*08a0*/  LDC.64 R4, c[0x0][0x390] ;  /* 0x0000e400ff047b82 */ /* 0x003e240000000a00 */
[----:B0-----:R-:W-:-:S05]  /*08b0*/  IMAD.WIDE.U32 R4, R7, 0x8, R4 ;  /* 0x0000000807047825 */ /* 0x001fca00078e0004 */
[----:B--2---:R-:W-:Y:S01]  /*08c0*/  STG.E.64 desc[UR6][R4.64], R2 ;  /* 0x0000000204007986 */ /* 0x004fe2000c101b06 */
[----:B------:R-:W-:Y:S05]  /*08d0*/  EXIT ;  /* 0x000000000000794d */ /* 0x000fea0003800000 */
.L_x_107:
        /* <DEDUP_REMOVED lines=10> */
.L_x_233:


//--------------------- .text._Z15_sumabs_32_20_2PfS_ --------------------------
	.section	.text._Z15_sumabs_32_20_2PfS_,"ax",@progbits
	.align	128
        .global         _Z15_sumabs_32_20_2PfS_
        .type           _Z15_sumabs_32_20_2PfS_,@function
        .size           _Z15_sumabs_32_20_2PfS_,(.L_x_234 - _Z15_sumabs_32_20_2PfS_)
        .other          _Z15_sumabs_32_20_2PfS_,@"STO_CUDA_ENTRY STV_DEFAULT"
_Z15_sumabs_32_20_2PfS_:
.text._Z15_sumabs_32_20_2PfS_:
        /* <DEDUP_REMOVED lines=46> */
.L_x_109:
[----:B------:R-:W-:Y:S05]  /*02e0*/  BSYNC.RECONVERGENT B0 ;  /* 0x0000000000007941 */ /* 0x000fea0003800200 */
.L_x_108:
[----:B------:R-:W-:Y:S06]  /*02f0*/  BAR.SYNC.DEFER_BLOCKING 0x0 ;  /* 0x0000000000007b1d */ /* 0x000fec0000010000 */
[----:B------:R-:W-:Y:S05]  /*0300*/  @P2 EXIT ;  /* 0x000000000000294d */ /* 0x000fea0003800000 */
[----:B01----:R-:W0:Y:S01]  /*0310*/  LDS R5, [UR4] ;  /* 0x00000004ff057984 */ /* 0x003e220008000800 */
[----:B------:R-:W0:Y:S03]  /*0320*/  LDC.64 R2, c[0x0][0x388] ;  /* 0x0000e200ff027b82 */ /* 0x000e260000000a00 */
[----:B0-----:R-:W-:Y:S01]  /*0330*/  STG.E desc[UR6][R2.64], R5 ;  /* 0x0000000502007986 */ /* 0x001fe2000c101906 */
[----:B------:R-:W-:Y:S05]  /*0340*/  EXIT ;  /* 0x000000000000794d */ /* 0x000fea0003800000 */
.L_x_110:
        /* <DEDUP_REMOVED lines=11> */
.L_x_234:


//--------------------- .text._Z15_sumabs_32_20_1iPfS_ --------------------------
	.section	.text._Z15_sumabs_32_20_1iPfS_,"ax",@progbits
	.align	128
        .global         _Z15_sumabs_32_20_1iPfS_
        .type           _Z15_sumabs_32_20_1iPfS_,@function
        .size           _Z15_sumabs_32_20_1iPfS_,(.L_x_235 - _Z15_sumabs_32_20_1iPfS_)
        .other          _Z15_sumabs_32_20_1iPfS_,@"STO_CUDA_ENTRY STV_DEFAULT"
_Z15_sumabs_32_20_1iPfS_:
.text._Z15_sumabs_32_20_1iPfS_:
        /* <DEDUP_REMOVED lines=33> */
[----:B------:R-:W-:Y:S02]  /*0210*/  @P0 IMAD.IADD R9, R9, 0x1, -R2 ;  /* 0x0000000109090824 */ /* 0x000fe400078e0a02 */
[----:B------:R-:W-:-:S03]  /*0220*/  @P0 VIADD R11, R11, 0x1 ;  /* 0x000000010b0b0836 */ /* 0x000fc60000000000 */
[----:B------:R-:W-:-:S13]  /*0230*/  ISETP.GE.U32.AND P1, PT, R9, R2, PT ;  /* 0x000000020900720c */ /* 0x000fda0003f26070 */
[----:B------:R-:W-:Y:S02]  /*0240*/  @P1 IADD3 R11, PT, PT, R11, 0x1, RZ ;  /* 0x000000010b0b1810 */ /* 0x000fe40007ffe0ff */
[----:B------:R-:W-:-:S05]  /*0250*/  @!P2 LOP3.LUT R11, RZ, R2, RZ, 0x33, !PT ;  /* 0x00000002ff0ba212 */ /* 0x000fca00078e33ff */
[----:B------:R-:W-:-:S05]  /*0260*/  IMAD.IADD R8, R8, 0x1, R11 ;  /* 0x0000000108087824 */ /* 0x000fca00078e020b */
[C---:B------:R-:W-:Y:S02]  /*0270*/  LOP3.LUT R6, R8.reuse, 0x3, RZ, 0xc0, !PT ;  /* 0x0000000308067812 */ /* 0x040fe400078ec0ff */
[----:B------:R-:W-:Y:S02]  /*0280*/  ISETP.GE.U32.AND P0, PT, R8, 0x3, PT ;  /* 0x000000030800780c */ /* 0x000fe40003f06070 */
[----:B------:R-:W-:Y:S01]  /*0290*/  ISETP.NE.AND P1, PT, R6, 0x3, PT ;  /* 0x000000030600780c */ /* 0x000fe20003f25270 */
[----:B------:R-:W-:-:S12]  /*02a0*/  HFMA2 R6, -RZ, RZ, 0, 0 ;  /* 0x00000000ff067431 */ /* 0x000fd800000001ff */
[----:B0-----:R-:W-:Y:S05]  /*02b0*/  @!P1 BRA `(.L_x_114) ;  /* 0x0000000000389947 */ /* 0x001fea0003800000 */
[----:B------:R-:W0:Y:S01]  /*02c0*/  LDC.64 R10, c[0x0][0x388] ;  /* 0x0000e200ff0a7b82 */ /* 0x000e220000000a00 */
[----:B------:R-:W-:-:S05]  /*02d0*/  VIADD R6, R8, 0x1 ;  /* 0x0000000108067836 */ /* 0x000fca0000000000 */
[----:B------:R-:W-:Y:S02]  /*02e0*/  LOP3.LUT R8, R6, 0x3, RZ, 0xc0, !PT ;  /* 0x0000000306087812 */ /* 0x000fe400078ec0ff */
[----:B------:R-:W-:-:S03]  /*02f0*/  MOV R6, RZ ;  /* 0x000000ff00067202 */ /* 0x000fc60000000f00 */
[----:B------:R-:W-:-:S07]  /*0300*/  IMAD.MOV R12, RZ, RZ, -R8 ;  /* 0x000000ffff0c7224 */ /* 0x000fce00078e0a08 */
.L_x_115:
[----:B0-----:R-:W-:-:S06]  /*0310*/  IMAD.WIDE R8, R7, 0x4, R10 ;  /* 0x0000000407087825 */ /* 0x001fcc00078e020a */
[----:B------:R-:W2:Y:S01]  /*0320*/  LDG.E R8, desc[UR6][R8.64] ;  /* 0x0000000608087981 */ /* 0x000ea2000c1e1900 */
[----:B------:R-:W-:Y:S01]  /*0330*/  IADD3 R12, PT, PT, R12, 0x1, RZ ;  /* 0x000000010c0c7810 */ /* 0x000fe20007ffe0ff */
[----:B------:R-:W-:-:S03]  /*0340*/  IMAD.IADD R7, R2, 0x1, R7 ;  /* 0x0000000102077824 */ /* 0x000fc600078e0207 */
[----:B------:R-:W-:Y:S02]  /*0350*/  ISETP.NE.AND P2, PT, R12, RZ, PT ;  /* 0x000000ff0c00720c */ /* 0x000fe40003f45270 */
[----:B--2---:R-:W-:-:S04]  /*0360*/  FSETP.GEU.AND P1, PT, R8, RZ, PT ;  /* 0x000000ff0800720b */ /* 0x004fc80003f2e000 */
[----:B------:R-:W-:-:S05]  /*0370*/  FSEL R13, -R8, R8, !P1 ;  /* 0x00000008080d7208 */ /* 0x000fca0004800100 */
[----:B------:R-:W-:Y:S02]  /*0380*/  FADD R6, R13, R6 ;  /* 0x000000060d067221 */ /* 0x000fe40000000000 */
[----:B------:R-:W-:Y:S05]  /*0390*/  @P2 BRA `(.L_x_115) ;  /* 0xfffffffc00dc2947 */ /* 0x000fea000383ffff */
.L_x_114:
[----:B------:R-:W-:Y:S05]  /*03a0*/  BSYNC.RECONVERGENT B1 ;  /* 0x0000000000017941 */ /* 0x000fea0003800200 */
.L_x_113:
[----:B------:R-:W-:Y:S05]  /*03b0*/  @!P0 BRA `(.L_x_112) ;  /* 0x00000000005c8947 */ /* 0x000fea0003800000 */
.L_x_116:
[----:B------:R-:W-:-:S04]  /*03c0*/  IMAD.WIDE R14, R7, 0x4, R4 ;  /* 0x00000004070e7825 */ /* 0x000fc800078e0204 */
[C---:B------:R-:W-:Y:S02]  /*03d0*/  IMAD.WIDE R8, R2.reuse, 0x4, R14 ;  /* 0x0000000402087825 */ /* 0x040fe400078e020e */
[----:B------:R-:W2:Y:S02]  /*03e0*/  LDG.E R14, desc[UR6][R14.64] ;  /* 0x000000060e0e7981 */ /* 0x000ea4000c1e1900 */
[C---:B------:R-:W-:Y:S02]  /*03f0*/  IMAD.WIDE R10, R2.reuse, 0x4, R8 ;  /* 0x00000004020a7825 */ /* 0x040fe400078e0208 */
[----:B------:R-:W3:Y:S04]  /*0400*/  LDG.E R8, desc[UR6][R8.64] ;  /* 0x0000000608087981 */ /* 0x000ee8000c1e1900 */
[----:B------:R-:W4:Y:S01]  /*0410*/  LDG.E R18, desc[UR6][R10.64] ;  /* 0x000000060a127981 */ /* 0x000f22000c1e1900 */
[----:B------:R-:W-:-:S06]  /*0420*/  IMAD.WIDE R12, R2, 0x4, R10 ;  /* 0x00000004020c7825 */ /* 0x000fcc00078e020a */
[----:B------:R-:W5:Y:S01]  /*0430*/  LDG.E R12, desc[UR6][R12.64] ;  /* 0x000000060c0c7981 */ /* 0x000f62000c1e1900 */
[----:B------:R-:W-:Y:S02]  /*0440*/  LEA R7, R2, R7, 0x2 ;  /* 0x0000000702077211 */ /* 0x000fe400078e10ff */
[----:B--2---:R-:W-:-:S04]  /*0450*/  FSETP.GEU.AND P0, PT, R14, RZ, PT ;  /* 0x000000ff0e00720b */ /* 0x004fc80003f0e000 */
[----:B------:R-:W-:Y:S02]  /*0460*/  FSEL R17, -R14, R14, !P0 ;  /* 0x0000000e0e117208 */ /* 0x000fe40004000100 */
[----:B---3--:R-:W-:-:S03]  /*0470*/  FSETP.GEU.AND P0, PT, R8, RZ, PT ;  /* 0x000000ff0800720b */ /* 0x008fc60003f0e000 */
[----:B------:R-:W-:Y:S01]  /*0480*/  FADD R17, R17, R6 ;  /* 0x0000000611117221 */ /* 0x000fe20000000000 */
[----:B----4-:R-:W-:Y:S02]  /*0490*/  FSETP.GEU.AND P1, PT, R18, RZ, PT ;  /* 0x000000ff1200720b */ /* 0x010fe40003f2e000 */
[----:B------:R-:W-:Y:S02]  /*04a0*/  FSEL R16, -R8, R8, !P0 ;  /* 0x0000000808107208 */ /* 0x000fe40004000100 */
[----:B------:R-:W-:Y:S02]  /*04b0*/  FSEL R9, -R18, R18, !P1 ;  /* 0x0000001212097208 */ /* 0x000fe40004800100 */
[----:B------:R-:W-:Y:S01]  /*04c0*/  ISETP.GE.AND P1, PT, R7, UR5, PT ;  /* 0x0000000507007c0c */ /* 0x000fe2000bf26270 */
[----:B------:R-:W-:Y:S01]  /*04d0*/  FADD R16, R17, R16 ;  /* 0x0000001011107221 */ /* 0x000fe20000000000 */
[----:B-----5:R-:W-:-:S03]  /*04e0*/  FSETP.GEU.AND P0, PT, R12, RZ, PT ;  /* 0x000000ff0c00720b */ /* 0x020fc60003f0e000 */
[----:B------:R-:W-:Y:S01]  /*04f0*/  FADD R9, R16, R9 ;  /* 0x0000000910097221 */ /* 0x000fe20000000000 */
[----:B------:R-:W-:-:S05]  /*0500*/  FSEL R6, -R12, R12, !P0 ;  /* 0x0000000c0c067208 */ /* 0x000fca0004000100 */
[----:B------:R-:W-:Y:S02]  /*0510*/  FADD R6, R9, R6 ;  /* 0x0000000609067221 */ /* 0x000fe40000000000 */
[----:B------:R-:W-:Y:S05]  /*0520*/  @!P1 BRA `(.L_x_116) ;  /* 0xfffffffc00a49947 */ /* 0x000fea000383ffff */
.L_x_112:
[----:B------:R-:W-:Y:S05]  /*0530*/  BSYNC.RECONVERGENT B0 ;  /* 0x0000000000007941 */ /* 0x000fea0003800200 */
.L_x_111:
        /* <DEDUP_REMOVED lines=40> */
.L_x_118:
[----:B------:R-:W-:Y:S05]  /*07c0*/  BSYNC.RECONVERGENT B0 ;  /* 0x0000000000007941 */ /* 0x000fea0003800200 */
.L_x_117:
[----:B------:R-:W-:Y:S06]  /*07d0*/  BAR.SYNC.DEFER_BLOCKING 0x0 ;  /* 0x0000000000007b1d */ /* 0x000fec0000010000 */
[----:B------:R-:W-:Y:S05]  /*07e0*/  @P2 EXIT ;  /* 0x000000000000294d */ /* 0x000fea0003800000 */
[----:B01----:R-:W0:Y:S01]  /*07f0*/  LDS R5, [UR4] ;  /* 0x00000004ff057984 */ /* 0x003e220008000800 */
[----:B------:R-:W1:Y:S02]  /*0800*/  LDC.64 R2, c[0x0][0x390] ;  /* 0x0000e400ff027b82 */ /* 0x000e640000000a00 */
[----:B-1----:R-:W-:-:S05]  /*0810*/  IMAD.WIDE.U32 R2, R0, 0x4, R2 ;  /* 0x0000000400027825 */ /* 0x002fca00078e0002 */
[----:B0-----:R-:W-:Y:S01]  /*0820*/  STG.E desc[UR6][R2.64], R5 ;  /* 0x0000000502007986 */ /* 0x001fe2000c101906 */
[----:B------:R-:W-:Y:S05]  /*0830*/  EXIT ;  /* 0x000000000000794d */ /* 0x000fea0003800000 */
.L_x_119:
        /* <DEDUP_REMOVED lines=12> */
.L_x_235:


//--------------------- .text._Z16_minimum_64_20_2PdS_ --------------------------
	.section	.text._Z16_minimum_64_20_2PdS_,"ax",@progbits
	.align	128
        .global         _Z16_minimum_64_20_2PdS_
        .type           _Z16_minimum_64_20_2PdS_,@function
        .size           _Z16_minimum_64_20_2PdS_,(.L_x_236 - _Z16_minimum_64_20_2PdS_)
        .other          _Z16_minimum_64_20_2PdS_,@"STO_CUDA_ENTRY STV_DEFAULT"
_Z16_minimum_64_20_2PdS_:
.text._Z16_minimum_64_20_2PdS_:
        /* <DEDUP_REMOVED lines=60> */
.L_x_121:
[----:B------:R-:W-:Y:S05]  /*03c0*/  BSYNC.RECONVERGENT B0 ;  /* 0x0000000000007941 */ /* 0x000fea0003800200 */
.L_x_120:
[----:B------:R-:W-:Y:S06]  /*03d0*/  BAR.SYNC.DEFER_BLOCKING 0x0 ;  /* 0x0000000000007b1d */ /* 0x000fec0000010000 */
[----:B------:R-:W-:Y:S05]  /*03e0*/  @P0 EXIT ;  /* 0x000000000000094d */ /* 0x000fea0003800000 */
[----:B-1----:R-:W1:Y:S01]  /*03f0*/  LDS.64 R2, [UR4] ;  /* 0x00000004ff027984 */ /* 0x002e620008000a00 */
[----:B0-----:R-:W1:Y:S03]  /*0400*/  LDC.64 R4, c[0x0][0x388] ;  /* 0x0000e200ff047b82 */ /* 0x001e660000000a00 */
[----:B-1----:R-:W-:Y:S01]  /*0410*/  STG.E.64 desc[UR6][R4.64], R2 ;  /* 0x0000000204007986 */ /* 0x002fe2000c101b06 */
[----:B------:R-:W-:Y:S05]  /*0420*/  EXIT ;  /* 0x000000000000794d */ /* 0x000fea0003800000 */
.L_x_122:
        /* <DEDUP_REMOVED lines=13> */
.L_x_236:


//--------------------- .text._Z16_minimum_64_20_1iPdS_ --------------------------
	.section	.text._Z16_minimum_64_20_1iPdS_,"ax",@progbits
	.align	128
        .global         _Z16_minimum_64_20_1iPdS_
        .type           _Z16_minimum_64_20_1iPdS_,@function
        .size           _Z16_minimum_64_20_1iPdS_,(.L_x_237 - _Z16_minimum_64_20_1iPdS_)
        .other          _Z16_minimum_64_20_1iPdS_,@"STO_CUDA_ENTRY STV_DEFAULT"
_Z16_minimum_64_20_1iPdS_:
.text._Z16_minimum_64_20_1iPdS_:
        /* <DEDUP_REMOVED lines=52> */
.L_x_127:
[----:B-1----:R-:W-:-:S06]  /*0340*/  IMAD.WIDE R12, R9, 0x8, R10 ;  /* 0x00000008090c7825 */ /* 0x002fcc00078e020a */
[----:B------:R-:W2:Y:S01]  /*0350*/  LDG.E.64 R12, desc[UR6][R12.64] ;  /* 0x000000060c0c7981 */ /* 0x000ea2000c1e1b00 */
[----:B------:R-:W-:Y:S02]  /*0360*/  VIADD R8, R8, 0x1 ;  /* 0x0000000108087836 */ /* 0x000fe40000000000 */
[----:B------:R-:W-:-:S03]  /*0370*/  IMAD.IADD R9, R6, 0x1, R9 ;  /* 0x0000000106097824 */ /* 0x000fc600078e0209 */
[----:B------:R-:W-:Y:S01]  /*0380*/  ISETP.NE.AND P1, PT, R8, RZ, PT ;  /* 0x000000ff0800720c */ /* 0x000fe20003f25270 */
[----:B--2---:R-:W-:-:S06]  /*0390*/  DSETP.GEU.AND P0, PT, R2, R12, PT ;  /* 0x0000000c0200722a */ /* 0x004fcc0003f0e000 */
[----:B------:R-:W-:Y:S02]  /*03a0*/  FSEL R2, R2, R12, !P0 ;  /* 0x0000000c02027208 */ /* 0x000fe40004000000 */
[----:B------:R-:W-:-:S04]  /*03b0*/  FSEL R3, R3, R13, !P0 ;  /* 0x0000000d03037208 */ /* 0x000fc80004000000 */
[----:B------:R-:W-:Y:S05]  /*03c0*/  @P1 BRA `(.L_x_127) ;  /* 0xfffffffc00dc1947 */ /* 0x000fea000383ffff */
.L_x_126:
[----:B------:R-:W-:Y:S05]  /*03d0*/  BSYNC.RECONVERGENT B1 ;  /* 0x0000000000017941 */ /* 0x000fea0003800200 */
.L_x_125:
[----:B------:R-:W-:Y:S05]  /*03e0*/  @!P2 BRA `(.L_x_124) ;  /* 0x00000000005ca947 */ /* 0x000fea0003800000 */
.L_x_128:
        /* <DEDUP_REMOVED lines=10> */
[----:B--2---:R-:W-:-:S06]  /*0490*/  DSETP.GEU.AND P0, PT, R2, R10, PT ;  /* 0x0000000a0200722a */ /* 0x004fcc0003f0e000 */
[----:B------:R-:W-:Y:S02]  /*04a0*/  FSEL R2, R2, R10, !P0 ;  /* 0x0000000a02027208 */ /* 0x000fe40004000000 */
[----:B------:R-:W-:-:S06]  /*04b0*/  FSEL R3, R3, R11, !P0 ;  /* 0x0000000b03037208 */ /* 0x000fcc0004000000 */
[----:B---3--:R-:W-:-:S06]  /*04c0*/  DSETP.GEU.AND P0, PT, R2, R14, PT ;  /* 0x0000000e0200722a */ /* 0x008fcc0003f0e000 */
[----:B------:R-:W-:Y:S02]  /*04d0*/  FSEL R2, R2, R14, !P0 ;  /* 0x0000000e02027208 */ /* 0x000fe40004000000 */
[----:B------:R-:W-:-:S06]  /*04e0*/  FSEL R3, R3, R15, !P0 ;  /* 0x0000000f03037208 */ /* 0x000fcc0004000000 */
[----:B----4-:R-:W-:-:S06]  /*04f0*/  DSETP.GEU.AND P0, PT, R2, R18, PT ;  /* 0x000000120200722a */ /* 0x010fcc0003f0e000 */
[----:B------:R-:W-:Y:S02]  /*0500*/  FSEL R2, R2, R18, !P0 ;  /* 0x0000001202027208 */ /* 0x000fe40004000000 */
[----:B------:R-:W-:-:S06]  /*0510*/  FSEL R3, R3, R19, !P0 ;  /* 0x0000001303037208 */ /* 0x000fcc0004000000 */
[----:B-----5:R-:W-:-:S06]  /*0520*/  DSETP.GEU.AND P0, PT, R2, R20, PT ;  /* 0x000000140200722a */ /* 0x020fcc0003f0e000 */
[----:B------:R-:W-:Y:S02]  /*0530*/  FSEL R2, R2, R20, !P0 ;  /* 0x0000001402027208 */ /* 0x000fe40004000000 */
[----:B------:R-:W-:Y:S01]  /*0540*/  FSEL R3, R3, R21, !P0 ;  /* 0x0000001503037208 */ /* 0x000fe20004000000 */
[----:B------:R-:W-:Y:S06]  /*0550*/  @!P1 BRA `(.L_x_128) ;  /* 0xfffffffc00a49947 */ /* 0x000fec000383ffff */
.L_x_124:
[----:B------:R-:W-:Y:S05]  /*0560*/  BSYNC.RECONVERGENT B0 ;  /* 0x0000000000007941 */ /* 0x000fea0003800200 */
.L_x_123:
        /* <DEDUP_REMOVED lines=54> */
.L_x_130:
[----:B------:R-:W-:Y:S05]  /*08d0*/  BSYNC.RECONVERGENT B0 ;  /* 0x0000000000007941 */ /* 0x000fea0003800200 */
.L_x_129:
[----:B------:R-:W-:Y:S06]  /*08e0*/  BAR.SYNC.DEFER_BLOCKING 0x0 ;  /* 0x0000000000007b1d */ /* 0x000fec0000010000 */
[----:B------:R-:W-:Y:S05]  /*08f0*/  @P0 EXIT ;  /* 0x000000000000094d */ /* 0x000fea0003800000 */
[----:B-1----:R-:W1:Y:S01]  /*0900*/  LDS.64 R2, [UR4] ;  /* 0x00000004ff027984 */ /* 0x002e620008000a00 */
[----:B0-----:R-:W0:Y:S02]  /*0910*/  LDC.64 R4, c[0x0][0x390] ;  /* 0x0000e400ff047b82 */ /* 0x001e240000000a00 */
[----:B0-----:R-:W-:-:S05]  /*0920*/  IMAD.WIDE.U32 R4, R0, 0x8, R4 ;  /* 0x0000000800047825 */ /* 0x001fca00078e0004 */
[----:B-1----:R-:W-:Y:S01]  /*0930*/  STG.E.64 desc[UR6][R4.64], R2 ;  /* 0x0000000204007986 */ /* 0x002fe2000c101b06 */
[----:B------:R-:W-:Y:S05]  /*0940*/  EXIT ;  /* 0x000000000000794d */ /* 0x000fea0003800000 */
.L_x_131:
        /* <DEDUP_REMOVED lines=11> */
.L_x_237:


//--------------------- .text._Z16_minimum_32_20_2PfS_ --------------------------
	.section	.text._Z16_minimum_32_20_2PfS_,"ax",@progbits
	.align	128
        .global         _Z16_minimum_32_20_2PfS_
        .type           _Z16_minimum_32_20_2PfS_,@function
        .size           _Z16_minimum_32_20_2PfS_,(.L_x_238 - _Z16_minimum_32_20_2PfS_)
        .other          _Z16_minimum_32_20_2PfS_,@"STO_CUDA_ENTRY STV_DEFAULT"
_Z16_minimum_32_20_2PfS_:
.text._Z16_minimum_32_20_2PfS_:
        /* <DEDUP_REMOVED lines=53> */
.L_x_133:
[----:B------:R-:W-:Y:S05]  /*0350*/  BSYNC.RECONVERGENT B0 ;  /* 0x0000000000007941 */ /* 0x000fea0003800200 */
.L_x_132:
[----:B------:R-:W-:Y:S06]  /*0360*/  BAR.SYNC.DEFER_BLOCKING 0x0 ;  /* 0x0000000000007b1d */ /* 0x000fec0000010000 */
[----:B------:R-:W-:Y:S05]  /*0370*/  @P0 EXIT ;  /* 0x000000000000094d */ /* 0x000fea0003800000 */
[----:B01----:R-:W0:Y:S01]  /*0380*/  LDS R5, [UR4] ;  /* 0x00000004ff057984 */ /* 0x003e220008000800 */
[----:B------:R-:W0:Y:S03]  /*0390*/  LDC.64 R2, c[0x0][0x388] ;  /* 0x0000e200ff027b82 */ /* 0x000e260000000a00 */
[----:B0-----:R-:W-:Y:S01]  /*03a0*/  STG.E desc[UR6][R2.64], R5 ;  /* 0x0000000502007986 */ /* 0x001fe2000c101906 */
[----:B------:R-:W-:Y:S05]  /*03b0*/  EXIT ;  /* 0x000000000000794d */ /* 0x000fea0003800000 */
.L_x_134:
        /* <DEDUP_REMOVED lines=12> */
.L_x_238:


//--------------------- .text._Z16_minimum_32_20_1iPfS_ --------------------------
	.section	.text._Z16_minimum_32_20_1iPfS_,"ax",@progbits
	.align	128
        .global         _Z16_minimum_32_20_1iPfS_
        .type           _Z16_minimum_32_20_1iPfS_,@function
        .size           _Z16_minimum_32_20_1iPfS_,(.L_x_239 - _Z16_minimum_32_20_1iPfS_)
        .other          _Z16_minimum_32_20_1iPfS_,@"STO_CUDA_ENTRY STV_DEFAULT"
_Z16_minimum_32_20_1iPfS_:
.text._Z16_minimum_32_20_1iPfS_:
        /* <DEDUP_REMOVED lines=49> */
.L_x_139:
[----:B0-----:R-:W-:-:S06]  /*0310*/  IMAD.WIDE R8, R7, 0x4, R10 ;  /* 0x0000000407087825 */ /* 0x001fcc00078e020a */
[----:B------:R-:W2:Y:S01]  /*0320*/  LDG.E R9, desc[UR6][R8.64] ;  /* 0x0000000608097981 */ /* 0x000ea2000c1e1900 */
[----:B------:R-:W-:Y:S02]  /*0330*/  VIADD R12, R12, 0x1 ;  /* 0x000000010c0c7836 */ /* 0x000fe40000000000 */
[----:B------:R-:W-:-:S03]  /*0340*/  IMAD.IADD R7, R2, 0x1, R7 ;  /* 0x0000000102077824 */ /* 0x000fc600078e0207 */
[----:B------:R-:W-:Y:S02]  /*0350*/  ISETP.NE.AND P1, PT, R12, RZ, PT ;  /* 0x000000ff0c00720c */ /* 0x000fe40003f25270 */
[----:B--2---:R-:W-:-:S04]  /*0360*/  FSETP.GEU.AND P0, PT, R6, R9, PT ;  /* 0x000000090600720b */ /* 0x004fc80003f0e000 */
[----:B------:R-:W-:-:S07]  /*0370*/  FSEL R6, R6, R9, !P0 ;  /* 0x0000000906067208 */ /* 0x000fce0004000000 */
[----:B------:R-:W-:Y:S05]  /*0380*/  @P1 BRA `(.L_x_139) ;  /* 0xfffffffc00e01947 */ /* 0x000fea000383ffff */
.L_x_138:
[----:B------:R-:W-:Y:S05]  /*0390*/  BSYNC.RECONVERGENT B1 ;  /* 0x0000000000017941 */ /* 0x000fea0003800200 */
.L_x_137:
[----:B------:R-:W-:Y:S05]  /*03a0*/  @!P2 BRA `(.L_x_136) ;  /* 0x00000000004ca947 */ /* 0x000fea0003800000 */
.L_x_140:
        /* <DEDUP_REMOVED lines=8> */
[----:B------:R-:W-:-:S05]  /*0430*/  IMAD R7, R2, 0x4, R7 ;  /* 0x0000000402077824 */ /* 0x000fca00078e0207 */
[----:B------:R-:W-:Y:S02]  /*0440*/  ISETP.GE.AND P1, PT, R7, UR5, PT ;  /* 0x0000000507007c0c */ /* 0x000fe4000bf26270 */
[----:B--2---:R-:W-:-:S04]  /*0450*/  FSETP.GEU.AND P0, PT, R6, R17, PT ;  /* 0x000000110600720b */ /* 0x004fc80003f0e000 */
[----:B------:R-:W-:-:S04]  /*0460*/  FSEL R6, R6, R17, !P0 ;  /* 0x0000001106067208 */ /* 0x000fc80004000000 */
[----:B---3--:R-:W-:-:S04]  /*0470*/  FSETP.GEU.AND P0, PT, R6, R19, PT ;  /* 0x000000130600720b */ /* 0x008fc80003f0e000 */
[----:B------:R-:W-:-:S04]  /*0480*/  FSEL R6, R6, R19, !P0 ;  /* 0x0000001306067208 */ /* 0x000fc80004000000 */
[----:B----4-:R-:W-:-:S04]  /*0490*/  FSETP.GEU.AND P0, PT, R6, R21, PT ;  /* 0x000000150600720b */ /* 0x010fc80003f0e000 */
[----:B------:R-:W-:-:S04]  /*04a0*/  FSEL R6, R6, R21, !P0 ;  /* 0x0000001506067208 */ /* 0x000fc80004000000 */
[----:B-----5:R-:W-:-:S04]  /*04b0*/  FSETP.GEU.AND P0, PT, R6, R13, PT ;  /* 0x0000000d0600720b */ /* 0x020fc80003f0e000 */
[----:B------:R-:W-:Y:S01]  /*04c0*/  FSEL R6, R6, R13, !P0 ;  /* 0x0000000d06067208 */ /* 0x000fe20004000000 */
[----:B------:R-:W-:Y:S08]  /*04d0*/  @!P1 BRA `(.L_x_140) ;  /* 0xfffffffc00b49947 */ /* 0x000ff0000383ffff */
.L_x_136:
[----:B------:R-:W-:Y:S05]  /*04e0*/  BSYNC.RECONVERGENT B0 ;  /* 0x0000000000007941 */ /* 0x000fea0003800200 */
.L_x_135:
        /* <DEDUP_REMOVED lines=47> */
.L_x_142:
[----:B------:R-:W-:Y:S05]  /*07e0*/  BSYNC.RECONVERGENT B0 ;  /* 0x0000000000007941 */ /* 0x000fea0003800200 */
.L_x_141:
[----:B------:R-:W-:Y:S06]  /*07f0*/  BAR.SYNC.DEFER_BLOCKING 0x0 ;  /* 0x0000000000007b1d */ /* 0x000fec0000010000 */
[----:B------:R-:W-:Y:S05]  /*0800*/  @P0 EXIT ;  /* 0x000000000000094d */ /* 0x000fea0003800000 */
[----:B01----:R-:W0:Y:S01]  /*0810*/  LDS R5, [UR4] ;  /* 0x00000004ff057984 */ /* 0x003e220008000800 */
[----:B------:R-:W1:Y:S02]  /*0820*/  LDC.64 R2, c[0x0][0x390] ;  /* 0x0000e400ff027b82 */ /* 0x000e640000000a00 */
[----:B-1----:R-:W-:-:S05]  /*0830*/  IMAD.WIDE.U32 R2, R0, 0x4, R2 ;  /* 0x0000000400027825 */ /* 0x002fca00078e0002 */
[----:B0-----:R-:W-:Y:S01]  /*0840*/  STG.E desc[UR6][R2.64], R5 ;  /* 0x0000000502007986 */ /* 0x001fe2000c101906 */
[----:B------:R-:W-:Y:S05]  /*0850*/  EXIT ;  /* 0x000000000000794d */ /* 0x000fea0003800000 */
.L_x_143:
        /* <DEDUP_REMOVED lines=10> */
.L_x_239:


//--------------------- .text._Z16_maximum_64_20_2PdS_ --------------------------
	.section	.text._Z16_maximum_64_20_2PdS_,"ax",@progbits
	.align	128
        .global         _Z16_maximum_64_20_2PdS_
        .type           _Z16_maximum_64_20_2PdS_,@function
        .size           _Z16_maximum_64_20_2PdS_,(.L_x_240 - _Z16_maximum_64_20_2PdS_)
        .other          _Z16_maximum_64_20_2PdS_,@"STO_CUDA_ENTRY STV_DEFAULT"
_Z16_maximum_64_20_2PdS_:
.text._Z16_maximum_64_20_2PdS_:
        /* <DEDUP_REMOVED lines=60> */
.L_x_145:
[----:B------:R-:W-:Y:S05]  /*03c0*/  BSYNC.RECONVERGENT B0 ;  /* 0x0000000000007941 */ /* 0x000fea0003800200 */
.L_x_144:
[----:B------:R-:W-:Y:S06]  /*03d0*/  BAR.SYNC.DEFER_BLOCKING 0x0 ;  /* 0x0000000000007b1d */ /* 0x000fec0000010000 */
[----:B------:R-:W-:Y:S05]  /*03e0*/  @P0 EXIT ;  /* 0x000000000000094d */ /* 0x000fea0003800000 */
[----:B-1----:R-:W1:Y:S01]  /*03f0*/  LDS.64 R2, [UR4] ;  /* 0x00000004ff027984 */ /* 0x002e620008000a00 */
[----:B0-----:R-:W1:Y:S03]  /*0400*/  LDC.64 R4, c[0x0][0x388] ;  /* 0x0000e200ff047b82 */ /* 0x001e660000000a00 */
[----:B-1----:R-:W-:Y:S01]  /*0410*/  STG.E.64 desc[UR6][R4.64], R2 ;  /* 0x0000000204007986 */ /* 0x002fe2000c101b06 */
[----:B------:R-:W-:Y:S05]  /*0420*/  EXIT ;  /* 0x000000000000794d */ /* 0x000fea0003800000 */
.L_x_146:
        /* <DEDUP_REMOVED lines=13> */
.L_x_240:


//--------------------- .text._Z16_maximum_64_20_1iPdS_ --------------------------
	.section	.text._Z16_maximum_64_20_1iPdS_,"ax",@progbits
	.align	128
        .global         _Z16_maximum_64_20_1iPdS_
        .type           _Z16_maximum_64_20_1iPdS_,@function
        .size           _Z16_maximum_64_20_1iPdS_,(.L_x_241 - _Z16_maximum_64_20_1iPdS_)
        .other          _Z16_maximum_64_20_1iPdS_,@"STO_CUDA_ENTRY STV_DEFAULT"
_Z16_maximum_64_20_1iPdS_:
.text._Z16_maximum_64_20_1iPdS_:
        /* <DEDUP_REMOVED lines=8> */
[----:B------:R-:W-:Y:S01]  /*0080*/  IMAD.MOV.U32 R3, RZ, RZ, -0x100000 ;  /* 0xfff00000ff037424 */ /* 0x000fe200078e00ff */
        /* <DEDUP_REMOVED lines=31> */
[----:B------:R-:W-:-:S03]  /*0280*/  IMAD.MOV.U32 R3, RZ, RZ, -0x100000 ;  /* 0xfff00000ff037424 */ /* 0x000fc600078e00ff */
[C---:B------:R-:W-:Y:S02]  /*0290*/  LOP3.LUT R2, R8.reuse, 0x3, RZ, 0xc0, !PT ;  /* 0x0000000308027812 */ /* 0x040fe400078ec0ff */
[----:B------:R-:W-:Y:S02]  /*02a0*/  ISETP.GE.U32.AND P2, PT, R8, 0x3, PT ;  /* 0x000000030800780c */ /* 0x000fe40003f46070 */
[----:B------:R-:W-:Y:S01]  /*02b0*/  ISETP.NE.AND P0, PT, R2, 0x3, PT ;  /* 0x000000030200780c */ /* 0x000fe20003f05270 */
[----:B------:R-:W-:-:S12]  /*02c0*/  IMAD.MOV.U32 R2, RZ, RZ, 0x0 ;  /* 0x00000000ff027424 */ /* 0x000fd800078e00ff */
[----:B------:R-:W-:Y:S05]  /*02d0*/  @!P0 BRA `(.L_x_150) ;  /* 0x00000000003c8947 */ /* 0x000fea0003800000 */
[----:B------:R-:W1:Y:S01]  /*02e0*/  LDC.64 R10, c[0x0][0x388] ;  /* 0x0000e200ff0a7b82 */ /* 0x000e620000000a00 */
[----:B------:R-:W-:Y:S02]  /*02f0*/  VIADD R2, R8, 0x1 ;  /* 0x0000000108027836 */ /* 0x000fe40000000000 */
[----:B------:R-:W-:-:S03]  /*0300*/  IMAD.MOV.U32 R3, RZ, RZ, -0x100000 ;  /* 0xfff00000ff037424 */ /* 0x000fc600078e00ff */
[----:B------:R-:W-:Y:S01]  /*0310*/  LOP3.LUT R8, R2, 0x3, RZ, 0xc0, !PT ;  /* 0x0000000302087812 */ /* 0x000fe200078ec0ff */
[----:B------:R-:W-:-:S04]  /*0320*/  IMAD.MOV.U32 R2, RZ, RZ, 0x0 ;  /* 0x00000000ff027424 */ /* 0x000fc800078e00ff */
[----:B------:R-:W-:-:S07]  /*0330*/  IMAD.MOV R8, RZ, RZ, -R8 ;  /* 0x000000ffff087224 */ /* 0x000fce00078e0a08 */
.L_x_151:
[----:B-1----:R-:W-:-:S06]  /*0340*/  IMAD.WIDE R12, R9, 0x8, R10 ;  /* 0x00000008090c7825 */ /* 0x002fcc00078e020a */
[----:B------:R-:W2:Y:S01]  /*0350*/  LDG.E.64 R12, desc[UR6][R12.64] ;  /* 0x000000060c0c7981 */ /* 0x000ea2000c1e1b00 */
[----:B------:R-:W-:Y:S02]  /*0360*/  VIADD R8, R8, 0x1 ;  /* 0x0000000108087836 */ /* 0x000fe40000000000 */
[----:B------:R-:W-:-:S03]  /*0370*/  IMAD.IADD R9, R6, 0x1, R9 ;  /* 0x0000000106097824 */ /* 0x000fc600078e0209 */
[----:B------:R-:W-:Y:S01]  /*0380*/  ISETP.NE.AND P1, PT, R8, RZ, PT ;  /* 0x000000ff0800720c */ /* 0x000fe20003f25270 */
[----:B--2---:R-:W-:-:S06]  /*0390*/  DSETP.GT.AND P0, PT, R2, R12, PT ;  /* 0x0000000c0200722a */ /* 0x004fcc0003f04000 */
[----:B------:R-:W-:Y:S02]  /*03a0*/  FSEL R2, R2, R12, P0 ;  /* 0x0000000c02027208 */ /* 0x000fe40000000000 */
[----:B------:R-:W-:-:S04]  /*03b0*/  FSEL R3, R3, R13, P0 ;  /* 0x0000000d03037208 */ /* 0x000fc80000000000 */
[----:B------:R-:W-:Y:S05]  /*03c0*/  @P1 BRA `(.L_x_151) ;  /* 0xfffffffc00dc1947 */ /* 0x000fea000383ffff */
.L_x_150:
[----:B------:R-:W-:Y:S05]  /*03d0*/  BSYNC.RECONVERGENT B1 ;  /* 0x0000000000017941 */ /* 0x000fea0003800200 */
.L_x_149:
[----:B------:R-:W-:Y:S05]  /*03e0*/  @!P2 BRA `(.L_x_148) ;  /* 0x00000000005ca947 */ /* 0x000fea0003800000 */
.L_x_152:
        /* <DEDUP_REMOVED lines=10> */
[----:B--2---:R-:W-:-:S06]  /*0490*/  DSETP.GT.AND P0, PT, R2, R10, PT ;  /* 0x0000000a0200722a */ /* 0x004fcc0003f04000 */
[----:B------:R-:W-:Y:S02]  /*04a0*/  FSEL R2, R2, R10, P0 ;  /* 0x0000000a02027208 */ /* 0x000fe40000000000 */
[----:B------:R-:W-:-:S06]  /*04b0*/  FSEL R3, R3, R11, P0 ;  /* 0x0000000b03037208 */ /* 0x000fcc0000000000 */
[----:B---3--:R-:W-:-:S06]  /*04c0*/  DSETP.GT.AND P0, PT, R2, R14, PT ;  /* 0x0000000e0200722a */ /* 0x008fcc0003f04000 */
[----:B------:R-:W-:Y:S02]  /*04d0*/  FSEL R2, R2, R14, P0 ;  /* 0x0000000e02027208 */ /* 0x000fe40000000000 */
[----:B------:R-:W-:-:S06]  /*04e0*/  FSEL R3, R3, R15, P0 ;  /* 0x0000000f03037208 */ /* 0x000fcc0000000000 */
[----:B----4-:R-:W-:-:S06]  /*04f0*/  DSETP.GT.AND P0, PT, R2, R18, PT ;  /* 0x000000120200722a */ /* 0x010fcc0003f04000 */
[----:B------:R-:W-:Y:S02]  /*0500*/  FSEL R2, R2, R18, P0 ;  /* 0x0000001202027208 */ /* 0x000fe40000000000 */
[----:B------:R-:W-:-:S06]  /*0510*/  FSEL R3, R3, R19, P0 ;  /* 0x0000001303037208 */ /* 0x000fcc0000000000 */
[----:B-----5:R-:W-:-:S06]  /*0520*/  DSETP.GT.AND P0, PT, R2, R20, PT ;  /* 0x000000140200722a */ /* 0x020fcc0003f04000 */
[----:B------:R-:W-:Y:S02]  /*0530*/  FSEL R2, R2, R20, P0 ;  /* 0x0000001402027208 */ /* 0x000fe40000000000 */
[----:B------:R-:W-:Y:S01]  /*0540*/  FSEL R3, R3, R21, P0 ;  /* 0x0000001503037208 */ /* 0x000fe20000000000 */
[----:B------:R-:W-:Y:S06]  /*0550*/  @!P1 BRA `(.L_x_152) ;  /* 0xfffffffc00a49947 */ /* 0x000fec000383ffff */
.L_x_148:
[----:B------:R-:W-:Y:S05]  /*0560*/  BSYNC.RECONVERGENT B0 ;  /* 0x0000000000007941 */ /* 0x000fea0003800200 */
.L_x_147:
        /* <DEDUP_REMOVED lines=54> */
.L_x_154:
[----:B------:R-:W-:Y:S05]  /*08d0*/  BSYNC.RECONVERGENT B0 ;  /* 0x0000000000007941 */ /* 0x000fea0003800200 */
.L_x_153:
[----:B------:R-:W-:Y:S06]  /*08e0*/  BAR.SYNC.DEFER_BLOCKING 0x0 ;  /* 0x0000000000007b1d */ /* 0x000fec0000010000 */
[----:B------:R-:W-:Y:S05]  /*08f0*/  @P0 EXIT ;  /* 0x000000000000094d */ /* 0x000fea0003800000 */
[----:B-1----:R-:W1:Y:S01]  /*0900*/  LDS.64 R2, [UR4] ;  /* 0x00000004ff027984 */ /* 0x002e620008000a00 */
[----:B0-----:R-:W0:Y:S02]  /*0910*/  LDC.64 R4, c[0x0][0x390] ;  /* 0x0000e400ff047b82 */ /* 0x001e240000000a00 */
[----:B0-----:R-:W-:-:S05]  /*0920*/  IMAD.WIDE.U32 R4, R0, 0x8, R4 ;  /* 0x0000000800047825 */ /* 0x001fca00078e0004 */
[----:B-1----:R-:W-:Y:S01]  /*0930*/  STG.E.64 desc[UR6][R4.64], R2 ;  /* 0x0000000204007986 */ /* 0x002fe2000c101b06 */
[----:B------:R-:W-:Y:S05]  /*0940*/  EXIT ;  /* 0x000000000000794d */ /* 0x000fea0003800000 */
.L_x_155:
        /* <DEDUP_REMOVED lines=11> */
.L_x_241:


//--------------------- .text._Z16_maximum_32_20_2PfS_ --------------------------
	.section	.text._Z16_maximum_32_20_2PfS_,"ax",@progbits
	.align	128
        .global         _Z16_maximum_32_20_2PfS_
        .type           _Z16_maximum_32_20_2PfS_,@function
        .size           _Z16_maximum_32_20_2PfS_,(.L_x_242 - _Z16_maximum_32_20_2PfS_)
        .other          _Z16_maximum_32_20_2PfS_,@"STO_CUDA_ENTRY STV_DEFAULT"
_Z16_maximum_32_20_2PfS_:
.text._Z16_maximum_32_20_2PfS_:
        /* <DEDUP_REMOVED lines=53> */
.L_x_157:
[----:B------:R-:W-:Y:S05]  /*0350*/  BSYNC.RECONVERGENT B0 ;  /* 0x0000000000007941 */ /* 0x000fea0003800200 */
.L_x_156:
[----:B------:R-:W-:Y:S06]  /*0360*/  BAR.SYNC.DEFER_BLOCKING 0x0 ;  /* 0x0000000000007b1d */ /* 0x000fec0000010000 */
[----:B------:R-:W-:Y:S05]  /*0370*/  @P0 EXIT ;  /* 0x000000000000094d */ /* 0x000fea0003800000 */
[----:B01----:R-:W0:Y:S01]  /*0380*/  LDS R5, [UR4] ;  /* 0x00000004ff057984 */ /* 0x003e220008000800 */
[----:B------:R-:W0:Y:S03]  /*0390*/  LDC.64 R2, c[0x0][0x388] ;  /* 0x0000e200ff027b82 */ /* 0x000e260000000a00 */
[----:B0-----:R-:W-:Y:S01]  /*03a0*/  STG.E desc[UR6][R2.64], R5 ;  /* 0x0000000502007986 */ /* 0x001fe2000c101906 */
[----:B------:R-:W-:Y:S05]  /*03b0*/  EXIT ;  /* 0x000000000000794d */ /* 0x000fea0003800000 */
.L_x_158:
        /* <DEDUP_REMOVED lines=12> */
.L_x_242:


//--------------------- .text._Z16_maximum_32_20_1iPfS_ --------------------------
	.section	.text._Z16_maximum_32_20_1iPfS_,"ax",@progbits
	.align	128
        .global         _Z16_maximum_32_20_1iPfS_
        .type           _Z16_maximum_32_20_1iPfS_,@function
        .size           _Z16_maximum_32_20_1iPfS_,(.L_x_243 - _Z16_maximum_32_20_1iPfS_)
        .other          _Z16_maximum_32_20_1iPfS_,@"STO_CUDA_ENTRY STV_DEFAULT"
_Z16_maximum_32_20_1iPfS_:
.text._Z16_maximum_32_20_1iPfS_:
[----:B------:R-:W-:Y:S01]  /*0000*/  LDC R1, c[0x0][0x37c] ;  /* 0x0000df00ff017b82 */ /* 0x000fe20000000800 */
[----:B------:R-:W0:Y:S01]  /*0010*/  S2R R3, SR_TID.X ;  /* 0x0000000000037919 */ /* 0x000e220000002100 */
[----:B------:R-:W1:Y:S06]  /*0020*/  LDCU UR4, c[0x0][0x360] ;  /* 0x00006c00ff0477ac */ /* 0x000e6c0008000800 */
[----:B------:R-:W1:Y:S01]  /*0030*/  LDC R2, c[0x0][0x370] ;  /* 0x0000dc00ff027b82 */ /* 0x000e620000000800 */
[----:B------:R-:W-:Y:S01]  /*0040*/  BSSY.RECONVERGENT B0, `(.L_x_159) ;  /* 0x000004a000007945 */ /* 0x000fe20003800200 */
[----:B------:R-:W0:Y:S01]  /*0050*/  S2R R0, SR_CTAID.X ;  /* 0x0000000000007919 */ /* 0x000e220000002500 */
[----:B------:R-:W2:Y:S01]  /*0060*/  LDCU UR5, c[0x0][0x380] ;  /* 0x00007000ff0577ac */ /* 0x000ea20008000800 */
[----:B------:R-:W-:Y:S01]  /*0070*/  IMAD.MOV.U32 R6, RZ, RZ, -0x800000 ;  /* 0xff800000ff067424 */ /* 0x000fe200078e00ff */
        /* <DEDUP_REMOVED lines=34> */
[----:B------:R-:W-:-:S12]  /*02a0*/  IMAD.MOV.U32 R6, RZ, RZ, -0x800000 ;  /* 0xff800000ff067424 */ /* 0x000fd800078e00ff */
[----:B0-----:R-:W-:Y:S05]  /*02b0*/  @!P0 BRA `(.L_x_162) ;  /* 0x0000000000348947 */ /* 0x001fea0003800000 */
[----:B------:R-:W0:Y:S01]  /*02c0*/  LDC.64 R10, c[0x0][0x388] ;  /* 0x0000e200ff0a7b82 */ /* 0x000e220000000a00 */
[----:B------:R-:W-:-:S05]  /*02d0*/  VIADD R6, R8, 0x1 ;  /* 0x0000000108067836 */ /* 0x000fca0000000000 */
[----:B------:R-:W-:Y:S01]  /*02e0*/  LOP3.LUT R8, R6, 0x3, RZ, 0xc0, !PT ;  /* 0x0000000306087812 */ /* 0x000fe200078ec0ff */
[----:B------:R-:W-:-:S04]  /*02f0*/  IMAD.MOV.U32 R6, RZ, RZ, -0x800000 ;  /* 0xff800000ff067424 */ /* 0x000fc800078e00ff */
[----:B------:R-:W-:-:S07]  /*0300*/  IMAD.MOV R12, RZ, RZ, -R8 ;  /* 0x000000ffff0c7224 */ /* 0x000fce00078e0a08 */
.L_x_163:
[----:B0-----:R-:W-:-:S06]  /*0310*/  IMAD.WIDE R8, R7, 0x4, R10 ;  /* 0x0000000407087825 */ /* 0x001fcc00078e020a */
[----:B------:R-:W2:Y:S01]  /*0320*/  LDG.E R9, desc[UR6][R8.64] ;  /* 0x0000000608097981 */ /* 0x000ea2000c1e1900 */
[----:B------:R-:W-:Y:S02]  /*0330*/  VIADD R12, R12, 0x1 ;  /* 0x000000010c0c7836 */ /* 0x000fe40000000000 */
[----:B------:R-:W-:-:S03]  /*0340*/  IMAD.IADD R7, R2, 0x1, R7 ;  /* 0x0000000102077824 */ /* 0x000fc600078e0207 */
[----:B------:R-:W-:Y:S02]  /*0350*/  ISETP.NE.AND P1, PT, R12, RZ, PT ;  /* 0x000000ff0c00720c */ /* 0x000fe40003f25270 */
[----:B--2---:R-:W-:-:S04]  /*0360*/  FSETP.GT.AND P0, PT, R6, R9, PT ;  /* 0x000000090600720b */ /* 0x004fc80003f04000 */
[----:B------:R-:W-:-:S07]  /*0370*/  FSEL R6, R6, R9, P0 ;  /* 0x0000000906067208 */ /* 0x000fce0000000000 */
[----:B------:R-:W-:Y:S05]  /*0380*/  @P1 BRA `(.L_x_163) ;  /* 0xfffffffc00e01947 */ /* 0x000fea000383ffff */
.L_x_162:
[----:B------:R-:W-:Y:S05]  /*0390*/  BSYNC.RECONVERGENT B1 ;  /* 0x0000000000017941 */ /* 0x000fea0003800200 */
.L_x_161:
[----:B------:R-:W-:Y:S05]  /*03a0*/  @!P2 BRA `(.L_x_160) ;  /* 0x00000000004ca947 */ /* 0x000fea0003800000 */
.L_x_164:
        /* <DEDUP_REMOVED lines=10> */
[----:B--2---:R-:W-:-:S04]  /*0450*/  FSETP.GT.AND P0, PT, R6, R17, PT ;  /* 0x000000110600720b */ /* 0x004fc80003f04000 */
[----:B------:R-:W-:-:S04]  /*0460*/  FSEL R6, R6, R17, P0 ;  /* 0x0000001106067208 */ /* 0x000fc80000000000 */
[----:B---3--:R-:W-:-:S04]  /*0470*/  FSETP.GT.AND P0, PT, R6, R19, PT ;  /* 0x000000130600720b */ /* 0x008fc80003f04000 */
[----:B------:R-:W-:-:S04]  /*0480*/  FSEL R6, R6, R19, P0 ;  /* 0x0000001306067208 */ /* 0x000fc80000000000 */
[----:B----4-:R-:W-:-:S04]  /*0490*/  FSETP.GT.AND P0, PT, R6, R21, PT ;  /* 0x000000150600720b */ /* 0x010fc80003f04000 */
[----:B------:R-:W-:-:S04]  /*04a0*/  FSEL R6, R6, R21, P0 ;  /* 0x0000001506067208 */ /* 0x000fc80000000000 */
[----:B-----5:R-:W-:-:S04]  /*04b0*/  FSETP.GT.AND P0, PT, R6, R13, PT ;  /* 0x0000000d0600720b */ /* 0x020fc80003f04000 */
[----:B------:R-:W-:Y:S01]  /*04c0*/  FSEL R6, R6, R13, P0 ;  /* 0x0000000d06067208 */ /* 0x000fe20000000000 */
[----:B------:R-:W-:Y:S08]  /*04d0*/  @!P1 BRA `(.L_x_164) ;  /* 0xfffffffc00b49947 */ /* 0x000ff0000383ffff */
.L_x_160:
[----:B------:R-:W-:Y:S05]  /*04e0*/  BSYNC.RECONVERGENT B0 ;  /* 0x0000000000007941 */ /* 0x000fea0003800200 */
.L_x_159:
        /* <DEDUP_REMOVED lines=47> */
.L_x_166:
[----:B------:R-:W-:Y:S05]  /*07e0*/  BSYNC.RECONVERGENT B0 ;  /* 0x0000000000007941 */ /* 0x000fea0003800200 */
.L_x_165:
[----:B------:R-:W-:Y:S06]  /*07f0*/  BAR.SYNC.DEFER_BLOCKING 0x0 ;  /* 0x0000000000007b1d */ /* 0x000fec0000010000 */
[----:B------:R-:W-:Y:S05]  /*0800*/  @P0 EXIT ;  /* 0x000000000000094d */ /* 0x000fea0003800000 */
[----:B01----:R-:W0:Y:S01]  /*0810*/  LDS R5, [UR4] ;  /* 0x00000004ff057984 */ /* 0x003e220008000800 */
[----:B------:R-:W1:Y:S02]  /*0820*/  LDC.64 R2, c[0x0][0x390] ;  /* 0x0000e400ff027b82 */ /* 0x000e640000000a00 */
[----:B-1----:R-:W-:-:S05]  /*0830*/  IMAD.WIDE.U32 R2, R0, 0x4, R2 ;  /* 0x0000000400027825 */ /* 0x002fca00078e0002 */
[----:B0-----:R-:W-:Y:S01]  /*0840*/  STG.E desc[UR6][R2.64], R5 ;  /* 0x0000000502007986 */ /* 0x001fe2000c101906 */
[----:B------:R-:W-:Y:S05]  /*0850*/  EXIT ;  /* 0x000000000000794d */ /* 0x000fea0003800000 */
.L_x_167:
        /* <DEDUP_REMOVED lines=10> */
.L_x_243:


//--------------------- .text._Z13_prod_64_20_2PdS_ --------------------------
	.section	.text._Z13_prod_64_20_2PdS_,"ax",@progbits
	.align	128
        .global         _Z13_prod_64_20_2PdS_
        .type           _Z13_prod_64_20_2PdS_,@function
        .size           _Z13_prod_64_20_2PdS_,(.L_x_244 - _Z13_prod_64_20_2PdS_)
        .other          _Z13_prod_64_20_2PdS_,@"STO_CUDA_ENTRY STV_DEFAULT"
_Z13_prod_64_20_2PdS_:
.text._Z13_prod_64_20_2PdS_:
        /* <DEDUP_REMOVED lines=18> */
[----:B0-----:R-:W-:-:S07]  /*0120*/  @!P0 DMUL R4, R4, R6 ;  /* 0x0000000604048228 */ /* 0x001fce0000000000 */
[----:B------:R0:W-:Y:S01]  /*0130*/  @!P0 STS.64 [R0], R4 ;  /* 0x0000000400008388 */ /* 0x0001e20000000a00 */
[----:B------:R-:W-:Y:S06]  /*0140*/  BAR.SYNC.DEFER_BLOCKING 0x0 ;  /* 0x0000000000007b1d */ /* 0x000fec0000010000 */
[----:B------:R-:W-:Y:S05]  /*0150*/  @P1 BRA `(.L_x_169) ;  /* 0x0000000000601947 */ /* 0x000fea0003800000 */
[----:B------:R-:W-:Y:S04]  /*0160*/  LDS.64 R2, [R0] ;  /* 0x0000000000027984 */ /* 0x000fe80000000a00 */
[----:B0-----:R-:W0:Y:S02]  /*0170*/  LDS.64 R4, [R0+0x100] ;  /* 0x0001000000047984 */ /* 0x001e240000000a00 */
[----:B0-----:R-:W-:-:S07]  /*0180*/  DMUL R2, R2, R4 ;  /* 0x0000000402027228 */ /* 0x001fce0000000000 */
[----:B------:R-:W-:Y:S04]  /*0190*/  STS.64 [R0], R2 ;  /* 0x0000000200007388 */ /* 0x000fe80000000a00 */
[----:B------:R-:W-:Y:S04]  /*01a0*/  LDS.64 R4, [R0] ;  /* 0x0000000000047984 */ /* 0x000fe80000000a00 */
[----:B------:R-:W0:Y:S02]  /*01b0*/  LDS.64 R6, [R0+0x80] ;  /* 0x0000800000067984 */ /* 0x000e240000000a00 */
        /* <DEDUP_REMOVED lines=17> */
[----:B------:R1:W-:Y:S04]  /*02d0*/  STS.64 [R0], R4 ;  /* 0x0000000400007388 */ /* 0x0003e80000000a00 */
.L_x_169:
[----:B------:R-:W-:Y:S05]  /*02e0*/  BSYNC.RECONVERGENT B0 ;  /* 0x0000000000007941 */ /* 0x000fea0003800200 */
.L_x_168:
[----:B------:R-:W-:Y:S06]  /*02f0*/  BAR.SYNC.DEFER_BLOCKING 0x0 ;  /* 0x0000000000007b1d */ /* 0x000fec0000010000 */
[----:B------:R-:W-:Y:S05]  /*0300*/  @P2 EXIT ;  /* 0x000000000000294d */ /* 0x000fea0003800000 */
[----:B------:R-:W2:Y:S01]  /*0310*/  LDS.64 R2, [UR4] ;  /* 0x00000004ff027984 */ /* 0x000ea20008000a00 */
[----:B01----:R-:W2:Y:S03]  /*0320*/  LDC.64 R4, c[0x0][0x388] ;  /* 0x0000e200ff047b82 */ /* 0x003ea60000000a00 */
[----:B--2---:R-:W-:Y:S01]  /*0330*/  STG.E.64 desc[UR6][R4.64], R2 ;  /* 0x0000000204007986 */ /* 0x004fe2000c101b06 */
[----:B------:R-:W-:Y:S05]  /*0340*/  EXIT ;  /* 0x000000000000794d */ /* 0x000fea0003800000 */
.L_x_170:
        /* <DEDUP_REMOVED lines=11> */
.L_x_244:


//--------------------- .text._Z13_prod_64_20_1iPdS_ --------------------------
	.section	.text._Z13_prod_64_20_1iPdS_,"ax",@progbits
	.align	128
        .global         _Z13_prod_64_20_1iPdS_
        .type           _Z13_prod_64_20_1iPdS_,@function
        .size           _Z13_prod_64_20_1iPdS_,(.L_x_245 - _Z13_prod_64_20_1iPdS_)
        .other          _Z13_prod_64_20_1iPdS_,@"STO_CUDA_ENTRY STV_DEFAULT"
_Z13_prod_64_20_1iPdS_:
.text._Z13_prod_64_20_1iPdS_:
        /* <DEDUP_REMOVED lines=24> */
[----:B0-----:R-:W-:-:S06]  /*0180*/  IADD3 R6, PT, PT, R10, 0xffffffe, RZ ;  /* 0x0ffffffe0a067810 */ /* 0x001fcc0007ffe0ff */
[----:B------:R0:W1:Y:S02]  /*0190*/  F2I.FTZ.U32.TRUNC.NTZ R7, R6 ;  /* 0x0000000600077305 */ /* 0x000064000021f000 */
[----:B0-----:R-:W-:Y:S02]  /*01a0*/  HFMA2 R6, -RZ, RZ, 0, 0 ;  /* 0x00000000ff067431 */ /* 0x001fe400000001ff */
[----:B-1----:R-:W-:-:S04]  /*01b0*/  IMAD R11, R11, R7, RZ ;  /* 0x000000070b0b7224 */ /* 0x002fc800078e02ff */
[----:B------:R-:W-:-:S06]  /*01c0*/  IMAD.HI.U32 R7, R7, R11, R6 ;  /* 0x0000000b07077227 */ /* 0x000fcc00078e0006 */
[----:B------:R-:W-:-:S04]  /*01d0*/  IMAD.HI.U32 R7, R7, R4, RZ ;  /* 0x0000000407077227 */ /* 0x000fc800078e00ff */
[----:B------:R-:W-:-:S04]  /*01e0*/  IMAD.MOV R6, RZ, RZ, -R7 ;  /* 0x000000ffff067224 */ /* 0x000fc800078e0a07 */
[----:B------:R-:W-:-:S05]  /*01f0*/  IMAD R4, R5, R6, R4 ;  /* 0x0000000605047224 */ /* 0x000fca00078e0204 */
[----:B------:R-:W-:-:S13]  /*0200*/  ISETP.GE.U32.AND P0, PT, R4, R5, PT ;  /* 0x000000050400720c */ /* 0x000fda0003f06070 */
[----:B------:R-:W-:Y:S01]  /*0210*/  @P0 IMAD.IADD R4, R4, 0x1, -R5 ;  /* 0x0000000104040824 */ /* 0x000fe200078e0a05 */
[----:B------:R-:W-:-:S04]  /*0220*/  @P0 IADD3 R7, PT, PT, R7, 0x1, RZ ;  /* 0x0000000107070810 */ /* 0x000fc80007ffe0ff */
[----:B------:R-:W-:-:S13]  /*0230*/  ISETP.GE.U32.AND P1, PT, R4, R5, PT ;  /* 0x000000050400720c */ /* 0x000fda0003f26070 */
[----:B------:R-:W-:Y:S01]  /*0240*/  @P1 VIADD R7, R7, 0x1 ;  /* 0x0000000107071836 */ /* 0x000fe20000000000 */
[----:B------:R-:W-:-:S05]  /*0250*/  @!P2 LOP3.LUT R7, RZ, R5, RZ, 0x33, !PT ;  /* 0x00000005ff07a212 */ /* 0x000fca00078e33ff */
[----:B------:R-:W-:Y:S02]  /*0260*/  IMAD.IADD R4, R8, 0x1, R7 ;  /* 0x0000000108047824 */ /* 0x000fe400078e0207 */
[----:B------:R-:W-:-:S03]  /*0270*/  IMAD.MOV.U32 R7, RZ, RZ, 0x3ff00000 ;  /* 0x3ff00000ff077424 */ /* 0x000fc600078e00ff */
[C---:B------:R-:W-:Y:S02]  /*0280*/  LOP3.LUT R6, R4.reuse, 0x3, RZ, 0xc0, !PT ;  /* 0x0000000304067812 */ /* 0x040fe400078ec0ff */
[----:B------:R-:W-:Y:S02]  /*0290*/  ISETP.GE.U32.AND P1, PT, R4, 0x3, PT ;  /* 0x000000030400780c */ /* 0x000fe40003f26070 */
[----:B------:R-:W-:Y:S02]  /*02a0*/  ISETP.NE.AND P0, PT, R6, 0x3, PT ;  /* 0x000000030600780c */ /* 0x000fe40003f05270 */
[----:B------:R-:W-:-:S11]  /*02b0*/  MOV R6, 0x0 ;  /* 0x0000000000067802 */ /* 0x000fd60000000f00 */
[----:B------:R-:W-:Y:S05]  /*02c0*/  @!P0 BRA `(.L_x_174) ;  /* 0x0000000000348947 */ /* 0x000fea0003800000 */
[----:B------:R-:W0:Y:S01]  /*02d0*/  LDC.64 R10, c[0x0][0x388] ;  /* 0x0000e200ff0a7b82 */ /* 0x000e220000000a00 */
[----:B------:R-:W-:Y:S01]  /*02e0*/  IADD3 R4, PT, PT, R4, 0x1, RZ ;  /* 0x0000000104047810 */ /* 0x000fe20007ffe0ff */
[----:B------:R-:W-:Y:S01]  /*02f0*/  IMAD.MOV.U32 R6, RZ, RZ, 0x0 ;  /* 0x00000000ff067424 */ /* 0x000fe200078e00ff */
[----:B------:R-:W-:Y:S02]  /*0300*/  MOV R7, 0x3ff00000 ;  /* 0x3ff0000000077802 */ /* 0x000fe40000000f00 */
[----:B------:R-:W-:-:S05]  /*0310*/  LOP3.LUT R4, R4, 0x3, RZ, 0xc0, !PT ;  /* 0x0000000304047812 */ /* 0x000fca00078ec0ff */
[----:B------:R-:W-:-:S07]  /*0320*/  IMAD.MOV R4, RZ, RZ, -R4 ;  /* 0x000000ffff047224 */ /* 0x000fce00078e0a04 */
.L_x_175:
[----:B0-----:R-:W-:-:S06]  /*0330*/  IMAD.WIDE R8, R0, 0x8, R10 ;  /* 0x0000000800087825 */ /* 0x001fcc00078e020a */
[----:B------:R-:W2:Y:S01]  /*0340*/  LDG.E.64 R8, desc[UR6][R8.64] ;  /* 0x0000000608087981 */ /* 0x000ea2000c1e1b00 */
[----:B------:R-:W-:Y:S01]  /*0350*/  IADD3 R4, PT, PT, R4, 0x1, RZ ;  /* 0x0000000104047810 */ /* 0x000fe20007ffe0ff */
[----:B------:R-:W-:-:S03]  /*0360*/  IMAD.IADD R0, R5, 0x1, R0 ;  /* 0x0000000105007824 */ /* 0x000fc600078e0200 */
[----:B------:R-:W-:Y:S01]  /*0370*/  ISETP.NE.AND P0, PT, R4, RZ, PT ;  /* 0x000000ff0400720c */ /* 0x000fe20003f05270 */
[----:B--2---:R-:W-:-:S12]  /*0380*/  DMUL R6, R8, R6 ;  /* 0x0000000608067228 */ /* 0x004fd80000000000 */
[----:B------:R-:W-:Y:S05]  /*0390*/  @P0 BRA `(.L_x_175) ;  /* 0xfffffffc00e40947 */ /* 0x000fea000383ffff */
.L_x_174:
[----:B------:R-:W-:Y:S05]  /*03a0*/  BSYNC.RECONVERGENT B1 ;  /* 0x0000000000017941 */ /* 0x000fea0003800200 */
.L_x_173:
[----:B------:R-:W-:Y:S05]  /*03b0*/  @!P1 BRA `(.L_x_172) ;  /* 0x0000000000409947 */ /* 0x000fea0003800000 */
.L_x_176:
        /* <DEDUP_REMOVED lines=9> */
[----:B------:R-:W-:-:S04]  /*0450*/  LEA R0, R5, R0, 0x2 ;  /* 0x0000000005007211 */ /* 0x000fc800078e10ff */
[----:B------:R-:W-:Y:S01]  /*0460*/  ISETP.GE.AND P0, PT, R0, UR5, PT ;  /* 0x0000000500007c0c */ /* 0x000fe2000bf06270 */
[----:B--2---:R-:W-:-:S08]  /*0470*/  DMUL R8, R8, R6 ;  /* 0x0000000608087228 */ /* 0x004fd00000000000 */
[----:B---3--:R-:W-:-:S08]  /*0480*/  DMUL R8, R8, R12 ;  /* 0x0000000c08087228 */ /* 0x008fd00000000000 */
[----:B----4-:R-:W-:-:S08]  /*0490*/  DMUL R8, R8, R16 ;  /* 0x0000001008087228 */ /* 0x010fd00000000000 */
[----:B-----5:R-:W-:Y:S01]  /*04a0*/  DMUL R6, R8, R18 ;  /* 0x0000001208067228 */ /* 0x020fe20000000000 */
[----:B------:R-:W-:Y:S10]  /*04b0*/  @!P0 BRA `(.L_x_176) ;  /* 0xfffffffc00c08947 */ /* 0x000ff4000383ffff */
.L_x_172:
[----:B------:R-:W-:Y:S05]  /*04c0*/  BSYNC.RECONVERGENT B0 ;  /* 0x0000000000007941 */ /* 0x000fea0003800200 */
.L_x_171:
        /* <DEDUP_REMOVED lines=40> */
.L_x_178:
[----:B------:R-:W-:Y:S05]  /*0750*/  BSYNC.RECONVERGENT B0 ;  /* 0x0000000000007941 */ /* 0x000fea0003800200 */
.L_x_177:
[----:B------:R-:W-:Y:S06]  /*0760*/  BAR.SYNC.DEFER_BLOCKING 0x0 ;  /* 0x0000000000007b1d */ /* 0x000fec0000010000 */
[----:B------:R-:W-:Y:S05]  /*0770*/  @P2 EXIT ;  /* 0x000000000000294d */ /* 0x000fea0003800000 */
[----:B01----:R-:W0:Y:S01]  /*0780*/  LDS.64 R4, [UR4] ;  /* 0x00000004ff047984 */ /* 0x003e220008000a00 */
[----:B------:R-:W1:Y:S02]  /*0790*/  LDC.64 R6, c[0x0][0x390] ;  /* 0x0000e400ff067b82 */ /* 0x000e640000000a00 */
[----:B-1----:R-:W-:-:S05]  /*07a0*/  IMAD.WIDE.U32 R2, R3, 0x8, R6 ;  /* 0x0000000803027825 */ /* 0x002fca00078e0006 */
[----:B0-----:R-:W-:Y:S01]  /*07b0*/  STG.E.64 desc[UR6][R2.64], R4 ;  /* 0x0000000402007986 */ /* 0x001fe2000c101b06 */
[----:B------:R-:W-:Y:S05]  /*07c0*/  EXIT ;  /* 0x000000000000794d */ /* 0x000fea0003800000 */
.L_x_179:
        /* <DEDUP_REMOVED lines=11> */
.L_x_245:


//--------------------- .text._Z13_prod_32_20_2PfS_ --------------------------
	.section	.text._Z13_prod_32_20_2PfS_,"ax",@progbits
	.align	128
        .global         _Z13_prod_32_20_2PfS_
        .type           _Z13_prod_32_20_2PfS_,@function
        .size           _Z13_prod_32_20_2PfS_,(.L_x_246 - _Z13_prod_32_20_2PfS_)
        .other          _Z13_prod_32_20_2PfS_,@"STO_CUDA_ENTRY STV_DEFAULT"
_Z13_prod_32_20_2PfS_:
.text._Z13_prod_32_20_2PfS_:
        /* <DEDUP_REMOVED lines=18> */
[----:B0-----:R-:W-:-:S05]  /*0120*/  @!P0 FMUL R0, R0, R7 ;  /* 0x0000000700008220 */ /* 0x001fca0000400000 */
[----:B------:R0:W-:Y:S01]  /*0130*/  @!P0 STS [R5], R0 ;  /* 0x0000000005008388 */ /* 0x0001e20000000800 */
[----:B------:R-:W-:Y:S06]  /*0140*/  BAR.SYNC.DEFER_BLOCKING 0x0 ;  /* 0x0000000000007b1d */ /* 0x000fec0000010000 */
[----:B------:R-:W-:Y:S05]  /*0150*/  @P1 BRA `(.L_x_181) ;  /* 0x0000000000601947 */ /* 0x000fea0003800000 */
[----:B0-----:R-:W-:Y:S04]  /*0160*/  LDS R0, [R5] ;  /* 0x0000000005007984 */ /* 0x001fe80000000800 */
[----:B------:R-:W0:Y:S02]  /*0170*/  LDS R3, [R5+0x80] ;  /* 0x0000800005037984 */ /* 0x000e240000000800 */
[----:B0-----:R-:W-:-:S05]  /*0180*/  FMUL R0, R0, R3 ;  /* 0x0000000300007220 */ /* 0x001fca0000400000 */
[----:B------:R-:W-:Y:S04]  /*0190*/  STS [R5], R0 ;  /* 0x0000000005007388 */ /* 0x000fe80000000800 */
[----:B------:R-:W-:Y:S04]  /*01a0*/  LDS R2, [R5] ;  /* 0x0000000005027984 */ /* 0x000fe80000000800 */
        /* <DEDUP_REMOVED lines=18> */
[----:B------:R1:W-:Y:S02]  /*02d0*/  STS [R5], R2 ;  /* 0x0000000205007388 */ /* 0x0003e40000000800 */
.L_x_181:
[----:B------:R-:W-:Y:S05]  /*02e0*/  BSYNC.RECONVERGENT B0 ;  /* 0x0000000000007941 */ /* 0x000fea0003800200 */
.L_x_180:
[----:B------:R-:W-:Y:S06]  /*02f0*/  BAR.SYNC.DEFER_BLOCKING 0x0 ;  /* 0x0000000000007b1d */ /* 0x000fec0000010000 */
[----:B------:R-:W-:Y:S05]  /*0300*/  @P2 EXIT ;  /* 0x000000000000294d */ /* 0x000fea0003800000 */
[----:B01----:R-:W0:Y:S01]  /*0310*/  LDS R5, [UR4] ;  /* 0x00000004ff057984 */ /* 0x003e220008000800 */
[----:B------:R-:W0:Y:S03]  /*0320*/  LDC.64 R2, c[0x0][0x388] ;  /* 0x0000e200ff027b82 */ /* 0x000e260000000a00 */
[----:B0-----:R-:W-:Y:S01]  /*0330*/  STG.E desc[UR6][R2.64], R5 ;  /* 0x0000000502007986 */ /* 0x001fe2000c101906 */
[----:B------:R-:W-:Y:S05]  /*0340*/  EXIT ;  /* 0x000000000000794d */ /* 0x000fea0003800000 */
.L_x_182:
        /* <DEDUP_REMOVED lines=11> */
.L_x_246:


//--------------------- .text._Z13_prod_32_20_1iPfS_ --------------------------
	.section	.text._Z13_prod_32_20_1iPfS_,"ax",@progbits
	.align	128
        .global         _Z13_prod_32_20_1iPfS_
        .type           _Z13_prod_32_20_1iPfS_,@function
        .size           _Z13_prod_32_20_1iPfS_,(.L_x_247 - _Z13_prod_32_20_1iPfS_)
        .other          _Z13_prod_32_20_1iPfS_,@"STO_CUDA_ENTRY STV_DEFAULT"
_Z13_prod_32_20_1iPfS_:
.text._Z13_prod_32_20_1iPfS_:
[----:B------:R-:W-:Y:S01]  /*0000*/  LDC R1, c[0x0][0x37c] ;  /* 0x0000df00ff017b82 */ /* 0x000fe20000000800 */
[----:B------:R-:W0:Y:S01]  /*0010*/  S2R R3, SR_TID.X ;  /* 0x0000000000037919 */ /* 0x000e220000002100 */
[----:B------:R-:W1:Y:S06]  /*0020*/  LDCU UR4, c[0x0][0x360] ;  /* 0x00006c00ff0477ac */ /* 0x000e6c0008000800 */
[----:B------:R-:W1:Y:S01]  /*0030*/  LDC R2, c[0x0][0x370] ;  /* 0x0000dc00ff027b82 */ /* 0x000e620000000800 */
[----:B------:R-:W-:Y:S01]  /*0040*/  BSSY.RECONVERGENT B0, `(.L_x_183) ;  /* 0x0000045000007945 */ /* 0x000fe20003800200 */
[----:B------:R-:W0:Y:S01]  /*0050*/  S2R R0, SR_CTAID.X ;  /* 0x0000000000007919 */ /* 0x000e220000002500 */
[----:B------:R-:W2:Y:S01]  /*0060*/  LDCU UR5, c[0x0][0x380] ;  /* 0x00007000ff0577ac */ /* 0x000ea20008000800 */
[----:B------:R-:W-:Y:S01]  /*0070*/  HFMA2 R4, -RZ, RZ, 1.875, 0 ;  /* 0x3f800000ff047431 */ /* 0x000fe200000001ff */
        /* <DEDUP_REMOVED lines=33> */
[----:B------:R-:W-:-:S11]  /*0290*/  MOV R4, 0x3f800000 ;  /* 0x3f80000000047802 */ /* 0x000fd60000000f00 */
[----:B------:R-:W-:Y:S05]  /*02a0*/  @!P0 BRA `(.L_x_186) ;  /* 0x0000000000308947 */ /* 0x000fea0003800000 */
[----:B------:R-:W0:Y:S01]  /*02b0*/  LDC.64 R8, c[0x0][0x388] ;  /* 0x0000e200ff087b82 */ /* 0x000e220000000a00 */
[----:B------:R-:W-:-:S05]  /*02c0*/  VIADD R4, R7, 0x1 ;  /* 0x0000000107047836 */ /* 0x000fca0000000000 */
[----:B------:R-:W-:Y:S02]  /*02d0*/  LOP3.LUT R6, R4, 0x3, RZ, 0xc0, !PT ;  /* 0x0000000304067812 */ /* 0x000fe400078ec0ff */
[----:B------:R-:W-:Y:S02]  /*02e0*/  MOV R4, 0x3f800000 ;  /* 0x3f80000000047802 */ /* 0x000fe40000000f00 */
[----:B------:R-:W-:-:S07]  /*02f0*/  IADD3 R10, PT, PT, -R6, RZ, RZ ;  /* 0x000000ff060a7210 */ /* 0x000fce0007ffe1ff */
.L_x_187:
[----:B0-----:R-:W-:-:S06]  /*0300*/  IMAD.WIDE R6, R5, 0x4, R8 ;  /* 0x0000000405067825 */ /* 0x001fcc00078e0208 */
[----:B------:R-:W2:Y:S01]  /*0310*/  LDG.E R7, desc[UR6][R6.64] ;  /* 0x0000000606077981 */ /* 0x000ea2000c1e1900 */
[----:B------:R-:W-:Y:S01]  /*0320*/  VIADD R10, R10, 0x1 ;  /* 0x000000010a0a7836 */ /* 0x000fe20000000000 */
[----:B------:R-:W-:-:S04]  /*0330*/  IADD3 R5, PT, PT, R2, R5, RZ ;  /* 0x0000000502057210 */ /* 0x000fc80007ffe0ff */
[----:B------:R-:W-:Y:S01]  /*0340*/  ISETP.NE.AND P0, PT, R10, RZ, PT ;  /* 0x000000ff0a00720c */ /* 0x000fe20003f05270 */
[----:B--2---:R-:W-:-:S12]  /*0350*/  FMUL R4, R7, R4 ;  /* 0x0000000407047220 */ /* 0x004fd80000400000 */
[----:B------:R-:W-:Y:S05]  /*0360*/  @P0 BRA `(.L_x_187) ;  /* 0xfffffffc00e40947 */ /* 0x000fea000383ffff */
.L_x_186:
[----:B------:R-:W-:Y:S05]  /*0370*/  BSYNC.RECONVERGENT B1 ;  /* 0x0000000000017941 */ /* 0x000fea0003800200 */
.L_x_185:
[----:B------:R-:W-:Y:S05]  /*0380*/  @!P1 BRA `(.L_x_184) ;  /* 0x0000000000409947 */ /* 0x000fea0003800000 */
.L_x_188:
        /* <DEDUP_REMOVED lines=11> */
[----:B--2---:R-:W-:-:S04]  /*0440*/  FMUL R4, R13, R4 ;  /* 0x000000040d047220 */ /* 0x004fc80000400000 */
[----:B---3--:R-:W-:-:S04]  /*0450*/  FMUL R4, R4, R7 ;  /* 0x0000000704047220 */ /* 0x008fc80000400000 */
[----:B----4-:R-:W-:-:S04]  /*0460*/  FMUL R4, R4, R9 ;  /* 0x0000000904047220 */ /* 0x010fc80000400000 */
[----:B-----5:R-:W-:Y:S01]  /*0470*/  FMUL R4, R4, R11 ;  /* 0x0000000b04047220 */ /* 0x020fe20000400000 */
[----:B------:R-:W-:Y:S06]  /*0480*/  @!P0 BRA `(.L_x_188) ;  /* 0xfffffffc00c08947 */ /* 0x000fec000383ffff */
.L_x_184:
[----:B------:R-:W-:Y:S05]  /*0490*/  BSYNC.RECONVERGENT B0 ;  /* 0x0000000000007941 */ /* 0x000fea0003800200 */
.L_x_183:
        /* <DEDUP_REMOVED lines=40> */
.L_x_190:
[----:B------:R-:W-:Y:S05]  /*0720*/  BSYNC.RECONVERGENT B0 ;  /* 0x0000000000007941 */ /* 0x000fea0003800200 */
.L_x_189:
[----:B------:R-:W-:Y:S06]  /*0730*/  BAR.SYNC.DEFER_BLOCKING 0x0 ;  /* 0x0000000000007b1d */ /* 0x000fec0000010000 */
[----:B------:R-:W-:Y:S05]  /*0740*/  @P2 EXIT ;  /* 0x000000000000294d */ /* 0x000fea0003800000 */
[----:B01----:R-:W0:Y:S01]  /*0750*/  LDS R5, [UR4] ;  /* 0x00000004ff057984 */ /* 0x003e220008000800 */
[----:B------:R-:W1:Y:S02]  /*0760*/  LDC.64 R2, c[0x0][0x390] ;  /* 0x0000e400ff027b82 */ /* 0x000e640000000a00 */
[----:B-1----:R-:W-:-:S05]  /*0770*/  IMAD.WIDE.U32 R2, R0, 0x4, R2 ;  /* 0x0000000400027825 */ /* 0x002fca00078e0002 */
[----:B0-----:R-:W-:Y:S01]  /*0780*/  STG.E desc[UR6][R2.64], R5 ;  /* 0x0000000502007986 */ /* 0x001fe2000c101906 */
[----:B------:R-:W-:Y:S05]  /*0790*/  EXIT ;  /* 0x000000000000794d */ /* 0x000fea0003800000 */
.L_x_191:
        /* <DEDUP_REMOVED lines=14> */
.L_x_247:


//--------------------- .text._Z12_sum_64_20_2PdS_ --------------------------
	.section	.text._Z12_sum_64_20_2PdS_,"ax",@progbits
	.align	128
        .global         _Z12_sum_64_20_2PdS_
        .type           _Z12_sum_64_20_2PdS_,@function
        .size           _Z12_sum_64_20_2PdS_,(.L_x_248 - _Z12_sum_64_20_2PdS_)
        .other          _Z12_sum_64_20_2PdS_,@"STO_CUDA_ENTRY STV_DEFAULT"
_Z12_sum_64_20_2PdS_:
.text._Z12_sum_64_20_2PdS_:
        /* <DEDUP_REMOVED lines=46> */
.L_x_193:
[----:B------:R-:W-:Y:S05]  /*02e0*/  BSYNC.RECONVERGENT B0 ;  /* 0x0000000000007941 */ /* 0x000fea0003800200 */
.L_x_192:
[----:B------:R-:W-:Y:S06]  /*02f0*/  BAR.SYNC.DEFER_BLOCKING 0x0 ;  /* 0x0000000000007b1d */ /* 0x000fec0000010000 */
[----:B------:R-:W-:Y:S05]  /*0300*/  @P2 EXIT ;  /* 0x000000000000294d */ /* 0x000fea0003800000 */
[----:B------:R-:W2:Y:S01]  /*0310*/  LDS.64 R2, [UR4] ;  /* 0x00000004ff027984 */ /* 0x000ea20008000a00 */
[----:B01----:R-:W2:Y:S03]  /*0320*/  LDC.64 R4, c[0x0][0x388] ;  /* 0x0000e200ff047b82 */ /* 0x003ea60000000a00 */
[----:B--2---:R-:W-:Y:S01]  /*0330*/  STG.E.64 desc[UR6][R4.64], R2 ;  /* 0x0000000204007986 */ /* 0x004fe2000c101b06 */
[----:B------:R-:W-:Y:S05]  /*0340*/  EXIT ;  /* 0x000000000000794d */ /* 0x000fea0003800000 */
.L_x_194:
        /* <DEDUP_REMOVED lines=11> */
.L_x_248:


//--------------------- .text._Z12_sum_64_20_1iPdS_ --------------------------
	.section	.text._Z12_sum_64_20_1iPdS_,"ax",@progbits
	.align	128
        .global         _Z12_sum_64_20_1iPdS_
        .type           _Z12_sum_64_20_1iPdS_,@function
        .size           _Z12_sum_64_20_1iPdS_,(.L_x_249 - _Z12_sum_64_20_1iPdS_)
        .other          _Z12_sum_64_20_1iPdS_,@"STO_CUDA_ENTRY STV_DEFAULT"
_Z12_sum_64_20_1iPdS_:
.text._Z12_sum_64_20_1iPdS_:
        /* <DEDUP_REMOVED lines=48> */
.L_x_199:
[----:B0-----:R-:W-:-:S06]  /*0300*/  IMAD.WIDE R8, R0, 0x8, R10 ;  /* 0x0000000800087825 */ /* 0x001fcc00078e020a */
[----:B------:R-:W2:Y:S01]  /*0310*/  LDG.E.64 R8, desc[UR6][R8.64] ;  /* 0x0000000608087981 */ /* 0x000ea2000c1e1b00 */
[----:B------:R-:W-:Y:S01]  /*0320*/  VIADD R4, R4, 0x1 ;  /* 0x0000000104047836 */ /* 0x000fe20000000000 */
[----:B------:R-:W-:-:S04]  /*0330*/  IADD3 R0, PT, PT, R5, R0, RZ ;  /* 0x0000000005007210 */ /* 0x000fc80007ffe0ff */
[----:B------:R-:W-:Y:S01]  /*0340*/  ISETP.NE.AND P0, PT, R4, RZ, PT ;  /* 0x000000ff0400720c */ /* 0x000fe20003f05270 */
[----:B--2---:R-:W-:-:S12]  /*0350*/  DADD R6, R8, R6 ;  /* 0x0000000008067229 */ /* 0x004fd80000000006 */
[----:B------:R-:W-:Y:S05]  /*0360*/  @P0 BRA `(.L_x_199) ;  /* 0xfffffffc00e40947 */ /* 0x000fea000383ffff */
.L_x_198:
[----:B------:R-:W-:Y:S05]  /*0370*/  BSYNC.RECONVERGENT B1 ;  /* 0x0000000000017941 */ /* 0x000fea0003800200 */
.L_x_197:
[----:B------:R-:W-:Y:S05]  /*0380*/  @!P1 BRA `(.L_x_196) ;  /* 0x0000000000409947 */ /* 0x000fea0003800000 */
.L_x_200:
        /* <DEDUP_REMOVED lines=11> */
[----:B--2---:R-:W-:-:S08]  /*0440*/  DADD R8, R8, R6 ;  /* 0x0000000008087229 */ /* 0x004fd00000000006 */
[----:B---3--:R-:W-:-:S08]  /*0450*/  DADD R8, R8, R12 ;  /* 0x0000000008087229 */ /* 0x008fd0000000000c */
[----:B----4-:R-:W-:-:S08]  /*0460*/  DADD R8, R8, R16 ;  /* 0x0000000008087229 */ /* 0x010fd00000000010 */
[----:B-----5:R-:W-:Y:S01]  /*0470*/  DADD R6, R8, R18 ;  /* 0x0000000008067229 */ /* 0x020fe20000000012 */
[----:B------:R-:W-:Y:S10]  /*0480*/  @!P0 BRA `(.L_x_200) ;  /* 0xfffffffc00c08947 */ /* 0x000ff4000383ffff */
.L_x_196:
[----:B------:R-:W-:Y:S05]  /*0490*/  BSYNC.RECONVERGENT B0 ;  /* 0x0000000000007941 */ /* 0x000fea0003800200 */
.L_x_195:
        /* <DEDUP_REMOVED lines=40> */
.L_x_202:
[----:B------:R-:W-:Y:S05]  /*0720*/  BSYNC.RECONVERGENT B0 ;  /* 0x0000000000007941 */ /* 0x000fea0003800200 */
.L_x_201:
[----:B------:R-:W-:Y:S06]  /*0730*/  BAR.SYNC.DEFER_BLOCKING 0x0 ;  /* 0x0000000000007b1d */ /* 0x000fec0000010000 */
[----:B------:R-:W-:Y:S05]  /*0740*/  @P2 EXIT ;  /* 0x000000000000294d */ /* 0x000fea0003800000 */
[----:B01----:R-:W0:Y:S01]  /*0750*/  LDS.64 R4, [UR4] ;  /* 0x00000004ff047984 */ /* 0x003e220008000a00 */
[----:B------:R-:W1:Y:S02]  /*0760*/  LDC.64 R6, c[0x0][0x390] ;  /* 0x0000e400ff067b82 */ /* 0x000e640000000a00 */
[----:B-1----:R-:W-:-:S05]  /*0770*/  IMAD.WIDE.U32 R2, R3, 0x8, R6 ;  /* 0x0000000803027825 */ /* 0x002fca00078e0006 */
[----:B0-----:R-:W-:Y:S01]  /*0780*/  STG.E.64 desc[UR6][R2.64], R4 ;  /* 0x0000000402007986 */ /* 0x001fe2000c101b06 */
[----:B------:R-:W-:Y:S05]  /*0790*/  EXIT ;  /* 0x000000000000794d */ /* 0x000fea0003800000 */
.L_x_203:
        /* <DEDUP_REMOVED lines=14> */
.L_x_249:


//--------------------- .text._Z12_sum_32_20_2PfS_ --------------------------
	.section	.text._Z12_sum_32_20_2PfS_,"ax",@progbits
	.align	128
        .global         _Z12_sum_32_20_2PfS_
        .type           _Z12_sum_32_20_2PfS_,@function
        .size           _Z12_sum_32_20_2PfS_,(.L_x_250 - _Z12_sum_32_20_2PfS_)
        .other          _Z12_sum_32_20_2PfS_,@"STO_CUDA_ENTRY STV_DEFAULT"
_Z12_sum_32_20_2PfS_:
.text._Z12_sum_32_20_2PfS_:
        /* <DEDUP_REMOVED lines=46> */
.L_x_205:
[----:B------:R-:W-:Y:S05]  /*02e0*/  BSYNC.RECONVERGENT B0 ;  /* 0x0000000000007941 */ /* 0x000fea0003800200 */
.L_x_204:
[----:B------:R-:W-:Y:S06]  /*02f0*/  BAR.SYNC.DEFER_BLOCKING 0x0 ;  /* 0x0000000000007b1d */ /* 0x000fec0000010000 */
[----:B------:R-:W-:Y:S05]  /*0300*/  @P2 EXIT ;  /* 0x000000000000294d */ /* 0x000fea0003800000 */
[----:B01----:R-:W0:Y:S01]  /*0310*/  LDS R5, [UR4] ;  /* 0x00000004ff057984 */ /* 0x003e220008000800 */
[----:B------:R-:W0:Y:S03]  /*0320*/  LDC.64 R2, c[0x0][0x388] ;  /* 0x0000e200ff027b82 */ /* 0x000e260000000a00 */
[----:B0-----:R-:W-:Y:S01]  /*0330*/  STG.E desc[UR6][R2.64], R5 ;  /* 0x0000000502007986 */ /* 0x001fe2000c101906 */
[----:B------:R-:W-:Y:S05]  /*0340*/  EXIT ;  /* 0x000000000000794d */ /* 0x000fea0003800000 */
.L_x_206:
        /* <DEDUP_REMOVED lines=11> */
.L_x_250:


//--------------------- .text._Z12_sum_32_20_1iPfS_ --------------------------
	.section	.text._Z12_sum_32_20_1iPfS_,"ax",@progbits
	.align	128
        .global         _Z12_sum_32_20_1iPfS_
        .type           _Z12_sum_32_20_1iPfS_,@function
        .size           _Z12_sum_32_20_1iPfS_,(.L_x_251 - _Z12_sum_32_20_1iPfS_)
        .other          _Z12_sum_32_20_1iPfS_,@"STO_CUDA_ENTRY STV_DEFAULT"
_Z12_sum_32_20_1iPfS_:
.text._Z12_sum_32_20_1iPfS_:
        /* <DEDUP_REMOVED lines=48> */
.L_x_211:
[----:B0-----:R-:W-:-:S06]  /*0300*/  IMAD.WIDE R6, R5, 0x4, R8 ;  /* 0x0000000405067825 */ /* 0x001fcc00078e0208 */
[----:B------:R-:W2:Y:S01]  /*0310*/  LDG.E R7, desc[UR6][R6.64] ;  /* 0x0000000606077981 */ /* 0x000ea2000c1e1900 */
[----:B------:R-:W-:Y:S01]  /*0320*/  VIADD R10, R10, 0x1 ;  /* 0x000000010a0a7836 */ /* 0x000fe20000000000 */
[----:B------:R-:W-:-:S04]  /*0330*/  IADD3 R5, PT, PT, R2, R5, RZ ;  /* 0x0000000502057210 */ /* 0x000fc80007ffe0ff */
[----:B------:R-:W-:Y:S01]  /*0340*/  ISETP.NE.AND P0, PT, R10, RZ, PT ;  /* 0x000000ff0a00720c */ /* 0x000fe20003f05270 */
[----:B--2---:R-:W-:-:S12]  /*0350*/  FADD R4, R7, R4 ;  /* 0x0000000407047221 */ /* 0x004fd80000000000 */
[----:B------:R-:W-:Y:S05]  /*0360*/  @P0 BRA `(.L_x_211) ;  /* 0xfffffffc00e40947 */ /* 0x000fea000383ffff */
.L_x_210:
[----:B------:R-:W-:Y:S05]  /*0370*/  BSYNC.RECONVERGENT B1 ;  /* 0x0000000000017941 */ /* 0x000fea0003800200 */
.L_x_209:
[----:B------:R-:W-:Y:S05]  /*0380*/  @!P1 BRA `(.L_x_208) ;  /* 0x0000000000409947 */ /* 0x000fea0003800000 */
.L_x_212:
        /* <DEDUP_REMOVED lines=11> */
[----:B--2---:R-:W-:-:S04]  /*0440*/  FADD R4, R13, R4 ;  /* 0x000000040d047221 */ /* 0x004fc80000000000 */
[----:B---3--:R-:W-:-:S04]  /*0450*/  FADD R4, R4, R7 ;  /* 0x0000000704047221 */ /* 0x008fc80000000000 */
[----:B----4-:R-:W-:-:S04]  /*0460*/  FADD R4, R4, R9 ;  /* 0x0000000904047221 */ /* 0x010fc80000000000 */
[----:B-----5:R-:W-:Y:S01]  /*0470*/  FADD R4, R4, R11 ;  /* 0x0000000b04047221 */ /* 0x020fe20000000000 */
[----:B------:R-:W-:Y:S06]  /*0480*/  @!P0 BRA `(.L_x_212) ;  /* 0xfffffffc00c08947 */ /* 0x000fec000383ffff */
.L_x_208:
[----:B------:R-:W-:Y:S05]  /*0490*/  BSYNC.RECONVERGENT B0 ;  /* 0x0000000000007941 */ /* 0x000fea0003800200 */
.L_x_207:
        /* <DEDUP_REMOVED lines=40> */
.L_x_214:
[----:B------:R-:W-:Y:S05]  /*0720*/  BSYNC.RECONVERGENT B0 ;  /* 0x0000000000007941 */ /* 0x000fea0003800200 */
.L_x_213:
[----:B------:R-:W-:Y:S06]  /*0730*/  BAR.SYNC.DEFER_BLOCKING 0x0 ;  /* 0x0000000000007b1d */ /* 0x000fec0000010000 */
[----:B------:R-:W-:Y:S05]  /*0740*/  @P2 EXIT ;  /* 0x000000000000294d */ /* 0x000fea0003800000 */
[----:B01----:R-:W0:Y:S01]  /*0750*/  LDS R5, [UR4] ;  /* 0x00000004ff057984 */ /* 0x003e220008000800 */
[----:B------:R-:W1:Y:S02]  /*0760*/  LDC.64 R2, c[0x0][0x390] ;  /* 0x0000e400ff027b82 */ /* 0x000e640000000a00 */
[----:B-1----:R-:W-:-:S05]  /*0770*/  IMAD.WIDE.U32 R2, R0, 0x4, R2 ;  /* 0x0000000400027825 */ /* 0x002fca00078e0002 */
[----:B0-----:R-:W-:Y:S01]  /*0780*/  STG.E desc[UR6][R2.64], R5 ;  /* 0x0000000502007986 */ /* 0x001fe2000c101906 */
[----:B------:R-:W-:Y:S05]  /*0790*/  EXIT ;  /* 0x000000000000794d */ /* 0x000fea0003800000 */
.L_x_215:
        /* <DEDUP_REMOVED lines=14> */
.L_x_251:


//--------------------- .nv.shared._Z16_countnz_64_20_2PdS_ --------------------------
	.section	.nv.shared._Z16_countnz_64_20_2PdS_,"aw",@nobits
	.sectionflags	@""
	.align	8
.nv.shared._Z16_countnz_64_20_2PdS_:
	.zero		2048


//--------------------- .nv.shared.reserved.0     --------------------------
	.section	.nv.shared.reserved.0,"aw",@nobits
	.weak		__nv_reservedSMEM_offset_0_alias
	.size		__nv_reservedSMEM_offset_0_alias, 0, 64
	.other		__nv_reservedSMEM_offset_0_alias,@"STO_CUDA_RESERVED_SHARED STV_DEFAULT"
__nv_reservedSMEM_offset_0_alias:
	.zero		0
	.zero		64


//--------------------- .nv.shared._Z16_countnz_64_20_1iPdS_ --------------------------
	.section	.nv.shared._Z16_countnz_64_20_1iPdS_,"aw",@nobits
	.sectionflags	@""
	.align	8
.nv.shared._Z16_countnz_64_20_1iPdS_:
	.zero		2048


//--------------------- .nv.shared._Z16_countnz_32_20_2PfS_ --------------------------
	.section	.nv.shared._Z16_countnz_32_20_2PfS_,"aw",@nobits
	.sectionflags	@""
	.align	4
.nv.shared._Z16_countnz_32_20_2PfS_:
	.zero		1536


//--------------------- .nv.shared._Z16_countnz_32_20_1iPfS_ --------------------------
	.section	.nv.shared._Z16_countnz_32_20_1iPfS_,"aw",@nobits
	.sectionflags	@""
	.align	4
.nv.shared._Z16_countnz_32_20_1iPfS_:
	.zero		1536


//--------------------- .nv.shared._Z15_minabs_64_20_2PdS_ --------------------------
	.section	.nv.shared._Z15_minabs_64_20_2PdS_,"aw",@nobits
	.sectionflags	@""
	.align	8
.nv.shared._Z15_minabs_64_20_2PdS_:
	.zero		2048


//--------------------- .nv.shared._Z15_minabs_64_20_1iPdS_ --------------------------
	.section	.nv.shared._Z15_minabs_64_20_1iPdS_,"aw",@nobits
	.sectionflags	@""
	.align	8
.nv.shared._Z15_minabs_64_20_1iPdS_:
	.zero		2048


//--------------------- .nv.shared._Z15_minabs_32_20_2PfS_ --------------------------
	.section	.nv.shared._Z15_minabs_32_20_2PfS_,"aw",@nobits
	.sectionflags	@""
	.align	4
.nv.shared._Z15_minabs_32_20_2PfS_:
	.zero		1536


//--------------------- .nv.shared._Z15_minabs_32_20_1iPfS_ --------------------------
	.section	.nv.shared._Z15_minabs_32_20_1iPfS_,"aw",@nobits
	.sectionflags	@""
	.align	4
.nv.shared._Z15_minabs_32_20_1iPfS_:
	.zero		1536


//--------------------- .nv.shared._Z15_maxabs_64_20_2PdS_ --------------------------
	.section	.nv.shared._Z15_maxabs_64_20_2PdS_,"aw",@nobits
	.sectionflags	@""
	.align	8
.nv.shared._Z15_maxabs_64_20_2PdS_:
	.zero		2048


//--------------------- .nv.shared._Z15_maxabs_64_20_1iPdS_ --------------------------
	.section	.nv.shared._Z15_maxabs_64_20_1iPdS_,"aw",@nobits
	.sectionflags	@""
	.align	8
.nv.shared._Z15_maxabs_64_20_1iPdS_:
	.zero		2048


//--------------------- .nv.shared._Z15_maxabs_32_20_2PfS_ --------------------------
	.section	.nv.shared._Z15_maxabs_32_20_2PfS_,"aw",@nobits
	.sectionflags	@""
	.align	4
.nv.shared._Z15_maxabs_32_20_2PfS_:
	.zero		1536


//--------------------- .nv.shared._Z15_maxabs_32_20_1iPfS_ --------------------------
	.section	.nv.shared._Z15_maxabs_32_20_1iPfS_,"aw",@nobits
	.sectionflags	@""
	.align	4
.nv.shared._Z15_maxabs_32_20_1iPfS_:
	.zero		1536


//--------------------- .nv.shared._Z16_sumabs2_64_20_2PdS_ --------------------------
	.section	.nv.shared._Z16_sumabs2_64_20_2PdS_,"aw",@nobits
	.sectionflags	@""
	.align	8
.nv.shared._Z16_sumabs2_64_20_2PdS_:
	.zero		2048


//--------------------- .nv.shared._Z16_sumabs2_64_20_1iPdS_ --------------------------
	.section	.nv.shared._Z16_sumabs2_64_20_1iPdS_,"aw",@nobits
	.sectionflags	@""
	.align	8
.nv.shared._Z16_sumabs2_64_20_1iPdS_:
	.zero		2048


//--------------------- .nv.shared._Z16_sumabs2_32_20_2PfS_ --------------------------
	.section	.nv.shared._Z16_sumabs2_32_20_2PfS_,"aw",@nobits
	.sectionflags	@""
	.align	4
.nv.shared._Z16_sumabs2_32_20_2PfS_:
	.zero		1536


//--------------------- .nv.shared._Z16_sumabs2_32_20_1iPfS_ --------------------------
	.section	.nv.shared._Z16_sumabs2_32_20_1iPfS_,"aw",@nobits
	.sectionflags	@""
	.align	4
.nv.shared._Z16_sumabs2_32_20_1iPfS_:
	.zero		1536


//--------------------- .nv.shared._Z15_sumabs_64_20_2PdS_ --------------------------
	.section	.nv.shared._Z15_sumabs_64_20_2PdS_,"aw",@nobits
	.sectionflags	@""
	.align	8
.nv.shared._Z15_sumabs_64_20_2PdS_:
	.zero		2048


//--------------------- .nv.shared._Z15_sumabs_64_20_1iPdS_ --------------------------
	.section	.nv.shared._Z15_sumabs_64_20_1iPdS_,"aw",@nobits
	.sectionflags	@""
	.align	8
.nv.shared._Z15_sumabs_64_20_1iPdS_:
	.zero		2048


//--------------------- .nv.shared._Z15_sumabs_32_20_2PfS_ --------------------------
	.section	.nv.shared._Z15_sumabs_32_20_2PfS_,"aw",@nobits
	.sectionflags	@""
	.align	4
.nv.shared._Z15_sumabs_32_20_2PfS_:
	.zero		1536


//--------------------- .nv.shared._Z15_sumabs_32_20_1iPfS_ --------------------------
	.section	.nv.shared._Z15_sumabs_32_20_1iPfS_,"aw",@nobits
	.sectionflags	@""
	.align	4
.nv.shared._Z15_sumabs_32_20_1iPfS_:
	.zero		1536


//--------------------- .nv.shared._Z16_minimum_64_20_2PdS_ --------------------------
	.section	.nv.shared._Z16_minimum_64_20_2PdS_,"aw",@nobits
	.sectionflags	@""
	.align	8
.nv.shared._Z16_minimum_64_20_2PdS_:
	.zero		2048


//--------------------- .nv.shared._Z16_minimum_64_20_1iPdS_ --------------------------
	.section	.nv.shared._Z16_minimum_64_20_1iPdS_,"aw",@nobits
	.sectionflags	@""
	.align	8
.nv.shared._Z16_minimum_64_20_1iPdS_:
	.zero		2048


//--------------------- .nv.shared._Z16_minimum_32_20_2PfS_ --------------------------
	.section	.nv.shared._Z16_minimum_32_20_2PfS_,"aw",@nobits
	.sectionflags	@""
	.align	4
.nv.shared._Z16_minimum_32_20_2PfS_:
	.zero		1536


//--------------------- .nv.shared._Z16_minimum_32_20_1iPfS_ --------------------------
	.section	.nv.shared._Z16_minimum_32_20_1iPfS_,"aw",@nobits
	.sectionflags	@""
	.align	4
.nv.shared._Z16_minimum_32_20_1iPfS_:
	.zero		1536


//--------------------- .nv.shared._Z16_maximum_64_20_2PdS_ --------------------------
	.section	.nv.shared._Z16_maximum_64_20_2PdS_,"aw",@nobits
	.sectionflags	@""
	.align	8
.nv.shared._Z16_maximum_64_20_2PdS_:
	.zero		2048


//--------------------- .nv.shared._Z16_maximum_64_20_1iPdS_ --------------------------
	.section	.nv.shared._Z16_maximum_64_20_1iPdS_,"aw",@nobits
	.sectionflags	@""
	.align	8
.nv.shared._Z16_maximum_64_20_1iPdS_:
	.zero		2048


//--------------------- .nv.shared._Z16_maximum_32_20_2PfS_ --------------------------
	.section	.nv.shared._Z16_maximum_32_20_2PfS_,"aw",@nobits
	.sectionflags	@""
	.align	4
.nv.shared._Z16_maximum_32_20_2PfS_:
	.zero		1536


//--------------------- .nv.shared._Z16_maximum_32_20_1iPfS_ --------------------------
	.section	.nv.shared._Z16_maximum_32_20_1iPfS_,"aw",@nobits
	.sectionflags	@""
	.align	4
.nv.shared._Z16_maximum_32_20_1iPfS_:
	.zero		1536


//--------------------- .nv.shared._Z13_prod_64_20_2PdS_ --------------------------
	.section	.nv.shared._Z13_prod_64_20_2PdS_,"aw",@nobits
	.sectionflags	@""
	.align	8
.nv.shared._Z13_prod_64_20_2PdS_:
	.zero		2048


//--------------------- .nv.shared._Z13_prod_64_20_1iPdS_ --------------------------
	.section	.nv.shared._Z13_prod_64_20_1iPdS_,"aw",@nobits
	.sectionflags	@""
	.align	8
.nv.shared._Z13_prod_64_20_1iPdS_:
	.zero		2048


//--------------------- .nv.shared._Z13_prod_32_20_2PfS_ --------------------------
	.section	.nv.shared._Z13_prod_32_20_2PfS_,"aw",@nobits
	.sectionflags	@""
	.align	4
.nv.shared._Z13_prod_32_20_2PfS_:
	.zero		1536


//--------------------- .nv.shared._Z13_prod_32_20_1iPfS_ --------------------------
	.section	.nv.shared._Z13_prod_32_20_1iPfS_,"aw",@nobits
	.sectionflags	@""
	.align	4
.nv.shared._Z13_prod_32_20_1iPfS_:
	.zero		1536


//--------------------- .nv.shared._Z12_sum_64_20_2PdS_ --------------------------
	.section	.nv.shared._Z12_sum_64_20_2PdS_,"aw",@nobits
	.sectionflags	@""
	.align	8
.nv.shared._Z12_sum_64_20_2PdS_:
	.zero		2048


//--------------------- .nv.shared._Z12_sum_64_20_1iPdS_ --------------------------
	.section	.nv.shared._Z12_sum_64_20_1iPdS_,"aw",@nobits
	.sectionflags	@""
	.align	8
.nv.shared._Z12_sum_64_20_1iPdS_:
	.zero		2048


//--------------------- .nv.shared._Z12_sum_32_20_2PfS_ --------------------------
	.section	.nv.shared._Z12_sum_32_20_2PfS_,"aw",@nobits
	.sectionflags	@""
	.align	4
.nv.shared._Z12_sum_32_20_2PfS_:
	.zero		1536


//--------------------- .nv.shared._Z12_sum_32_20_1iPfS_ --------------------------
	.section	.nv.shared._Z12_sum_32_20_1iPfS_,"aw",@nobits
	.sectionflags	@""
	.align	4
.nv.shared._Z12_sum_32_20_1iPfS_:
	.zero		1536


//--------------------- .nv.constant0._Z16_countnz_64_20_2PdS_ --------------------------
	.section	.nv.constant0._Z16_countnz_64_20_2PdS_,"a",@progbits
	.sectionflags	@""
	.align	4
.nv.constant0._Z16_countnz_64_20_2PdS_:
	.zero		912


//--------------------- .nv.constant0._Z16_countnz_64_20_1iPdS_ --------------------------
	.section	.nv.constant0._Z16_countnz_64_20_1iPdS_,"a",@progbits
	.sectionflags	@""
	.align	4
.nv.constant0._Z16_countnz_64_20_1iPdS_:
	.zero		920


//--------------------- .nv.constant0._Z16_countnz_32_20_2PfS_ --------------------------
	.section	.nv.constant0._Z16_countnz_32_20_2PfS_,"a",@progbits
	.sectionflags	@""
	.align	4
.nv.constant0._Z16_countnz_32_20_2PfS_:
	.zero		912


//--------------------- .nv.constant0._Z16_countnz_32_20_1iPfS_ --------------------------
	.section	.nv.constant0._Z16_countnz_32_20_1iPfS_,"a",@progbits
	.sectionflags	@""
	.align	4
.nv.constant0._Z16_countnz_32_20_1iPfS_:
	.zero		920


//--------------------- .nv.constant0._Z15_minabs_64_20_2PdS_ --------------------------
	.section	.nv.constant0._Z15_minabs_64_20_2PdS_,"a",@progbits
	.sectionflags	@""
	.align	4
.nv.constant0._Z15_minabs_64_20_2PdS_:
	.zero		912


//--------------------- .nv.constant0._Z15_minabs_64_20_1iPdS_ --------------------------
	.section	.nv.constant0._Z15_minabs_64_20_1iPdS_,"a",@progbits
	.sectionflags	@""
	.align	4
.nv.constant0._Z15_minabs_64_20_1iPdS_:
	.zero		920


//--------------------- .nv.constant0._Z15_minabs_32_20_2PfS_ --------------------------
	.section	.nv.constant0._Z15_minabs_32_20_2PfS_,"a",@progbits
	.sectionflags	@""
	.align	4
.nv.constant0._Z15_minabs_32_20_2PfS_:
	.zero		912


//--------------------- .nv.constant0._Z15_minabs_32_20_1iPfS_ --------------------------
	.section	.nv.constant0._Z15_minabs_32_20_1iPfS_,"a",@progbits
	.sectionflags	@""
	.align	4
.nv.constant0._Z15_minabs_32_20_1iPfS_:
	.zero		920


//--------------------- .nv.constant0._Z15_maxabs_64_20_2PdS_ --------------------------
	.section	.nv.constant0._Z15_maxabs_64_20_2PdS_,"a",@progbits
	.sectionflags	@""
	.align	4
.nv.constant0._Z15_maxabs_64_20_2PdS_:
	.zero		912


//--------------------- .nv.constant0._Z15_maxabs_64_20_1iPdS_ --------------------------
	.section	.nv.constant0._Z15_maxabs_64_20_1iPdS_,"a",@progbits
	.sectionflags	@""
	.align	4
.nv.constant0._Z15_maxabs_64_20_1iPdS_:
	.zero		920


//--------------------- .nv.constant0._Z15_maxabs_32_20_2PfS_ --------------------------
	.section	.nv.constant0._Z15_maxabs_32_20_2PfS_,"a",@progbits
	.sectionflags	@""
	.align	4
.nv.constant0._Z15_maxabs_32_20_2PfS_:
	.zero		912


//--------------------- .nv.constant0._Z15_maxabs_32_20_1iPfS_ --------------------------
	.section	.nv.constant0._Z15_maxabs_32_20_1iPfS_,"a",@progbits
	.sectionflags	@""
	.align	4
.nv.constant0._Z15_maxabs_32_20_1iPfS_:
	.zero		920


//--------------------- .nv.constant0._Z16_sumabs2_64_20_2PdS_ --------------------------
	.section	.nv.constant0._Z16_sumabs2_64_20_2PdS_,"a",@progbits
	.sectionflags	@""
	.align	4
.nv.constant0._Z16_sumabs2_64_20_2PdS_:
	.zero		912


//--------------------- .nv.constant0._Z16_sumabs2_64_20_1iPdS_ --------------------------
	.section	.nv.constant0._Z16_sumabs2_64_20_1iPdS_,"a",@progbits
	.sectionflags	@""
	.align	4
.nv.constant0._Z16_sumabs2_64_20_1iPdS_:
	.zero		920


//--------------------- .nv.constant0._Z16_sumabs2_32_20_2PfS_ --------------------------
	.section	.nv.constant0._Z16_sumabs2_32_20_2PfS_,"a",@progbits
	.sectionflags	@""
	.align	4
.nv.constant0._Z16_sumabs2_32_20_2PfS_:
	.zero		912


//--------------------- .nv.constant0._Z16_sumabs2_32_20_1iPfS_ --------------------------
	.section	.nv.constant0._Z16_sumabs2_32_20_1iPfS_,"a",@progbits
	.sectionflags	@""
	.align	4
.nv.constant0._Z16_sumabs2_32_20_1iPfS_:
	.zero		920


//--------------------- .nv.constant0._Z15_sumabs_64_20_2PdS_ --------------------------
	.section	.nv.constant0._Z15_sumabs_64_20_2PdS_,"a",@progbits
	.sectionflags	@""
	.align	4
.nv.constant0._Z15_sumabs_64_20_2PdS_:
	.zero		912


//--------------------- .nv.constant0._Z15_sumabs_64_20_1iPdS_ --------------------------
	.section	.nv.constant0._Z15_sumabs_64_20_1iPdS_,"a",@progbits
	.sectionflags	@""
	.align	4
.nv.constant0._Z15_sumabs_64_20_1iPdS_:
	.zero		920


//--------------------- .nv.constant0._Z15_sumabs_32_20_2PfS_ --------------------------
	.section	.nv.constant0._Z15_sumabs_32_20_2PfS_,"a",@progbits
	.sectionflags	@""
	.align	4
.nv.constant0._Z15_sumabs_32_20_2PfS_:
	.zero		912


//--------------------- .nv.constant0._Z15_sumabs_32_20_1iPfS_ --------------------------
	.section	.nv.constant0._Z15_sumabs_32_20_1iPfS_,"a",@progbits
	.sectionflags	@""
	.align	4
.nv.constant0._Z15_sumabs_32_20_1iPfS_:
	.zero		920


//--------------------- .nv.constant0._Z16_minimum_64_20_2PdS_ --------------------------
	.section	.nv.constant0._Z16_minimum_64_20_2PdS_,"a",@progbits
	.sectionflags	@""
	.align	4
.nv.constant0._Z16_minimum_64_20_2PdS_:
	.zero		912


//--------------------- .nv.constant0._Z16_minimum_64_20_1iPdS_ --------------------------
	.section	.nv.constant0._Z16_minimum_64_20_1iPdS_,"a",@progbits
	.sectionflags	@""
	.align	4
.nv.constant0._Z16_minimum_64_20_1iPdS_:
	.zero		920


//--------------------- .nv.constant0._Z16_minimum_32_20_2PfS_ --------------------------
	.section	.nv.constant0._Z16_minimum_32_20_2PfS_,"a",@progbits
	.sectionflags	@""
	.align	4
.nv.constant0._Z16_minimum_32_20_2PfS_:
	.zero		912


//--------------------- .nv.constant0._Z16_minimum_32_20_1iPfS_ --------------------------
	.section	.nv.constant0._Z16_minimum_32_20_1iPfS_,"a",@progbits
	.sectionflags	@""
	.align	4
.nv.constant0._Z16_minimum_32_20_1iPfS_:
	.zero		920


//--------------------- .nv.constant0._Z16_maximum_64_20_2PdS_ --------------------------
	.section	.nv.constant0._Z16_maximum_64_20_2PdS_,"a",@progbits
	.sectionflags	@""
	.align	4
.nv.constant0._Z16_maximum_64_20_2PdS_:
	.zero		912


//--------------------- .nv.constant0._Z16_maximum_64_20_1iPdS_ --------------------------
	.section	.nv.constant0._Z16_maximum_64_20_1iPdS_,"a",@progbits
	.sectionflags	@""
	.align	4
.nv.constant0._Z16_maximum_64_20_1iPdS_:
	.zero		920


//--------------------- .nv.constant0._Z16_maximum_32_20_2PfS_ --------------------------
	.section	.nv.constant0._Z16_maximum_32_20_2PfS_,"a",@progbits
	.sectionflags	@""
	.align	4
.nv.constant0._Z16_maximum_32_20_2PfS_:
	.zero		912


//--------------------- .nv.constant0._Z16_maximum_32_20_1iPfS_ --------------------------
	.section	.nv.constant0._Z16_maximum_32_20_1iPfS_,"a",@progbits
	.sectionflags	@""
	.align	4
.nv.constant0._Z16_maximum_32_20_1iPfS_:
	.zero		920


//--------------------- .nv.constant0._Z13_prod_64_20_2PdS_ --------------------------
	.section	.nv.constant0._Z13_prod_64_20_2PdS_,"a",@progbits
	.sectionflags	@""
	.align	4
.nv.constant0._Z13_prod_64_20_2PdS_:
	.zero		912


//--------------------- .nv.constant0._Z13_prod_64_20_1iPdS_ --------------------------
	.section	.nv.constant0._Z13_prod_64_20_1iPdS_,"a",@progbits
	.sectionflags	@""
	.align	4
.nv.constant0._Z13_prod_64_20_1iPdS_:
	.zero		920


//--------------------- .nv.constant0._Z13_prod_32_20_2PfS_ --------------------------
	.section	.nv.constant0._Z13_prod_32_20_2PfS_,"a",@progbits
	.sectionflags	@""
	.align	4
.nv.constant0._Z13_prod_32_20_2PfS_:
	.zero		912


//--------------------- .nv.constant0._Z13_prod_32_20_1iPfS_ --------------------------
	.section	.nv.constant0._Z13_prod_32_20_1iPfS_,"a",@progbits
	.sectionflags	@""
	.align	4
.nv.constant0._Z13_prod_32_20_1iPfS_:
	.zero		920


//--------------------- .nv.constant0._Z12_sum_64_20_2PdS_ --------------------------
	.section	.nv.constant0._Z12_sum_64_20_2PdS_,"a",@progbits
	.sectionflags	@""
	.align	4
.nv.constant0._Z12_sum_64_20_2PdS_:
	.zero		912


//--------------------- .nv.constant0._Z12_sum_64_20_1iPdS_ --------------------------
	.section	.nv.constant0._Z12_sum_64_20_1iPdS_,"a",@progbits
	.sectionflags	@""
	.align	4
.nv.constant0._Z12_sum_64_20_1iPdS_:
	.zero		920


//--------------------- .nv.constant0._Z12_sum_32_20_2PfS_ --------------------------
	.section	.nv.constant0._Z12_sum_32_20_2PfS_,"a",@progbits
	.sectionflags	@""
	.align	4
.nv.constant0._Z12_sum_32_20_2PfS_:
	.zero		912


//--------------------- .nv.constant0._Z12_sum_32_20_1iPfS_ --------------------------
	.section	.nv.constant0._Z12_sum_32_20_1iPfS_,"a",@progbits
	.sectionflags	@""
	.align	4
.nv.constant0._Z12_sum_32_20_1iPfS_:
	.zero		920


//--------------------- SYMBOLS --------------------------

	.type		.nv.reservedSmem.offset0,@object
	.size		.nv.reservedSmem.offset0,0x4
	.type		.nv.reservedSmem.cap,@object
	.size		.nv.reservedSmem.cap,0x4
